	.target	sm_90a

	.elftype	@"ET_EXEC"


//--------------------- .note.nv.tkinfo           --------------------------
	.section	.note.nv.tkinfo,"",@"SHT_NOTE"
	.sectionflags	@"SHF_NOTE_NV_TKINFO"
	.tkinfo
        /*0018*/ 	.word	0x00000002
        /*0030*/ 	.string	""
        /*0030*/ 	.string	"ptxas"
        /*0030*/ 	.string	"Cuda compilation tools, release 13.0, V13.0.88"
        /*0030*/ 	.string	"Build cuda_13.0.r13.0/compiler.36424714_0"
        /*0030*/ 	.string	"-arch sm_90a -m 64 "



//--------------------- .note.nv.cuinfo           --------------------------
	.section	.note.nv.cuinfo,"",@"SHT_NOTE"
	.sectionflags	@"SHF_NOTE_NV_CUINFO"
        /*0018*/ 	.short	0x0002
        /*001a*/ 	.short	0x005a
        /*001c*/ 	.short	0x0082
	.zero		2


//--------------------- .nv.info                  --------------------------
	.section	.nv.info,"",@"SHT_CUDA_INFO"
	.align	4


	//----- nvinfo : EIATTR_REGCOUNT
	.align		4
        /*0000*/ 	.byte	0x04, 0x2f
        /*0002*/ 	.short	(.L_15 - .L_14)
	.align		4
.L_14:
        /*0004*/ 	.word	index@(_ZN7cutlass13device_kernelINS_4gemm6kernel13GemmUniversalIN4cute5tupleIJiiiiEEENS1_10collective13CollectiveMmaINS1_34MainloopSm90TmaGmmaWarpSpecializedILi2ENS5_IJNS4_1CILi2EEENSA_ILi1EEESC_EEENS1_35KernelTmaWarpSpecializedCooperativeEEENS5_IJNSA_ILi384EEENSA_ILi240EEENSA_ILi128EEEEEEaNS5_IJlSC_lEEEaSK_NS4_8TiledMMAINS4_8MMA_AtomIJNS4_4SM904GMMA26MMA_64x16x32_S32S8S8_SS_TNEEEENS4_6LayoutISD_NS5_IJSC_NSA_ILi0EEESS_EEEEENS5_IJNS4_10UnderscoreESV_SV_EEEEENS4_13SM90_TMA_LOADENS4_14ComposedLayoutINS4_7SwizzleILi3ELi4ELi3EEENS4_18smem_ptr_flag_bitsILi8EEENSR_INS5_IJNSA_ILi8EEESI_EEENS5_IJSI_SC_EEEEEEEvNS4_8identityENS4_23SM90_TMA_LOAD_MULTICASTES18_vS19_EENS_8epilogue10collective6detail29Sm90TmaWarpSpecializedAdapterINS1D_15DefaultEpilogueIaSK_SK_NS1C_6thread17LinearCombinationIaLi1EiiLNS1H_9ScaleType4KindE0ELNS_15FloatRoundStyleE2EaEENS1_15EpilogueDefaultEEEEEvvEEEEvNT_6ParamsE)
        /*0008*/ 	.word	0x000000a8


	//----- nvinfo : EIATTR_FRAME_SIZE
	.align		4
.L_15:
        /*000c*/ 	.byte	0x04, 0x11
        /*000e*/ 	.short	(.L_17 - .L_16)
	.align		4
.L_16:
        /*0010*/ 	.word	index@(_ZN7cutlass13device_kernelINS_4gemm6kernel13GemmUniversalIN4cute5tupleIJiiiiEEENS1_10collective13CollectiveMmaINS1_34MainloopSm90TmaGmmaWarpSpecializedILi2ENS5_IJNS4_1CILi2EEENSA_ILi1EEESC_EEENS1_35KernelTmaWarpSpecializedCooperativeEEENS5_IJNSA_ILi384EEENSA_ILi240EEENSA_ILi128EEEEEEaNS5_IJlSC_lEEEaSK_NS4_8TiledMMAINS4_8MMA_AtomIJNS4_4SM904GMMA26MMA_64x16x32_S32S8S8_SS_TNEEEENS4_6LayoutISD_NS5_IJSC_NSA_ILi0EEESS_EEEEENS5_IJNS4_10UnderscoreESV_SV_EEEEENS4_13SM90_TMA_LOADENS4_14ComposedLayoutINS4_7SwizzleILi3ELi4ELi3EEENS4_18smem_ptr_flag_bitsILi8EEENSR_INS5_IJNSA_ILi8EEESI_EEENS5_IJSI_SC_EEEEEEEvNS4_8identityENS4_23SM90_TMA_LOAD_MULTICASTES18_vS19_EENS_8epilogue10collective6detail29Sm90TmaWarpSpecializedAdapterINS1D_15DefaultEpilogueIaSK_SK_NS1C_6thread17LinearCombinationIaLi1EiiLNS1H_9ScaleType4KindE0ELNS_15FloatRoundStyleE2EaEENS1_15EpilogueDefaultEEEEEvvEEEEvNT_6ParamsE)
        /*0014*/ 	.word	0x00000858


	//----- nvinfo : EIATTR_MIN_STACK_SIZE
	.align		4
.L_17:
        /*0018*/ 	.byte	0x04, 0x12
        /*001a*/ 	.short	(.L_19 - .L_18)
	.align		4
.L_18:
        /*001c*/ 	.word	index@(_ZN7cutlass13device_kernelINS_4gemm6kernel13GemmUniversalIN4cute5tupleIJiiiiEEENS1_10collective13CollectiveMmaINS1_34MainloopSm90TmaGmmaWarpSpecializedILi2ENS5_IJNS4_1CILi2EEENSA_ILi1EEESC_EEENS1_35KernelTmaWarpSpecializedCooperativeEEENS5_IJNSA_ILi384EEENSA_ILi240EEENSA_ILi128EEEEEEaNS5_IJlSC_lEEEaSK_NS4_8TiledMMAINS4_8MMA_AtomIJNS4_4SM904GMMA26MMA_64x16x32_S32S8S8_SS_TNEEEENS4_6LayoutISD_NS5_IJSC_NSA_ILi0EEESS_EEEEENS5_IJNS4_10UnderscoreESV_SV_EEEEENS4_13SM90_TMA_LOADENS4_14ComposedLayoutINS4_7SwizzleILi3ELi4ELi3EEENS4_18smem_ptr_flag_bitsILi8EEENSR_INS5_IJNSA_ILi8EEESI_EEENS5_IJSI_SC_EEEEEEEvNS4_8identityENS4_23SM90_TMA_LOAD_MULTICASTES18_vS19_EENS_8epilogue10collective6detail29Sm90TmaWarpSpecializedAdapterINS1D_15DefaultEpilogueIaSK_SK_NS1C_6thread17LinearCombinationIaLi1EiiLNS1H_9ScaleType4KindE0ELNS_15FloatRoundStyleE2EaEENS1_15EpilogueDefaultEEEEEvvEEEEvNT_6ParamsE)
        /*0020*/ 	.word	0x00000858
.L_19:


//--------------------- .nv.compat                --------------------------
	.section	.nv.compat,"",@"SHT_CUDA_COMPAT_INFO"
	.align	4
        /*0000*/ 	.byte	0x02, 0x09, 0x01, 0x00, 0x02, 0x02, 0x04, 0x00, 0x02, 0x05, 0x05, 0x00, 0x03, 0x07, 0x01, 0x01
        /*0010*/ 	.byte	0x02, 0x03, 0x01, 0x00, 0x02, 0x06, 0x01, 0x00, 0x04, 0x0b, 0x08, 0x00, 0x00, 0x00, 0x00, 0x00
        /*0020*/ 	.byte	0x00, 0x00, 0x00, 0x00


//--------------------- .nv.info._ZN7cutlass13device_kernelINS_4gemm6kernel13GemmUniversalIN4cute5tupleIJiiiiEEENS1_10collective13CollectiveMmaINS1_34MainloopSm90TmaGmmaWarpSpecializedILi2ENS5_IJNS4_1CILi2EEENSA_ILi1EEESC_EEENS1_35KernelTmaWarpSpecializedCooperativeEEENS5_IJNSA_ILi384EEENSA_ILi240EEENSA_ILi128EEEEEEaNS5_IJlSC_lEEEaSK_NS4_8TiledMMAINS4_8MMA_AtomIJNS4_4SM904GMMA26MMA_64x16x32_S32S8S8_SS_TNEEEENS4_6LayoutISD_NS5_IJSC_NSA_ILi0EEESS_EEEEENS5_IJNS4_10UnderscoreESV_SV_EEEEENS4_13SM90_TMA_LOADENS4_14ComposedLayoutINS4_7SwizzleILi3ELi4ELi3EEENS4_18smem_ptr_flag_bitsILi8EEENSR_INS5_IJNSA_ILi8EEESI_EEENS5_IJSI_SC_EEEEEEEvNS4_8identityENS4_23SM90_TMA_LOAD_MULTICASTES18_vS19_EENS_8epilogue10collective6detail29Sm90TmaWarpSpecializedAdapterINS1D_15DefaultEpilogueIaSK_SK_NS1C_6thread17LinearCombinationIaLi1EiiLNS1H_9ScaleType4KindE0ELNS_15FloatRoundStyleE2EaEENS1_15EpilogueDefaultEEEEEvvEEEEvNT_6ParamsE --------------------------
	.section	.nv.info._ZN7cutlass13device_kernelINS_4gemm6kernel13GemmUniversalIN4cute5tupleIJiiiiEEENS1_10collective13CollectiveMmaINS1_34MainloopSm90TmaGmmaWarpSpecializedILi2ENS5_IJNS4_1CILi2EEENSA_ILi1EEESC_EEENS1_35KernelTmaWarpSpecializedCooperativeEEENS5_IJNSA_ILi384EEENSA_ILi240EEENSA_ILi128EEEEEEaNS5_IJlSC_lEEEaSK_NS4_8TiledMMAINS4_8MMA_AtomIJNS4_4SM904GMMA26MMA_64x16x32_S32S8S8_SS_TNEEEENS4_6LayoutISD_NS5_IJSC_NSA_ILi0EEESS_EEEEENS5_IJNS4_10UnderscoreESV_SV_EEEEENS4_13SM90_TMA_LOADENS4_14ComposedLayoutINS4_7SwizzleILi3ELi4ELi3EEENS4_18smem_ptr_flag_bitsILi8EEENSR_INS5_IJNSA_ILi8EEESI_EEENS5_IJSI_SC_EEEEEEEvNS4_8identityENS4_23SM90_TMA_LOAD_MULTICASTES18_vS19_EENS_8epilogue10collective6detail29Sm90TmaWarpSpecializedAdapterINS1D_15DefaultEpilogueIaSK_SK_NS1C_6thread17LinearCombinationIaLi1EiiLNS1H_9ScaleType4KindE0ELNS_15FloatRoundStyleE2EaEENS1_15EpilogueDefaultEEEEEvvEEEEvNT_6ParamsE,"",@"SHT_CUDA_INFO"
	.sectionflags	@""
	.align	4


	//----- nvinfo : EIATTR_CUDA_API_VERSION
	.align		4
        /*0000*/ 	.byte	0x04, 0x37
        /*0002*/ 	.short	(.L_21 - .L_20)
.L_20:
        /*0004*/ 	.word	0x00000082


	//----- nvinfo : EIATTR_KPARAM_INFO
	.align		4
.L_21:
        /*0008*/ 	.byte	0x04, 0x17
        /*000a*/ 	.short	(.L_23 - .L_22)
.L_22:
        /*000c*/ 	.word	0x00000000
        /*0010*/ 	.short	0x0000
        /*0012*/ 	.short	0x0070
        /*0014*/ 	.byte	0x00, 0xf0, 0x01, 0x10


	//----- nvinfo : EIATTR_SPARSE_MMA_MASK
	.align		4
.L_23:
        /*0018*/ 	.byte	0x03, 0x50
        /*001a*/ 	.short	0x0000


	//----- nvinfo : EIATTR_MAXREG_COUNT
	.align		4
        /*001c*/ 	.byte	0x03, 0x1b
        /*001e*/ 	.short	0x00a8


	//----- nvinfo : EIATTR_NUM_BARRIERS
	.align		4
        /*0020*/ 	.byte	0x02, 0x4c
        /*0022*/ 	.byte	0x01
	.zero		1


	//----- nvinfo : EIATTR_EXTERNS
	.align		4
        /*0024*/ 	.byte	0x04, 0x0f
        /*0026*/ 	.short	(.L_25 - .L_24)


	//   ....[0]....
	.align		4
.L_24:
        /*0028*/ 	.word	index@(__assertfail)


	//----- nvinfo : EIATTR_ANNOTATIONS
	.align		4
.L_25:
        /*002c*/ 	.byte	0x04, 0x55
        /*002e*/ 	.short	(.L_27 - .L_26)


	//   ....[0]....
.L_26:
        /*0030*/ 	.word	0x00000001
        /*0034*/ 	.byte	0x50, 0x02, 0x00, 0x00, 0x01, 0x00, 0x00, 0x00, 0x20, 0x07, 0x00, 0x00, 0x01, 0x00, 0x00, 0x00
        /* <DEDUP_REMOVED lines=1398> */
        /*57a4*/ 	.byte	0xf0, 0x60, 0x03, 0x00


	//----- nvinfo : EIATTR_MERCURY_ISA_VERSION
	.align		4
.L_27:
        /*57a8*/ 	.byte	0x03, 0x5f
        /*57aa*/ 	.short	0x0101


	//----- nvinfo : EIATTR_INT_WARP_WIDE_INSTR_OFFSETS
	.align		4
        /*57ac*/ 	.byte	0x04, 0x31
        /*57ae*/ 	.short	(.L_29 - .L_28)


	//   ....[0]....
.L_28:
        /*57b0*/ 	.word	0x00000550


	//   ....[1]....
        /*57b4*/ 	.word	0x00000560


	//   ....[2]....
        /*57b8*/ 	.word	0x000006c0


	//   ....[3]....
        /*57bc*/ 	.word	0x00015830


	//----- nvinfo : EIATTR_COOP_GROUP_MASK_REGIDS
	.align		4
.L_29:
        /*57c0*/ 	.byte	0x04, 0x29
        /*57c2*/ 	.short	(.L_31 - .L_30)


	//   ....[0]....
.L_30:
        /*57c4*/ 	.word	0xffffffff


	//   ....[1]....
        /*57c8*/ 	.word	0xffffffff


	//   ....[2]....
        /*57cc*/ 	.word	0xffffffff


	//   ....[3]....
        /*57d0*/ 	.word	0xffffffff


	//   ....[4]....
        /*57d4*/ 	.word	0xffffffff


	//   ....[5]....
        /*57d8*/ 	.word	0xffffffff


	//----- nvinfo : EIATTR_COOP_GROUP_INSTR_OFFSETS
	.align		4
.L_31:
        /*57dc*/ 	.byte	0x04, 0x28
        /*57de*/ 	.short	(.L_33 - .L_32)


	//   ....[0]....
.L_32:
        /*57e0*/ 	.word	0x00000070


	//   ....[1]....
        /*57e4*/ 	.word	0x00000080


	//   ....[2]....
        /*57e8*/ 	.word	0x000001b0


	//   ....[3]....
        /*57ec*/ 	.word	0x000003b0


	//   ....[4]....
        /*57f0*/ 	.word	0x00000840


	//   ....[5]....
        /*57f4*/ 	.word	0x00001680


	//----- nvinfo : EIATTR_REG_RECONFIG
	.align		4
.L_33:
        /*57f8*/ 	.byte	0x01, 0x54
	.zero		2


	//----- nvinfo : EIATTR_SYSCALL_OFFSETS
	.align		4
        /*57fc*/ 	.byte	0x04, 0x46
        /*57fe*/ 	.short	(.L_35 - .L_34)


	//   ....[0]....
.L_34:
        /*5800*/ 	.word	0x00001830


	//----- nvinfo : EIATTR_MBARRIER_INSTR_OFFSETS
	.align		4
.L_35:
        /*5804*/ 	.byte	0x04, 0x39
        /*5806*/ 	.short	(.L_37 - .L_36)


	//   ....[0]....
.L_36:
        /*5808*/ 	.word	0x00000340
        /*580c*/ 	.word	0x000000ff
        /*5810*/ 	.word	0x00000000
        /*5814*/ 	.short	0x0100
        /*5816*/ 	.byte	0x08
	.zero		1


	//   ....[1]....
        /*5818*/ 	.word	0x00000350
        /*581c*/ 	.word	0x000000ff
        /*5820*/ 	.word	0x00000010
        /*5824*/ 	.short	0x0100
        /*5826*/ 	.byte	0x08
	.zero		1


	//   ....[2]....
        /*5828*/ 	.word	0x00000360
        /*582c*/ 	.word	0x000000ff
        /*5830*/ 	.word	0x00000008
        /*5834*/ 	.short	0x0100
        /*5836*/ 	.byte	0x08
	.zero		1


	//   ....[3]....
        /*5838*/ 	.word	0x00000370
        /*583c*/ 	.word	0x000000ff
        /*5840*/ 	.word	0x00000018
        /*5844*/ 	.short	0x0100
        /*5846*/ 	.byte	0x08
	.zero		1


	//   ....[4]....
        /*5848*/ 	.word	0x00000740
        /*584c*/ 	.word	0x000000ff
        /*5850*/ 	.word	0x00000030
        /*5854*/ 	.short	0x0100
        /*5856*/ 	.byte	0x06
	.zero		1


	//   ....[5]....
        /*5858*/ 	.word	0x00000790
        /*585c*/ 	.word	0x000000ff
        /*5860*/ 	.word	0x00000038
        /*5864*/ 	.short	0x0100
        /*5866*/ 	.byte	0x06
	.zero		1


	//   ....[6]....
        /*5868*/ 	.word	0x00001970
        /*586c*/ 	.word	0x00000003
        /*5870*/ 	.word	0x00000000
        /*5874*/ 	.short	0x010a
        /*5876*/ 	.byte	0x3f
	.zero		1


	//   ....[7]....
        /*5878*/ 	.word	0x000019b0
        /*587c*/ 	.word	0x00000003
        /*5880*/ 	.word	0x00000000
        /*5884*/ 	.short	0x010a
        /*5886*/ 	.byte	0x3f
	.zero		1


	//   ....[8]....
        /*5888*/ 	.word	0x0000ba30
        /*588c*/ 	.word	0x00000005
        /*5890*/ 	.word	0x00000000
        /*5894*/ 	.short	0x010a
        /*5896*/ 	.byte	0x3f
	.zero		1


	//   ....[9]....
        /*5898*/ 	.word	0x0000ba70
        /*589c*/ 	.word	0x00000005
        /*58a0*/ 	.word	0x00000000
        /*58a4*/ 	.short	0x010a
        /*58a6*/ 	.byte	0x3f
	.zero		1


	//   ....[10]....
        /*58a8*/ 	.word	0x000155d0
        /*58ac*/ 	.word	0x00000005
        /*58b0*/ 	.word	0x00000000
        /*58b4*/ 	.short	0x0101
        /*58b6*/ 	.byte	0x3f
	.zero		1


	//   ....[11]....
        /*58b8*/ 	.word	0x000158d0
        /*58bc*/ 	.word	0x00000000
        /*58c0*/ 	.word	0x00000000
        /*58c4*/ 	.short	0x0101
        /*58c6*/ 	.byte	0x3f
	.zero		1


	//   ....[12]....
        /*58c8*/ 	.word	0x000355e0
        /*58cc*/ 	.word	0x0000000e
        /*58d0*/ 	.word	0x00000010
        /*58d4*/ 	.short	0x010a
        /*58d6*/ 	.byte	0x3f
	.zero		1


	//   ....[13]....
        /*58d8*/ 	.word	0x000359f0
        /*58dc*/ 	.word	0x00000002
        /*58e0*/ 	.word	0x00000038
        /*58e4*/ 	.short	0x0101
        /*58e6*/ 	.byte	0x3f
	.zero		1


	//   ....[14]....
        /*58e8*/ 	.word	0x000361c0
        /*58ec*/ 	.word	0x00000005
        /*58f0*/ 	.word	0x00000000
        /*58f4*/ 	.short	0x010a
        /*58f6*/ 	.byte	0x3f
	.zero		1


	//   ....[15]....
        /*58f8*/ 	.word	0x00036250
        /*58fc*/ 	.word	0x00000003
        /*5900*/ 	.word	0x00000000
        /*5904*/ 	.short	0x010a
        /*5906*/ 	.byte	0x3f
	.zero		1


	//   ....[16]....
        /*5908*/ 	.word	0x000362b0
        /*590c*/ 	.word	0x00000003
        /*5910*/ 	.word	0x00000000
        /*5914*/ 	.short	0x010a
        /*5916*/ 	.byte	0x3f
	.zero		1


	//   ....[17]....
        /*5918*/ 	.word	0x00036300
        /*591c*/ 	.word	0x00000005
        /*5920*/ 	.word	0x00000000
        /*5924*/ 	.short	0x010a
        /*5926*/ 	.byte	0x3f
	.zero		1


	//   ....[18]....
        /*5928*/ 	.word	0x000363d0
        /*592c*/ 	.word	0x0000000e
        /*5930*/ 	.word	0x00000010
        /*5934*/ 	.short	0x010a
        /*5936*/ 	.byte	0x3f
	.zero		1


	//   ....[19]....
        /*5938*/ 	.word	0x000364a0
        /*593c*/ 	.word	0x00000005
        /*5940*/ 	.word	0x00000000
        /*5944*/ 	.short	0x010a
        /*5946*/ 	.byte	0x3f
	.zero		1


	//----- nvinfo : EIATTR_NUM_MBARRIERS
	.align		4
.L_37:
        /*5948*/ 	.byte	0x03, 0x38
        /*594a*/ 	.short	0x0006


	//----- nvinfo : EIATTR_EXIT_INSTR_OFFSETS
	.align		4
        /*594c*/ 	.byte	0x04, 0x1c
        /*594e*/ 	.short	(.L_39 - .L_38)


	//   ....[0]....
.L_38:
        /*5950*/ 	.word	0x00000ac0


	//   ....[1]....
        /*5954*/ 	.word	0x00001470


	//   ....[2]....
        /*5958*/ 	.word	0x00034c00


	//   ....[3]....
        /*595c*/ 	.word	0x00035250


	//   ....[4]....
        /*5960*/ 	.word	0x000362a0


	//----- nvinfo : EIATTR_MAX_THREADS
	.align		4
.L_39:
        /*5964*/ 	.byte	0x04, 0x05
        /*5966*/ 	.short	(.L_41 - .L_40)
.L_40:
        /*5968*/ 	.word	0x00000180
        /*596c*/ 	.word	0x00000001
        /*5970*/ 	.word	0x00000001


	//----- nvinfo : EIATTR_CRS_STACK_SIZE
	.align		4
.L_41:
        /*5974*/ 	.byte	0x04, 0x1e
        /*5976*/ 	.short	(.L_43 - .L_42)
.L_42:
        /*5978*/ 	.word	0x00000000


	//----- nvinfo : EIATTR_CBANK_PARAM_SIZE
	.align		4
.L_43:
        /*597c*/ 	.byte	0x03, 0x19
        /*597e*/ 	.short	0x0470


	//----- nvinfo : EIATTR_PARAM_CBANK
	.align		4
        /*5980*/ 	.byte	0x04, 0x0a
        /*5982*/ 	.short	(.L_45 - .L_44)
	.align		4
.L_44:
        /*5984*/ 	.word	index@(.nv.constant0._ZN7cutlass13device_kernelINS_4gemm6kernel13GemmUniversalIN4cute5tupleIJiiiiEEENS1_10collective13CollectiveMmaINS1_34MainloopSm90TmaGmmaWarpSpecializedILi2ENS5_IJNS4_1CILi2EEENSA_ILi1EEESC_EEENS1_35KernelTmaWarpSpecializedCooperativeEEENS5_IJNSA_ILi384EEENSA_ILi240EEENSA_ILi128EEEEEEaNS5_IJlSC_lEEEaSK_NS4_8TiledMMAINS4_8MMA_AtomIJNS4_4SM904GMMA26MMA_64x16x32_S32S8S8_SS_TNEEEENS4_6LayoutISD_NS5_IJSC_NSA_ILi0EEESS_EEEEENS5_IJNS4_10UnderscoreESV_SV_EEEEENS4_13SM90_TMA_LOADENS4_14ComposedLayoutINS4_7SwizzleILi3ELi4ELi3EEENS4_18smem_ptr_flag_bitsILi8EEENSR_INS5_IJNSA_ILi8EEESI_EEENS5_IJSI_SC_EEEEEEEvNS4_8identityENS4_23SM90_TMA_LOAD_MULTICASTES18_vS19_EENS_8epilogue10collective6detail29Sm90TmaWarpSpecializedAdapterINS1D_15DefaultEpilogueIaSK_SK_NS1C_6thread17LinearCombinationIaLi1EiiLNS1H_9ScaleType4KindE0ELNS_15FloatRoundStyleE2EaEENS1_15EpilogueDefaultEEEEEvvEEEEvNT_6ParamsE)
        /*5988*/ 	.short	0x0210
        /*598a*/ 	.short	0x0470


	//----- nvinfo : EIATTR_SW_WAR
	.align		4
.L_45:
        /*598c*/ 	.byte	0x04, 0x36
        /*598e*/ 	.short	(.L_47 - .L_46)
.L_46:
        /*5990*/ 	.word	0x00000008
.L_47:


//--------------------- .nv.callgraph             --------------------------
	.section	.nv.callgraph,"",@"SHT_CUDA_CALLGRAPH"
	.align	4
	.sectionentsize	8
	.align		4
        /*0000*/ 	.word	0x00000000
	.align		4
        /*0004*/ 	.word	0xffffffff
	.align		4
        /*0008*/ 	.word	index@(_ZN7cutlass13device_kernelINS_4gemm6kernel13GemmUniversalIN4cute5tupleIJiiiiEEENS1_10collective13CollectiveMmaINS1_34MainloopSm90TmaGmmaWarpSpecializedILi2ENS5_IJNS4_1CILi2EEENSA_ILi1EEESC_EEENS1_35KernelTmaWarpSpecializedCooperativeEEENS5_IJNSA_ILi384EEENSA_ILi240EEENSA_ILi128EEEEEEaNS5_IJlSC_lEEEaSK_NS4_8TiledMMAINS4_8MMA_AtomIJNS4_4SM904GMMA26MMA_64x16x32_S32S8S8_SS_TNEEEENS4_6LayoutISD_NS5_IJSC_NSA_ILi0EEESS_EEEEENS5_IJNS4_10UnderscoreESV_SV_EEEEENS4_13SM90_TMA_LOADENS4_14ComposedLayoutINS4_7SwizzleILi3ELi4ELi3EEENS4_18smem_ptr_flag_bitsILi8EEENSR_INS5_IJNSA_ILi8EEESI_EEENS5_IJSI_SC_EEEEEEEvNS4_8identityENS4_23SM90_TMA_LOAD_MULTICASTES18_vS19_EENS_8epilogue10collective6detail29Sm90TmaWarpSpecializedAdapterINS1D_15DefaultEpilogueIaSK_SK_NS1C_6thread17LinearCombinationIaLi1EiiLNS1H_9ScaleType4KindE0ELNS_15FloatRoundStyleE2EaEENS1_15EpilogueDefaultEEEEEvvEEEEvNT_6ParamsE)
	.align		4
        /*000c*/ 	.word	index@(__assertfail)
	.align		4
        /*0010*/ 	.word	0x00000000
	.align		4
        /*0014*/ 	.word	0xfffffffe
	.align		4
        /*0018*/ 	.word	0x00000000
	.align		4
        /*001c*/ 	.word	0xfffffffd
	.align		4
        /*0020*/ 	.word	0x00000000
	.align		4
        /*0024*/ 	.word	0xfffffffc


//--------------------- .nv.constant4             --------------------------
	.section	.nv.constant4,"a",@progbits
	.align	8
	.align		8
.nv.constant4:
        /*0000*/ 	.dword	__assertfail
	.align		8
        /*0008*/ 	.dword	__unnamed_1
	.align		8
        /*0010*/ 	.dword	_ZN40_INTERNAL_78f1f4ef_4_k_cu_99a59dfa_144544cuda3std3__45__cpo5beginE
	.align		8
        /*0018*/ 	.dword	_ZN40_INTERNAL_78f1f4ef_4_k_cu_99a59dfa_144544cuda3std3__45__cpo3endE
	.align		8
        /*0020*/ 	.dword	_ZN40_INTERNAL_78f1f4ef_4_k_cu_99a59dfa_144544cuda3std3__45__cpo6cbeginE
	.align		8
        /*0028*/ 	.dword	_ZN40_INTERNAL_78f1f4ef_4_k_cu_99a59dfa_144544cuda3std3__45__cpo4cendE
	.align		8
        /*0030*/ 	.dword	_ZN40_INTERNAL_78f1f4ef_4_k_cu_99a59dfa_144544cuda3std3__442_GLOBAL__N__78f1f4ef_4_k_cu_99a59dfa_144546ignoreE
	.align		8
        /*0038*/ 	.dword	_ZN40_INTERNAL_78f1f4ef_4_k_cu_99a59dfa_144544cuda3std3__419piecewise_constructE
	.align		8
        /*0040*/ 	.dword	_ZN40_INTERNAL_78f1f4ef_4_k_cu_99a59dfa_144544cuda3std3__48in_placeE
	.align		8
        /*0048*/ 	.dword	_ZN40_INTERNAL_78f1f4ef_4_k_cu_99a59dfa_144544cuda3std6ranges3__45__cpo4swapE
	.align		8
        /*0050*/ 	.dword	_ZN40_INTERNAL_78f1f4ef_4_k_cu_99a59dfa_144544cuda3std6ranges3__45__cpo9iter_moveE
	.align		8
        /*0058*/ 	.dword	_ZN40_INTERNAL_78f1f4ef_4_k_cu_99a59dfa_144544cute7productE
	.align		8
        /*0060*/ 	.dword	_ZN40_INTERNAL_78f1f4ef_4_k_cu_99a59dfa_144544cute1_E
	.align		8
        /*0068*/ 	.dword	$str$22
	.align		8
        /*0070*/ 	.dword	$str$23


//--------------------- .text._ZN7cutlass13device_kernelINS_4gemm6kernel13GemmUniversalIN4cute5tupleIJiiiiEEENS1_10collective13CollectiveMmaINS1_34MainloopSm90TmaGmmaWarpSpecializedILi2ENS5_IJNS4_1CILi2EEENSA_ILi1EEESC_EEENS1_35KernelTmaWarpSpecializedCooperativeEEENS5_IJNSA_ILi384EEENSA_ILi240EEENSA_ILi128EEEEEEaNS5_IJlSC_lEEEaSK_NS4_8TiledMMAINS4_8MMA_AtomIJNS4_4SM904GMMA26MMA_64x16x32_S32S8S8_SS_TNEEEENS4_6LayoutISD_NS5_IJSC_NSA_ILi0EEESS_EEEEENS5_IJNS4_10UnderscoreESV_SV_EEEEENS4_13SM90_TMA_LOADENS4_14ComposedLayoutINS4_7SwizzleILi3ELi4ELi3EEENS4_18smem_ptr_flag_bitsILi8EEENSR_INS5_IJNSA_ILi8EEESI_EEENS5_IJSI_SC_EEEEEEEvNS4_8identityENS4_23SM90_TMA_LOAD_MULTICASTES18_vS19_EENS_8epilogue10collective6detail29Sm90TmaWarpSpecializedAdapterINS1D_15DefaultEpilogueIaSK_SK_NS1C_6thread17LinearCombinationIaLi1EiiLNS1H_9ScaleType4KindE0ELNS_15FloatRoundStyleE2EaEENS1_15EpilogueDefaultEEEEEvvEEEEvNT_6ParamsE --------------------------
	.section	.text._ZN7cutlass13device_kernelINS_4gemm6kernel13GemmUniversalIN4cute5tupleIJiiiiEEENS1_10collective13CollectiveMmaINS1_34MainloopSm90TmaGmmaWarpSpecializedILi2ENS5_IJNS4_1CILi2EEENSA_ILi1EEESC_EEENS1_35KernelTmaWarpSpecializedCooperativeEEENS5_IJNSA_ILi384EEENSA_ILi240EEENSA_ILi128EEEEEEaNS5_IJlSC_lEEEaSK_NS4_8TiledMMAINS4_8MMA_AtomIJNS4_4SM904GMMA26MMA_64x16x32_S32S8S8_SS_TNEEEENS4_6LayoutISD_NS5_IJSC_NSA_ILi0EEESS_EEEEENS5_IJNS4_10UnderscoreESV_SV_EEEEENS4_13SM90_TMA_LOADENS4_14ComposedLayoutINS4_7SwizzleILi3ELi4ELi3EEENS4_18smem_ptr_flag_bitsILi8EEENSR_INS5_IJNSA_ILi8EEESI_EEENS5_IJSI_SC_EEEEEEEvNS4_8identityENS4_23SM90_TMA_LOAD_MULTICASTES18_vS19_EENS_8epilogue10collective6detail29Sm90TmaWarpSpecializedAdapterINS1D_15DefaultEpilogueIaSK_SK_NS1C_6thread17LinearCombinationIaLi1EiiLNS1H_9ScaleType4KindE0ELNS_15FloatRoundStyleE2EaEENS1_15EpilogueDefaultEEEEEvvEEEEvNT_6ParamsE,"ax",@progbits
	.align	128
.text._ZN7cutlass13device_kernelINS_4gemm6kernel13GemmUniversalIN4cute5tupleIJiiiiEEENS1_10collective13CollectiveMmaINS1_34MainloopSm90TmaGmmaWarpSpecializedILi2ENS5_IJNS4_1CILi2EEENSA_ILi1EEESC_EEENS1_35KernelTmaWarpSpecializedCooperativeEEENS5_IJNSA_ILi384EEENSA_ILi240EEENSA_ILi128EEEEEEaNS5_IJlSC_lEEEaSK_NS4_8TiledMMAINS4_8MMA_AtomIJNS4_4SM904GMMA26MMA_64x16x32_S32S8S8_SS_TNEEEENS4_6LayoutISD_NS5_IJSC_NSA_ILi0EEESS_EEEEENS5_IJNS4_10UnderscoreESV_SV_EEEEENS4_13SM90_TMA_LOADENS4_14ComposedLayoutINS4_7SwizzleILi3ELi4ELi3EEENS4_18smem_ptr_flag_bitsILi8EEENSR_INS5_IJNSA_ILi8EEESI_EEENS5_IJSI_SC_EEEEEEEvNS4_8identityENS4_23SM90_TMA_LOAD_MULTICASTES18_vS19_EENS_8epilogue10collective6detail29Sm90TmaWarpSpecializedAdapterINS1D_15DefaultEpilogueIaSK_SK_NS1C_6thread17LinearCombinationIaLi1EiiLNS1H_9ScaleType4KindE0ELNS_15FloatRoundStyleE2EaEENS1_15EpilogueDefaultEEEEEvvEEEEvNT_6ParamsE:
        .type           _ZN7cutlass13device_kernelINS_4gemm6kernel13GemmUniversalIN4cute5tupleIJiiiiEEENS1_10collective13CollectiveMmaINS1_34MainloopSm90TmaGmmaWarpSpecializedILi2ENS5_IJNS4_1CILi2EEENSA_ILi1EEESC_EEENS1_35KernelTmaWarpSpecializedCooperativeEEENS5_IJNSA_ILi384EEENSA_ILi240EEENSA_ILi128EEEEEEaNS5_IJlSC_lEEEaSK_NS4_8TiledMMAINS4_8MMA_AtomIJNS4_4SM904GMMA26MMA_64x16x32_S32S8S8_SS_TNEEEENS4_6LayoutISD_NS5_IJSC_NSA_ILi0EEESS_EEEEENS5_IJNS4_10UnderscoreESV_SV_EEEEENS4_13SM90_TMA_LOADENS4_14ComposedLayoutINS4_7SwizzleILi3ELi4ELi3EEENS4_18smem_ptr_flag_bitsILi8EEENSR_INS5_IJNSA_ILi8EEESI_EEENS5_IJSI_SC_EEEEEEEvNS4_8identityENS4_23SM90_TMA_LOAD_MULTICASTES18_vS19_EENS_8epilogue10collective6detail29Sm90TmaWarpSpecializedAdapterINS1D_15DefaultEpilogueIaSK_SK_NS1C_6thread17LinearCombinationIaLi1EiiLNS1H_9ScaleType4KindE0ELNS_15FloatRoundStyleE2EaEENS1_15EpilogueDefaultEEEEEvvEEEEvNT_6ParamsE,@function
        .size           _ZN7cutlass13device_kernelINS_4gemm6kernel13GemmUniversalIN4cute5tupleIJiiiiEEENS1_10collective13CollectiveMmaINS1_34MainloopSm90TmaGmmaWarpSpecializedILi2ENS5_IJNS4_1CILi2EEENSA_ILi1EEESC_EEENS1_35KernelTmaWarpSpecializedCooperativeEEENS5_IJNSA_ILi384EEENSA_ILi240EEENSA_ILi128EEEEEEaNS5_IJlSC_lEEEaSK_NS4_8TiledMMAINS4_8MMA_AtomIJNS4_4SM904GMMA26MMA_64x16x32_S32S8S8_SS_TNEEEENS4_6LayoutISD_NS5_IJSC_NSA_ILi0EEESS_EEEEENS5_IJNS4_10UnderscoreESV_SV_EEEEENS4_13SM90_TMA_LOADENS4_14ComposedLayoutINS4_7SwizzleILi3ELi4ELi3EEENS4_18smem_ptr_flag_bitsILi8EEENSR_INS5_IJNSA_ILi8EEESI_EEENS5_IJSI_SC_EEEEEEEvNS4_8identityENS4_23SM90_TMA_LOAD_MULTICASTES18_vS19_EENS_8epilogue10collective6detail29Sm90TmaWarpSpecializedAdapterINS1D_15DefaultEpilogueIaSK_SK_NS1C_6thread17LinearCombinationIaLi1EiiLNS1H_9ScaleType4KindE0ELNS_15FloatRoundStyleE2EaEENS1_15EpilogueDefaultEEEEEvvEEEEvNT_6ParamsE,(.L_x_789 - _ZN7cutlass13device_kernelINS_4gemm6kernel13GemmUniversalIN4cute5tupleIJiiiiEEENS1_10collective13CollectiveMmaINS1_34MainloopSm90TmaGmmaWarpSpecializedILi2ENS5_IJNS4_1CILi2EEENSA_ILi1EEESC_EEENS1_35KernelTmaWarpSpecializedCooperativeEEENS5_IJNSA_ILi384EEENSA_ILi240EEENSA_ILi128EEEEEEaNS5_IJlSC_lEEEaSK_NS4_8TiledMMAINS4_8MMA_AtomIJNS4_4SM904GMMA26MMA_64x16x32_S32S8S8_SS_TNEEEENS4_6LayoutISD_NS5_IJSC_NSA_ILi0EEESS_EEEEENS5_IJNS4_10UnderscoreESV_SV_EEEEENS4_13SM90_TMA_LOADENS4_14ComposedLayoutINS4_7SwizzleILi3ELi4ELi3EEENS4_18smem_ptr_flag_bitsILi8EEENSR_INS5_IJNSA_ILi8EEESI_EEENS5_IJSI_SC_EEEEEEEvNS4_8identityENS4_23SM90_TMA_LOAD_MULTICASTES18_vS19_EENS_8epilogue10collective6detail29Sm90TmaWarpSpecializedAdapterINS1D_15DefaultEpilogueIaSK_SK_NS1C_6thread17LinearCombinationIaLi1EiiLNS1H_9ScaleType4KindE0ELNS_15FloatRoundStyleE2EaEENS1_15EpilogueDefaultEEEEEvvEEEEvNT_6ParamsE)
        .other          _ZN7cutlass13device_kernelINS_4gemm6kernel13GemmUniversalIN4cute5tupleIJiiiiEEENS1_10collective13CollectiveMmaINS1_34MainloopSm90TmaGmmaWarpSpecializedILi2ENS5_IJNS4_1CILi2EEENSA_ILi1EEESC_EEENS1_35KernelTmaWarpSpecializedCooperativeEEENS5_IJNSA_ILi384EEENSA_ILi240EEENSA_ILi128EEEEEEaNS5_IJlSC_lEEEaSK_NS4_8TiledMMAINS4_8MMA_AtomIJNS4_4SM904GMMA26MMA_64x16x32_S32S8S8_SS_TNEEEENS4_6LayoutISD_NS5_IJSC_NSA_ILi0EEESS_EEEEENS5_IJNS4_10UnderscoreESV_SV_EEEEENS4_13SM90_TMA_LOADENS4_14ComposedLayoutINS4_7SwizzleILi3ELi4ELi3EEENS4_18smem_ptr_flag_bitsILi8EEENSR_INS5_IJNSA_ILi8EEESI_EEENS5_IJSI_SC_EEEEEEEvNS4_8identityENS4_23SM90_TMA_LOAD_MULTICASTES18_vS19_EENS_8epilogue10collective6detail29Sm90TmaWarpSpecializedAdapterINS1D_15DefaultEpilogueIaSK_SK_NS1C_6thread17LinearCombinationIaLi1EiiLNS1H_9ScaleType4KindE0ELNS_15FloatRoundStyleE2EaEENS1_15EpilogueDefaultEEEEEvvEEEEvNT_6ParamsE,@"STO_CUDA_ENTRY STV_DEFAULT"
_ZN7cutlass13device_kernelINS_4gemm6kernel13GemmUniversalIN4cute5tupleIJiiiiEEENS1_10collective13CollectiveMmaINS1_34MainloopSm90TmaGmmaWarpSpecializedILi2ENS5_IJNS4_1CILi2EEENSA_ILi1EEESC_EEENS1_35KernelTmaWarpSpecializedCooperativeEEENS5_IJNSA_ILi384EEENSA_ILi240EEENSA_ILi128EEEEEEaNS5_IJlSC_lEEEaSK_NS4_8TiledMMAINS4_8MMA_AtomIJNS4_4SM904GMMA26MMA_64x16x32_S32S8S8_SS_TNEEEENS4_6LayoutISD_NS5_IJSC_NSA_ILi0EEESS_EEEEENS5_IJNS4_10UnderscoreESV_SV_EEEEENS4_13SM90_TMA_LOADENS4_14ComposedLayoutINS4_7SwizzleILi3ELi4ELi3EEENS4_18smem_ptr_flag_bitsILi8EEENSR_INS5_IJNSA_ILi8EEESI_EEENS5_IJSI_SC_EEEEEEEvNS4_8identityENS4_23SM90_TMA_LOAD_MULTICASTES18_vS19_EENS_8epilogue10collective6detail29Sm90TmaWarpSpecializedAdapterINS1D_15DefaultEpilogueIaSK_SK_NS1C_6thread17LinearCombinationIaLi1EiiLNS1H_9ScaleType4KindE0ELNS_15FloatRoundStyleE2EaEENS1_15EpilogueDefaultEEEEEvvEEEEvNT_6ParamsE:
[----:B------:R-:W0:Y:S02]  /*0000*/  LDC R1, c[0x0][0x28] ;  /* 0x00000a00ff017b82 */ /* 0x000e240000000800 */
[----:B0-----:R-:W-:Y:S01]  /*0010*/  VIADD R1, R1, 0xfffff7a8 ;  /* 0xfffff7a801017836 */ /* 0x001fe20000000000 */
[----:B------:R-:W0:Y:S01]  /*0020*/  S2R R4, SR_TID.X ;  /* 0x0000000000047919 */ /* 0x000e220000002100 */
[----:B------:R-:W-:Y:S01]  /*0030*/  ELECT P0, URZ, PT ;  /* 0x00000000003f782f */ /* 0x000fe20003800000 */
[----:B------:R-:W-:Y:S01]  /*0040*/  BSSY B0, `(.L_x_0) ;  /* 0x0000015000007945 */ /* 0x000fe20003800000 */
[--C-:B0-----:R-:W-:Y:S02]  /*0050*/  SHF.R.U32.HI R0, RZ, 0x5, R4.reuse ;  /* 0x00000005ff007819 */ /* 0x101fe40000011604 */
[----:B------:R-:W-:-:S03]  /*0060*/  SHF.R.U32.HI R2, RZ, 0x7, R4 ;  /* 0x00000007ff027819 */ /* 0x000fc60000011604 */
[----:B------:R-:W0:Y:S04]  /*0070*/  SHFL.IDX PT, R3, R0, RZ, 0x1f ;  /* 0x00001fff00037589 */ /* 0x000e2800000e0000 */
[----:B------:R-:W1:Y:S01]  /*0080*/  SHFL.IDX PT, R2, R2, RZ, 0x1f ;  /* 0x00001fff02027589 */ /* 0x000e6200000e0000 */
[----:B0-----:R-:W-:Y:S02]  /*0090*/  R2UR UR9, R3 ;  /* 0x00000000030972ca */ /* 0x001fe400000e0000 */
[----:B-1----:R-:W-:-:S11]  /*00a0*/  R2UR UR5, R2 ;  /* 0x00000000020572ca */ /* 0x002fd600000e0000 */
[----:B------:R-:W-:Y:S02]  /*00b0*/  USHF.R.S32.HI UR4, URZ, 0x1f, UR9 ;  /* 0x0000001f3f047899 */ /* 0x000fe40008011409 */
[----:B------:R-:W-:Y:S02]  /*00c0*/  ISETP.NE.OR P0, PT, RZ, UR9, !P0 ;  /* 0x00000009ff007c0c */ /* 0x000fe4000c705670 */
[----:B------:R-:W-:-:S04]  /*00d0*/  ULEA.HI UR4, UR4, UR9, URZ, 0x2 ;  /* 0x0000000904047291 */ /* 0x000fc8000f8f103f */
[----:B------:R-:W-:-:S04]  /*00e0*/  ULOP3.LUT UR4, UR4, 0xfffffffc, URZ, 0xc0, !UPT ;  /* 0xfffffffc04047892 */ /* 0x000fc8000f8ec03f */
[----:B------:R-:W-:-:S03]  /*00f0*/  UIADD3 UR9, UR9, -UR4, URZ ;  /* 0x8000000409097290 */ /* 0x000fc6000fffe03f */
[----:B------:R-:W-:Y:S09]  /*0100*/  @P0 BRA `(.L_x_1) ;  /* 0x0000000000200947 */ /* 0x000ff20003800000 */
[----:B------:R-:W-:Y:S02]  /*0110*/  ULDC.64 UR6, c[0x0][0x198] ;  /* 0x0000660000067ab9 */ /* 0x000fe40000000a00 */
[----:B------:R-:W-:Y:S02]  /*0120*/  UIADD3 UR10, UP0, UR6, 0xf0, URZ ;  /* 0x000000f0060a7890 */ /* 0x000fe4000ff1e03f */
[----:B------:R-:W-:Y:S02]  /*0130*/  UIADD3 UR6, UP1, UR6, 0x1f0, URZ ;  /* 0x000001f006067890 */ /* 0x000fe4000ff3e03f */
[----:B------:R-:W-:Y:S02]  /*0140*/  UIADD3.X UR11, URZ, UR7, URZ, UP0, !UPT ;  /* 0x000000073f0b7290 */ /* 0x000fe400087fe43f */
[----:B------:R-:W-:-:S07]  /*0150*/  UIADD3.X UR7, URZ, UR7, URZ, UP1, !UPT ;  /* 0x000000073f077290 */ /* 0x000fce0008ffe43f */
[----:B------:R0:W-:Y:S02]  /*0160*/  UTMACCTL.PF [UR10] ;  /* 0x000000000a0079b9 */ /* 0x0001e40008040000 */
[----:B------:R0:W-:Y:S02]  /*0170*/  UTMACCTL.PF [UR6] ;  /* 0x00000000060079b9 */ /* 0x0001e40008040000 */
[----:B0-----:R-:W-:Y:S01]  /*0180*/  NOP ;  /* 0x0000000000007918 */ /* 0x001fe20000000000 */
.L_x_1:
[----:B------:R-:W-:Y:S05]  /*0190*/  BSYNC B0 ;  /* 0x0000000000007941 */ /* 0x000fea0003800000 */
.L_x_0:
[----:B------:R-:W-:Y:S01]  /*01a0*/  UISETP.NE.AND UP0, UPT, UR9, 0x3, UPT ;  /* 0x000000030900788c */ /* 0x000fe2000bf05270 */
[----:B------:R-:W0:Y:S01]  /*01b0*/  SHFL.IDX PT, R2, R0, RZ, 0x1f ;  /* 0x00001fff00027589 */ /* 0x000e2200000e0000 */
[----:B------:R-:W-:Y:S02]  /*01c0*/  UIADD3 UR16, UR5, -0x1, URZ ;  /* 0xffffffff05107890 */ /* 0x000fe4000fffe03f */
[----:B------:R-:W-:Y:S01]  /*01d0*/  ISETP.NE.AND P1, PT, RZ, UR5, PT ;  /* 0x00000005ff007c0c */ /* 0x000fe2000bf25270 */
[----:B------:R-:W-:Y:S02]  /*01e0*/  UISETP.EQ.OR UP0, UPT, UR9, URZ, !UP0 ;  /* 0x0000003f0900728c */ /* 0x000fe4000c702670 */
[----:B------:R-:W-:Y:S02]  /*01f0*/  UISETP.GE.U32.AND UP1, UPT, UR16, 0x2, UPT ;  /* 0x000000021000788c */ /* 0x000fe4000bf26070 */
[----:B------:R-:W-:-:S04]  /*0200*/  UISETP.EQ.AND UP0, UPT, UR5, URZ, UP0 ;  /* 0x0000003f0500728c */ /* 0x000fc80008702270 */
[----:B------:R-:W-:-:S04]  /*0210*/  USEL UR4, URZ, 0x1, !UP0 ;  /* 0x000000013f047887 */ /* 0x000fc8000c000000 */
[----:B------:R-:W-:-:S06]  /*0220*/  USEL UR4, UR4, 0x2, UP1 ;  /* 0x0000000204047887 */ /* 0x000fcc0008800000 */
[----:B------:R-:W-:Y:S01]  /*0230*/  IMAD.U32 R3, RZ, RZ, UR4 ;  /* 0x00000004ff037e24 */ /* 0x000fe2000f8e00ff */
[----:B0-----:R-:W-:-:S04]  /*0240*/  ISETP.NE.AND P0, PT, R2, RZ, PT ;  /* 0x000000ff0200720c */ /* 0x001fc80003f05270 */
[----:B------:R0:W-:Y:S09]  /*0250*/  STL [R1+0x27c], R3 ;  /* 0x00027c0301007387 */ /* 0x0001f20000100800 */
[----:B0-----:R-:W-:Y:S05]  /*0260*/  @P0 BRA `(.L_x_2) ;  /* 0x0000000000480947 */ /* 0x001fea0003800000 */
[----:B------:R-:W0:Y:S01]  /*0270*/  S2UR UR8, SR_CgaCtaId ;  /* 0x00000000000879c3 */ /* 0x000e220000008800 */
[----:B------:R-:W-:Y:S01]  /*0280*/  UMOV UR4, 0x400 ;  /* 0x0000040000047882 */ /* 0x000fe20000000000 */
[----:B------:R-:W-:Y:S01]  /*0290*/  UMOV UR5, 0x1 ;  /* 0x0000000100057882 */ /* 0x000fe20000000000 */
[----:B------:R-:W-:Y:S01]  /*02a0*/  UMOV UR6, 0x4 ;  /* 0x0000000400067882 */ /* 0x000fe20000000000 */
[----:B------:R-:W-:Y:S01]  /*02b0*/  ELECT P0, URZ, PT ;  /* 0x00000000003f782f */ /* 0x000fe20003800000 */
[----:B------:R-:W-:-:S04]  /*02c0*/  UIADD3 UR6, -UR6, 0x100000, URZ ;  /* 0x0010000006067890 */ /* 0x000fc8000fffe13f */
[----:B------:R-:W-:Y:S02]  /*02d0*/  USHF.L.U32 UR7, UR6, 0xb, URZ ;  /* 0x0000000b06077899 */ /* 0x000fe4000800063f */
[----:B------:R-:W-:Y:S02]  /*02e0*/  USHF.L.U32 UR6, UR6, 0x1, URZ ;  /* 0x0000000106067899 */ /* 0x000fe4000800063f */
[----:B0-----:R-:W-:Y:S02]  /*02f0*/  ULEA UR8, UR8, UR4, 0x18 ;  /* 0x0000000408087291 */ /* 0x001fe4000f8ec03f */
[----:B------:R-:W-:-:S04]  /*0300*/  UIADD3 UR4, -UR5, 0x100000, URZ ;  /* 0x0010000005047890 */ /* 0x000fc8000fffe13f */
[----:B------:R-:W-:Y:S02]  /*0310*/  USHF.L.U32 UR5, UR4, 0xb, URZ ;  /* 0x0000000b04057899 */ /* 0x000fe4000800063f */
[----:B------:R-:W-:Y:S01]  /*0320*/  USHF.L.U32 UR4, UR4, 0x1, URZ ;  /* 0x0000000104047899 */ /* 0x000fe2000800063f */
[----:B------:R-:W0:Y:S11]  /*0330*/  FENCE.VIEW.ASYNC.S ;  /* 0x00000000000073c6 */ /* 0x000e360000000000 */
[----:B0-----:R0:W1:Y:S01]  /*0340*/  SYNCS.EXCH.64 URZ, [UR8], UR4 ;  /* 0x00000004083f75b2 */ /* 0x0010620008000100 */
[----:B------:R0:W2:Y:S01]  /*0350*/  SYNCS.EXCH.64 URZ, [UR8+0x10], UR6 ;  /* 0x00001006083f75b2 */ /* 0x0000a20008000100 */
[----:B------:R0:W3:Y:S01]  /*0360*/  SYNCS.EXCH.64 URZ, [UR8+0x8], UR4 ;  /* 0x00000804083f75b2 */ /* 0x0000e20008000100 */
[----:B------:R0:W4:Y:S01]  /*0370*/  SYNCS.EXCH.64 URZ, [UR8+0x18], UR6 ;  /* 0x00001806083f75b2 */ /* 0x0001220008000100 */
[----:B------:R-:W-:Y:S01]  /*0380*/  NOP ;  /* 0x0000000000007918 */ /* 0x000fe20000000000 */
.L_x_2:
[----:B------:R-:W5:Y:S01]  /*0390*/  S2UR UR13, SR_CTAID.X ;  /* 0x00000000000d79c3 */ /* 0x000f620000002500 */
[----:B------:R-:W-:Y:S01]  /*03a0*/  SHF.R.S32.HI R3, RZ, 0x1f, R4 ;  /* 0x0000001fff037819 */ /* 0x000fe20000011404 */
[----:B------:R5:W1:Y:S01]  /*03b0*/  SHFL.IDX PT, R6, R0, RZ, 0x1f ;  /* 0x00001fff00067589 */ /* 0x000a6200000e0000 */
[----:B0-----:R-:W-:Y:S01]  /*03c0*/  ULDC UR4, c[0x0][0x150] ;  /* 0x0000540000047ab9 */ /* 0x001fe20000000800 */
[----:B------:R-:W-:Y:S02]  /*03d0*/  ELECT P0, URZ, PT ;  /* 0x00000000003f782f */ /* 0x000fe40003800000 */
[----:B------:R-:W-:Y:S01]  /*03e0*/  LEA.HI R3, R3, R4, RZ, 0x7 ;  /* 0x0000000403037211 */ /* 0x000fe200078f38ff */
[----:B------:R-:W-:Y:S01]  /*03f0*/  ULDC UR5, c[0x0][0x154] ;  /* 0x0000550000057ab9 */ /* 0x000fe20000000800 */
[----:B------:R-:W-:Y:S01]  /*0400*/  SHF.R.S32.HI R7, RZ, 0x1f, R2 ;  /* 0x0000001fff077819 */ /* 0x000fe20000011402 */
[----:B------:R-:W0:Y:S01]  /*0410*/  S2UR UR10, SR_CTAID.Y ;  /* 0x00000000000a79c3 */ /* 0x000e220000002600 */
[----:B------:R-:W-:Y:S01]  /*0420*/  LOP3.LUT R3, R3, 0xffffff80, RZ, 0xc0, !PT ;  /* 0xffffff8003037812 */ /* 0x000fe200078ec0ff */
[----:B------:R-:W-:Y:S01]  /*0430*/  ULDC UR8, c[0x0][0x144] ;  /* 0x0000510000087ab9 */ /* 0x000fe20000000800 */
[----:B------:R-:W-:Y:S01]  /*0440*/  LEA.HI R7, R7, R2, RZ, 0x2 ;  /* 0x0000000207077211 */ /* 0x000fe200078f10ff */
[----:B------:R-:W-:Y:S01]  /*0450*/  NOP ;  /* 0x0000000000007918 */ /* 0x000fe20000000000 */
[----:B------:R-:W-:Y:S01]  /*0460*/  NOP ;  /* 0x0000000000007918 */ /* 0x000fe20000000000 */
[----:B------:R-:W-:Y:S01]  /*0470*/  IMAD.IADD R3, R4, 0x1, -R3 ;  /* 0x0000000104037824 */ /* 0x000fe200078e0a03 */
[----:B------:R-:W-:Y:S01]  /*0480*/  LOP3.LUT R7, R7, 0x3ffffffc, RZ, 0xc0, !PT ;  /* 0x3ffffffc07077812 */ /* 0x000fe200078ec0ff */
[----:B------:R-:W-:-:S03]  /*0490*/  ULDC UR11, c[0x0][0x148] ;  /* 0x00005200000b7ab9 */ /* 0x000fc60000000800 */
[----:B------:R-:W-:Y:S01]  /*04a0*/  SHF.R.S32.HI R4, RZ, 0x1f, R3 ;  /* 0x0000001fff047819 */ /* 0x000fe20000011403 */
[----:B------:R-:W-:-:S03]  /*04b0*/  IMAD.IADD R2, R2, 0x1, -R7 ;  /* 0x0000000102027824 */ /* 0x000fc600078e0a07 */
[----:B------:R-:W-:Y:S02]  /*04c0*/  LEA.HI R4, R4, R3, RZ, 0x3 ;  /* 0x0000000304047211 */ /* 0x000fe400078f18ff */
[----:B-----5:R-:W-:Y:S02]  /*04d0*/  I2FP.F32.U32 R5, UR13 ;  /* 0x0000000d00057c45 */ /* 0x020fe40008201000 */
[--C-:B------:R-:W-:Y:S02]  /*04e0*/  SHF.R.S32.HI R0, RZ, 0x3, R4.reuse ;  /* 0x00000003ff007819 */ /* 0x100fe40000011404 */
[----:B-1----:R-:W-:Y:S01]  /*04f0*/  ISETP.NE.OR P0, PT, R6, RZ, !P0 ;  /* 0x000000ff0600720c */ /* 0x002fe20004705670 */
[----:B------:R-:W-:Y:S01]  /*0500*/  FMUL R8, R5, UR4 ;  /* 0x0000000405087c20 */ /* 0x000fe20008400000 */
[----:B------:R-:W-:-:S04]  /*0510*/  SHF.R.S32.HI R5, RZ, 0x1f, R4 ;  /* 0x0000001fff057819 */ /* 0x000fc80000011404 */
[----:B------:R-:W-:Y:S01]  /*0520*/  LEA.HI R5, R5, R0, RZ, 0x2 ;  /* 0x0000000005057211 */ /* 0x000fe200078f10ff */
[----:B------:R-:W1:Y:S03]  /*0530*/  F2I.U32.TRUNC.NTZ R8, R8 ;  /* 0x0000000800087305 */ /* 0x000e66000020f000 */
[----:B------:R-:W-:-:S03]  /*0540*/  LOP3.LUT R5, R5, 0xfffffffc, RZ, 0xc0, !PT ;  /* 0xfffffffc05057812 */ /* 0x000fc600078ec0ff */
[----:B------:R-:W-:Y:S01]  /*0550*/  VOTEU.ALL UP0, P0 ;  /* 0x00000000003f7886 */ /* 0x000fe20000000000 */
[----:B------:R-:W-:Y:S01]  /*0560*/  VOTEU.ALL UP1, P0 ;  /* 0x00000000003f7886 */ /* 0x000fe20000020000 */
[----:B------:R-:W-:Y:S01]  /*0570*/  IMAD.IADD R5, R0, 0x1, -R5 ;  /* 0x0000000100057824 */ /* 0x000fe200078e0a05 */
[----:B0-----:R-:W-:Y:S02]  /*0580*/  I2FP.F32.U32 R0, UR10 ;  /* 0x0000000a00007c45 */ /* 0x001fe40008201000 */
[----:B------:R-:W0:Y:S01]  /*0590*/  @!UP0 S2UR UR7, SR_CgaCtaId ;  /* 0x00000000000789c3 */ /* 0x000e220000008800 */
[----:B------:R-:W-:Y:S01]  /*05a0*/  IMAD R2, R2, 0x4, R5 ;  /* 0x0000000402027824 */ /* 0x000fe200078e0205 */
[----:B------:R-:W-:Y:S01]  /*05b0*/  @!UP0 UMOV UR6, 0x400 ;  /* 0x0000040000068882 */ /* 0x000fe20000000000 */
[----:B------:R-:W-:Y:S01]  /*05c0*/  FMUL R4, R0, UR5 ;  /* 0x0000000500047c20 */ /* 0x000fe20008400000 */
[----:B-1----:R-:W-:Y:S02]  /*05d0*/  R2UR UR4, R8 ;  /* 0x00000000080472ca */ /* 0x002fe400000e0000 */
[----:B------:R-:W-:-:S03]  /*05e0*/  LEA.HI R0, R2, R2, RZ, 0x1 ;  /* 0x0000000202007211 */ /* 0x000fc600078f08ff */
[----:B------:R-:W1:Y:S01]  /*05f0*/  F2I.U32.TRUNC.NTZ R4, R4 ;  /* 0x0000000400047305 */ /* 0x000e62000020f000 */
[----:B------:R-:W-:-:S05]  /*0600*/  LOP3.LUT R5, R0, 0xfffffffe, RZ, 0xc0, !PT ;  /* 0xfffffffe00057812 */ /* 0x000fca00078ec0ff */
[----:B------:R-:W-:Y:S02]  /*0610*/  IMAD.IADD R5, R2, 0x1, -R5 ;  /* 0x0000000102057824 */ /* 0x000fe400078e0a05 */
[----:B------:R-:W-:-:S04]  /*0620*/  UIADD3 UR4, -UR4, URZ, URZ ;  /* 0x0000003f04047290 */ /* 0x000fc8000fffe13f */
[----:B------:R-:W-:Y:S01]  /*0630*/  UIMAD UR8, UR8, UR4, UR13 ;  /* 0x00000004080872a4 */ /* 0x000fe2000f8e020d */
[----:B-1----:R-:W-:Y:S02]  /*0640*/  R2UR UR12, R4 ;  /* 0x00000000040c72ca */ /* 0x002fe400000e0000 */
[----:B------:R-:W-:Y:S01]  /*0650*/  UMOV UR4, 0x20 ;  /* 0x0000002000047882 */ /* 0x000fe20000000000 */
[----:B0-----:R-:W-:Y:S02]  /*0660*/  @!UP0 ULEA UR6, UR7, UR6, 0x18 ;  /* 0x0000000607068291 */ /* 0x001fe4000f8ec03f */
[----:B------:R-:W-:Y:S01]  /*0670*/  ISETP.NE.AND P3, PT, R5, UR8, PT ;  /* 0x0000000805007c0c */ /* 0x000fe2000bf65270 */
[----:B------:R-:W-:-:S04]  /*0680*/  @!UP0 UIADD3 UR4, -UR4, 0x100000, URZ ;  /* 0x0010000004048890 */ /* 0x000fc8000fffe13f */
[----:B------:R-:W-:Y:S02]  /*0690*/  @!UP0 USHF.L.U32 UR5, UR4, 0xb, URZ ;  /* 0x0000000b04058899 */ /* 0x000fe4000800063f */
[----:B------:R-:W-:Y:S01]  /*06a0*/  @!UP0 USHF.L.U32 UR4, UR4, 0x1, URZ ;  /* 0x0000000104048899 */ /* 0x000fe2000800063f */
[C---:B------:R-:W-:Y:S01]  /*06b0*/  IMAD.SHL.U32 R5, R2.reuse, 0x4, RZ ;  /* 0x0000000402057824 */ /* 0x040fe200078e00ff */
[----:B------:R-:W-:Y:S01]  /*06c0*/  VOTEU.ALL UP0, P0 ;  /* 0x00000000003f7886 */ /* 0x000fe20000000000 */
[----:B------:R-:W0:Y:S01]  /*06d0*/  LDC R4, c[0x0][0x140] ;  /* 0x00005000ff047b82 */ /* 0x000e220000000800 */
[----:B------:R-:W-:Y:S02]  /*06e0*/  LOP3.LUT P0, RZ, R3, 0x7, RZ, 0xc0, !PT ;  /* 0x0000000703ff7812 */ /* 0x000fe4000780c0ff */
[----:B------:R-:W-:Y:S01]  /*06f0*/  LOP3.LUT R9, R2, 0xc, R5, 0x78, !PT ;  /* 0x0000000c02097812 */ /* 0x000fe200078e7805 */
[----:B------:R-:W-:-:S03]  /*0700*/  UIADD3 UR12, -UR12, URZ, URZ ;  /* 0x0000003f0c0c7290 */ /* 0x000fc6000fffe13f */
[C---:B------:R-:W-:Y:S01]  /*0710*/  ISETP.LT.U32.AND P0, PT, R9.reuse, 0x2, !P0 ;  /* 0x000000020900780c */ /* 0x040fe20004701070 */
[----:B------:R1:W-:Y:S04]  /*0720*/  STL [R1+0x278], R9 ;  /* 0x0002780901007387 */ /* 0x0003e80000100800 */
[----:B------:R-:W5:Y:S02]  /*0730*/  FENCE.VIEW.ASYNC.S ;  /* 0x00000000000073c6 */ /* 0x000f640000000000 */
[----:B-----5:R-:W0:Y:S01]  /*0740*/  @!UP0 SYNCS.EXCH.64 URZ, [UR6+0x30], UR4 ;  /* 0x00003004063f85b2 */ /* 0x020e220008000100 */
[----:B------:R-:W-:Y:S02]  /*0750*/  @P3 LEA.HI R0, R9, R9, RZ, 0x1 ;  /* 0x0000000909003211 */ /* 0x000fe400078f08ff */
[----:B------:R-:W-:-:S02]  /*0760*/  SEL R3, RZ, 0x1, !P0 ;  /* 0x00000001ff037807 */ /* 0x000fc40004000000 */
[----:B------:R-:W-:Y:S02]  /*0770*/  @P3 SHF.R.S32.HI R0, RZ, 0x1, R0 ;  /* 0x00000001ff003819 */ /* 0x000fe40000011400 */
[----:B0-----:R-:W-:Y:S01]  /*0780*/  ISETP.EQ.U32.AND P2, PT, R4, 0x1, PT ;  /* 0x000000010400780c */ /* 0x001fe20003f42070 */
[----:B------:R0:W1:Y:S01]  /*0790*/  @!UP1 SYNCS.EXCH.64 URZ, [UR6+0x38], UR4 ;  /* 0x00003804063f95b2 */ /* 0x0000620008000100 */
[----:B------:R-:W-:Y:S01]  /*07a0*/  NOP ;  /* 0x0000000000007918 */ /* 0x000fe20000000000 */
[----:B0-----:R-:W-:-:S06]  /*07b0*/  UIMAD UR4, UR11, UR12, UR10 ;  /* 0x0000000c0b0472a4 */ /* 0x001fcc000f8e020a */
[----:B------:R-:W-:Y:S01]  /*07c0*/  @P3 ISETP.NE.AND P4, PT, R0, UR4, PT ;  /* 0x0000000400003c0c */ /* 0x000fe2000bf85270 */
[----:B------:R-:W-:-:S03]  /*07d0*/  IMAD.MOV.U32 R0, RZ, RZ, 0x1 ;  /* 0x00000001ff007424 */ /* 0x000fc600078e00ff */
[----:B------:R-:W-:-:S04]  /*07e0*/  @P3 SEL R0, RZ, 0x1, P4 ;  /* 0x00000001ff003807 */ /* 0x000fc80002000000 */
[----:B------:R-:W-:-:S05]  /*07f0*/  LOP3.LUT R0, R0, R3, RZ, 0xc0, !PT ;  /* 0x0000000300007212 */ /* 0x000fca00078ec0ff */
[----:B------:R0:W-:Y:S01]  /*0800*/  STL [R1+0x264], R0 ;  /* 0x0002640001007387 */ /* 0x0001e20000100800 */
[----:B------:R-:W-:Y:S05]  /*0810*/  @!P2 BRA `(.L_x_3) ;  /* 0x000000000008a947 */ /* 0x000fea0003800000 */
[----:B-1234-:R-:W-:Y:S01]  /*0820*/  UCGABAR_ARV ;  /* 0x00000000000079c7 */ /* 0x01efe20008000000 */
[----:B------:R-:W-:Y:S05]  /*0830*/  BRA `(.L_x_4) ;  /* 0x0000000000047947 */ /* 0x000fea0003800000 */
.L_x_3:
[----:B-1234-:R-:W-:Y:S01]  /*0840*/  NOP ;  /* 0x0000000000007918 */ /* 0x01efe20000000000 */
.L_x_4:
[----:B------:R-:W-:Y:S01]  /*0850*/  ULDC UR4, c[0x0][0x65c] ;  /* 0x0001970000047ab9 */ /* 0x000fe20000000800 */
[----:B------:R-:W-:Y:S01]  /*0860*/  UMOV UR5, URZ ;  /* 0x0000003f00057c82 */ /* 0x000fe20008000000 */
[----:B------:R-:W-:-:S03]  /*0870*/  UISETP.NE.AND UP0, UPT, UR4, 0x1, UPT ;  /* 0x000000010400788c */ /* 0x000fc6000bf05270 */
[----:B------:R-:W-:Y:S01]  /*0880*/  UMOV UR4, UR13 ;  /* 0x0000000d00047c82 */ /* 0x000fe20008000000 */
[----:B------:R-:W-:Y:S02]  /*0890*/  UP2UR UR15, UPR, URZ, 0x1 ;  /* 0x000000013f0f7883 */ /* 0x000fe40008000000 */
[----:B------:R-:W-:Y:S02]  /*08a0*/  PLOP3.LUT P0, PT, PT, PT, UP0, 0x80, 0x0 ;  /* 0x000000000000781c */ /* 0x000fe40003f0f008 */
[----:B------:R-:W-:Y:S02]  /*08b0*/  PLOP3.LUT P3, PT, PT, PT, UP0, 0x80, 0x0 ;  /* 0x000000000000781c */ /* 0x000fe40003f6f008 */
[----:B------:R-:W-:Y:S01]  /*08c0*/  IMAD.U32 R6, RZ, RZ, UR15 ;  /* 0x0000000fff067e24 */ /* 0x000fe2000f8e00ff */
[----:B------:R-:W-:Y:S01]  /*08d0*/  @UP0 ULDC UR14, c[0x0][0x10] ;  /* 0x00000400000e0ab9 */ /* 0x000fe20000000800 */
[----:B------:R-:W-:Y:S01]  /*08e0*/  @UP0 UMOV UR6, UR10 ;  /* 0x0000000a00060c82 */ /* 0x000fe20008000000 */
[----:B------:R-:W-:Y:S01]  /*08f0*/  @UP0 UMOV UR7, URZ ;  /* 0x0000003f00070c82 */ /* 0x000fe20008000000 */
[----:B------:R-:W-:Y:S01]  /*0900*/  PLOP3.LUT P5, PT, PT, PT, UP0, 0x80, 0x0 ;  /* 0x000000000000781c */ /* 0x000fe20003faf008 */
[----:B------:R-:W-:Y:S01]  /*0910*/  @UP0 UIMAD.WIDE.U32 UR14, UR13, UR14, UR6 ;  /* 0x0000000e0d0e02a5 */ /* 0x000fe2000f8e0006 */
[----:B------:R-:W-:Y:S01]  /*0920*/  PLOP3.LUT P4, PT, PT, PT, UP0, 0x80, 0x0 ;  /* 0x000000000000781c */ /* 0x000fe20003f8f008 */
[----:B------:R1:W-:Y:S01]  /*0930*/  STL [R1+0x2a0], R6 ;  /* 0x0002a00601007387 */ /* 0x0003e20000100800 */
[----:B------:R-:W-:Y:S01]  /*0940*/  @!UP0 ULDC UR7, c[0x0][0xc] ;  /* 0x0000030000078ab9 */ /* 0x000fe20000000800 */
[----:B------:R-:W-:Y:S01]  /*0950*/  @UP0 UMOV UR6, URZ ;  /* 0x0000003f00060c82 */ /* 0x000fe20008000000 */
[----:B------:R-:W-:Y:S01]  /*0960*/  @!UP0 UIMAD.WIDE.U32 UR4, UR10, UR7, UR4 ;  /* 0x000000070a0482a5 */ /* 0x000fe2000f8e0004 */
[----:B------:R-:W-:Y:S01]  /*0970*/  IMAD.U32 R2, RZ, RZ, UR14 ;  /* 0x0000000eff027e24 */ /* 0x000fe2000f8e00ff */
[----:B------:R-:W-:-:S02]  /*0980*/  @UP0 UIADD3 UR6, UR15, UR6, URZ ;  /* 0x000000060f060290 */ /* 0x000fc4000fffe03f */
[----:B------:R-:W-:Y:S02]  /*0990*/  IMAD.U32 R3, RZ, RZ, UR15 ;  /* 0x0000000fff037e24 */ /* 0x000fe4000f8e00ff */
[----:B------:R-:W-:Y:S02]  /*09a0*/  @P0 IMAD.MOV.U32 R8, RZ, RZ, R2 ;  /* 0x000000ffff080224 */ /* 0x000fe400078e0002 */
[----:B------:R-:W-:Y:S02]  /*09b0*/  IMAD.U32 R5, RZ, RZ, UR5 ;  /* 0x00000005ff057e24 */ /* 0x000fe4000f8e00ff */
[----:B------:R-:W-:Y:S02]  /*09c0*/  IMAD.U32 R2, RZ, RZ, UR4 ;  /* 0x00000004ff027e24 */ /* 0x000fe4000f8e00ff */
[----:B------:R-:W-:Y:S02]  /*09d0*/  @P3 IMAD.U32 R7, RZ, RZ, UR6 ;  /* 0x00000006ff073e24 */ /* 0x000fe4000f8e00ff */
[----:B------:R-:W-:-:S02]  /*09e0*/  @!P5 IMAD.MOV.U32 R7, RZ, RZ, R5 ;  /* 0x000000ffff07d224 */ /* 0x000fc400078e0005 */
[----:B------:R-:W-:Y:S02]  /*09f0*/  @!P4 IMAD.MOV.U32 R8, RZ, RZ, R2 ;  /* 0x000000ffff08c224 */ /* 0x000fe400078e0002 */
[----:B------:R-:W-:Y:S01]  /*0a00*/  IMAD.U32 R3, RZ, RZ, UR5 ;  /* 0x00000005ff037e24 */ /* 0x000fe2000f8e00ff */
[----:B------:R1:W-:Y:S01]  /*0a10*/  STL [R1+0x288], R7 ;  /* 0x0002880701007387 */ /* 0x0003e20000100800 */
[----:B------:R-:W-:-:S03]  /*0a20*/  IMAD.U32 R4, RZ, RZ, UR4 ;  /* 0x00000004ff047e24 */ /* 0x000fc6000f8e00ff */
[----:B------:R1:W-:Y:S01]  /*0a30*/  STL [R1+0x28c], R8 ;  /* 0x00028c0801007387 */ /* 0x0003e20000100800 */
[----:B------:R-:W-:Y:S05]  /*0a40*/  @!P2 BRA `(.L_x_5) ;  /* 0x00000000000ca947 */ /* 0x000fea0003800000 */
[----:B------:R-:W-:Y:S01]  /*0a50*/  UCGABAR_WAIT ;  /* 0x0000000000007dc7 */ /* 0x000fe20008000000 */
[----:B------:R-:W-:Y:S01]  /*0a60*/  CCTL.IVALL ;  /* 0x00000000ff00798f */ /* 0x000fe20002000000 */
[----:B------:R-:W-:Y:S05]  /*0a70*/  BRA `(.L_x_6) ;  /* 0x0000000000047947 */ /* 0x000fea0003800000 */
.L_x_5:
[----:B------:R-:W-:Y:S06]  /*0a80*/  BAR.SYNC.DEFER_BLOCKING 0x0 ;  /* 0x0000000000007b1d */ /* 0x000fec0000010000 */
.L_x_6:
[----:B------:R-:W-:Y:S05]  /*0a90*/  @!P1 BRA `(.L_x_7) ;  /* 0x00000340005c9947 */ /* 0x000fea0003800000 */
[----:B------:R-:W-:-:S06]  /*0aa0*/  UISETP.GT.U32.AND UP0, UPT, UR16, 0x1, UPT ;  /* 0x000000011000788c */ /* 0x000fcc000bf04070 */
[----:B------:R-:W-:-:S13]  /*0ab0*/  PLOP3.LUT P0, PT, PT, PT, UP0, 0x80, 0x0 ;  /* 0x000000000000781c */ /* 0x000fda0003f0f008 */
[----:B------:R-:W-:Y:S05]  /*0ac0*/  @P0 EXIT ;  /* 0x000000000000094d */ /* 0x000fea0003800000 */
[----:B------:R-:W-:Y:S01]  /*0ad0*/  ULDC.64 UR4, c[0x0][0x650] ;  /* 0x0001940000047ab9 */ /* 0x000fe20000000a00 */
[----:B0-----:R-:W-:Y:S02]  /*0ae0*/  PRMT R0, RZ, 0x7610, R0 ;  /* 0x00007610ff007816 */ /* 0x001fe40000000000 */
[----:B------:R-:W-:Y:S01]  /*0af0*/  ISETP.GE.U32.AND P0, PT, R8, UR4, PT ;  /* 0x0000000408007c0c */ /* 0x000fe2000bf06070 */
[----:B------:R-:W-:Y:S02]  /*0b00*/  UMOV UR4, 0xffffffff ;  /* 0xffffffff00047882 */ /* 0x000fe40000000000 */
[----:B------:R-:W-:Y:S01]  /*0b10*/  IMAD.U32 R2, RZ, RZ, UR4 ;  /* 0x00000004ff027e24 */ /* 0x000fe2000f8e00ff */
[----:B------:R-:W-:Y:S01]  /*0b20*/  ISETP.GE.U32.AND.EX P0, PT, R7, UR5, PT, P0 ;  /* 0x0000000507007c0c */ /* 0x000fe2000bf06100 */
[----:B------:R-:W-:Y:S01]  /*0b30*/  UMOV UR5, 0xffffffff ;  /* 0xffffffff00057882 */ /* 0x000fe20000000000 */
[----:B------:R-:W-:Y:S02]  /*0b40*/  IMAD.U32 R3, RZ, RZ, UR4 ;  /* 0x00000004ff037e24 */ /* 0x000fe4000f8e00ff */
[----:B------:R0:W-:Y:S02]  /*0b50*/  STL [R1+0x26c], R2 ;  /* 0x00026c0201007387 */ /* 0x0001e40000100800 */
[----:B0-----:R-:W-:-:S05]  /*0b60*/  IMAD.U32 R2, RZ, RZ, UR5 ;  /* 0x00000005ff027e24 */ /* 0x001fca000f8e00ff */
[----:B------:R0:W-:Y:S04]  /*0b70*/  STL [R1+0x268], R2 ;  /* 0x0002680201007387 */ /* 0x0001e80000100800 */
[----:B------:R0:W-:Y:S01]  /*0b80*/  STL [R1+0x290], R3 ;  /* 0x0002900301007387 */ /* 0x0001e20000100800 */
[----:B------:R-:W-:Y:S05]  /*0b90*/  @P0 BRA `(.L_x_8) ;  /* 0x0000000400680947 */ /* 0x000fea0003800000 */
[----:B------:R-:W-:Y:S01]  /*0ba0*/  ULDC.64 UR16, c[0x0][0x628] ;  /* 0x00018a0000107ab9 */ /* 0x000fe20000000a00 */
[C---:B------:R-:W-:Y:S01]  /*0bb0*/  R2UR UR19, R8.reuse ;  /* 0x00000000081372ca */ /* 0x040fe200000e0000 */
[----:B------:R-:W-:Y:S01]  /*0bc0*/  ULDC UR18, c[0x0][0x630] ;  /* 0x00018c0000127ab9 */ /* 0x000fe20000000800 */
[----:B------:R-:W-:Y:S02]  /*0bd0*/  ISETP.NE.U32.AND P0, PT, RZ, UR16, PT ;  /* 0x00000010ff007c0c */ /* 0x000fe4000bf05070 */
[----:B------:R-:W-:Y:S02]  /*0be0*/  R2UR UR4, R8 ;  /* 0x00000000080472ca */ /* 0x000fe400000e0000 */
[----:B------:R-:W-:Y:S02]  /*0bf0*/  ISETP.NE.AND.EX P0, PT, RZ, UR17, PT, P0 ;  /* 0x00000011ff007c0c */ /* 0x000fe4000bf05300 */
[----:B------:R-:W-:-:S11]  /*0c00*/  R2UR UR5, R7 ;  /* 0x00000000070572ca */ /* 0x000fd600000e0000 */
[----:B------:R-:W-:Y:S05]  /*0c10*/  @!P0 BRA `(.L_x_9) ;  /* 0x0000000000308947 */ /* 0x000fea0003800000 */
[----:B------:R-:W-:Y:S01]  /*0c20*/  R2UR UR4, R8 ;  /* 0x00000000080472ca */ /* 0x000fe200000e0000 */
[----:B------:R-:W-:Y:S01]  /*0c30*/  ULDC UR9, c[0x0][0x634] ;  /* 0x00018d0000097ab9 */ /* 0x000fe20000000800 */
[----:B------:R-:W-:-:S11]  /*0c40*/  R2UR UR13, R7 ;  /* 0x00000000070d72ca */ /* 0x000fd600000e0000 */
[----:B------:R-:W-:-:S04]  /*0c50*/  UIADD3 UR9, UP0, UR4, UR9, URZ ;  /* 0x0000000904097290 */ /* 0x000fc8000ff1e03f */
[----:B------:R-:W-:-:S04]  /*0c60*/  UIADD3.X UR13, URZ, UR13, URZ, UP0, !UPT ;  /* 0x0000000d3f0d7290 */ /* 0x000fc800087fe43f */
[----:B------:R-:W-:-:S04]  /*0c70*/  UIMAD.WIDE.U32 UR4, UR13, UR16, URZ ;  /* 0x000000100d0472a5 */ /* 0x000fc8000f8e003f */
[----:B------:R-:W-:Y:S02]  /*0c80*/  UIMAD.WIDE.U32 UR6, UP0, UR9, UR17, UR4 ;  /* 0x00000011090672a5 */ /* 0x000fe4000f800004 */
[----:B------:R-:W-:Y:S02]  /*0c90*/  UIMAD.WIDE.U32 UR4, UR9, UR16, URZ ;  /* 0x00000010090472a5 */ /* 0x000fe4000f8e003f */
[----:B------:R-:W-:Y:S02]  /*0ca0*/  UIADD3.X UR15, URZ, URZ, URZ, UP0, !UPT ;  /* 0x0000003f3f0f7290 */ /* 0x000fe400087fe43f */
[----:B------:R-:W-:Y:S01]  /*0cb0*/  UIADD3 URZ, UP0, UR5, UR6, URZ ;  /* 0x00000006053f7290 */ /* 0x000fe2000ff1e03f */
[----:B------:R-:W-:-:S03]  /*0cc0*/  UMOV UR14, UR7 ;  /* 0x00000007000e7c82 */ /* 0x000fc60008000000 */
[----:B------:R-:W-:-:S12]  /*0cd0*/  UIMAD.WIDE.U32.X UR4, UR13, UR17, UR14, UP0 ;  /* 0x000000110d0472a5 */ /* 0x000fd800080e040e */
.L_x_9:
[----:B------:R-:W-:Y:S01]  /*0ce0*/  R2UR UR6, R6 ;  /* 0x00000000060672ca */ /* 0x000fe200000e0000 */
[----:B------:R-:W-:Y:S01]  /*0cf0*/  USHF.R.U64 UR4, UR4, UR18, UR5 ;  /* 0x0000001204047299 */ /* 0x000fe20008001205 */
[----:B------:R-:W-:Y:S01]  /*0d00*/  R2UR UR15, R7 ;  /* 0x00000000070f72ca */ /* 0x000fe200000e0000 */
[----:B------:R-:W-:Y:S01]  /*0d10*/  USHF.R.U32.HI UR5, URZ, UR18, UR5 ;  /* 0x000000123f057299 */ /* 0x000fe20008011605 */
[----:B------:R-:W-:Y:S01]  /*0d20*/  ULDC.64 UR16, c[0x0][0x620] ;  /* 0x0001880000107ab9 */ /* 0x000fe20000000a00 */
[----:B------:R-:W-:Y:S01]  /*0d30*/  UMOV UR14, UR19 ;  /* 0x00000013000e7c82 */ /* 0x000fe20008000000 */
[----:B------:R-:W-:Y:S01]  /*0d40*/  ULDC UR13, c[0x0][0x618] ;  /* 0x00018600000d7ab9 */ /* 0x000fe20000000800 */
[----:B------:R-:W-:Y:S01]  /*0d50*/  UIMAD UR12, UR11, UR12, UR10 ;  /* 0x0000000c0b0c72a4 */ /* 0x000fe2000f8e020a */
[----:B------:R-:W-:Y:S02]  /*0d60*/  ULDC UR19, c[0x0][0x658] ;  /* 0x0001960000137ab9 */ /* 0x000fe40000000800 */
[----:B------:R-:W-:Y:S01]  /*0d70*/  ULDC UR10, c[0x0][0x608] ;  /* 0x00018200000a7ab9 */ /* 0x000fe20000000800 */
[----:B------:R-:W-:-:S02]  /*0d80*/  UMOV UR11, 0xffffffff ;  /* 0xffffffff000b7882 */ /* 0x000fc40000000000 */
[----:B------:R-:W-:Y:S02]  /*0d90*/  UISETP.NE.AND UP1, UPT, UR6, URZ, UPT ;  /* 0x0000003f0600728c */ /* 0x000fe4000bf25270 */
[----:B------:R-:W-:Y:S01]  /*0da0*/  UIADD3 UR6, UP0, URZ, -UR4, URZ ;  /* 0x800000043f067290 */ /* 0x000fe2000ff1e03f */
[----:B------:R-:W-:Y:S01]  /*0db0*/  ULDC UR18, c[0x0][0x600] ;  /* 0x0001800000127ab9 */ /* 0x000fe20000000800 */
[----:B------:R-:W-:Y:S02]  /*0dc0*/  ULDC UR20, c[0x0][0x648] ;  /* 0x0001920000147ab9 */ /* 0x000fe40000000800 */
[----:B------:R-:W-:Y:S02]  /*0dd0*/  UIADD3.X UR5, URZ, ~UR5, URZ, UP0, !UPT ;  /* 0x800000053f057290 */ /* 0x000fe400087fe43f */
[----:B------:R-:W-:Y:S02]  /*0de0*/  UIMAD.WIDE.U32 UR14, UR6, UR16, UR14 ;  /* 0x00000010060e72a5 */ /* 0x000fe4000f8e000e */
[----:B------:R-:W-:-:S02]  /*0df0*/  UIMAD UR5, UR5, UR16, URZ ;  /* 0x00000010050572a4 */ /* 0x000fc4000f8e023f */
[----:B------:R-:W-:Y:S02]  /*0e00*/  UIADD3 UR16, UR18, -0x1, URZ ;  /* 0xffffffff12107890 */ /* 0x000fe4000fffe03f */
[----:B------:R-:W-:Y:S01]  /*0e10*/  UIMAD UR5, UR6, UR17, UR5 ;  /* 0x00000011060572a4 */ /* 0x000fe2000f8e0205 */
[----:B------:R-:W-:Y:S02]  /*0e20*/  ULDC UR21, c[0x0][0x638] ;  /* 0x00018e0000157ab9 */ /* 0x000fe40000000800 */
[----:B------:R-:W-:Y:S01]  /*0e30*/  ULDC.64 UR6, c[0x0][0x640] ;  /* 0x0001900000067ab9 */ /* 0x000fe20000000a00 */
[----:B------:R-:W-:Y:S01]  /*0e40*/  UIADD3 UR9, UR15, UR5, URZ ;  /* 0x000000050f097290 */ /* 0x000fe2000fffe03f */
[----:B------:R-:W-:Y:S01]  /*0e50*/  ISETP.NE.U32.AND P0, PT, RZ, UR6, PT ;  /* 0x00000006ff007c0c */ /* 0x000fe2000bf05070 */
[----:B------:R-:W-:Y:S02]  /*0e60*/  USEL UR5, UR8, UR12, !UP1 ;  /* 0x0000000c08057287 */ /* 0x000fe4000c800000 */
[----:B------:R-:W-:Y:S01]  /*0e70*/  USHF.R.U64 UR17, UR14, UR13, UR9 ;  /* 0x0000000d0e117299 */ /* 0x000fe20008001209 */
[----:B------:R-:W-:Y:S01]  /*0e80*/  ISETP.NE.AND.EX P0, PT, RZ, UR7, PT, P0 ;  /* 0x00000007ff007c0c */ /* 0x000fe2000bf05300 */
[----:B------:R-:W-:-:S02]  /*0e90*/  USHF.R.U32.HI UR9, URZ, UR13, UR9 ;  /* 0x0000000d3f097299 */ /* 0x000fc40008011609 */
[----:B------:R-:W-:Y:S02]  /*0ea0*/  USHF.L.U32 UR8, UR11, UR19, URZ ;  /* 0x000000130b087299 */ /* 0x000fe4000800063f */
[----:B------:R-:W-:Y:S02]  /*0eb0*/  USHF.R.U64 UR23, UR17, UR10, UR9 ;  /* 0x0000000a11177299 */ /* 0x000fe40008001209 */
[----:B------:R-:W-:Y:S02]  /*0ec0*/  USHF.R.U32.HI UR9, URZ, UR10, UR9 ;  /* 0x0000000a3f097299 */ /* 0x000fe40008011609 */
[----:B------:R-:W-:Y:S02]  /*0ed0*/  ULOP3.LUT UR14, URZ, UR8, URZ, 0x33, !UPT ;  /* 0x000000083f0e7292 */ /* 0x000fe4000f8e333f */
[----:B------:R-:W-:Y:S02]  /*0ee0*/  USHF.R.U64 UR24, UR23, UR19, UR9 ;  /* 0x0000001317187299 */ /* 0x000fe40008001209 */
[----:B------:R-:W-:Y:S01]  /*0ef0*/  USHF.R.U32.HI UR9, URZ, UR19, UR9 ;  /* 0x000000133f097299 */ /* 0x000fe20008011609 */
[----:B------:R-:W-:-:S04]  /*0f00*/  UMOV UR22, 0x1 ;  /* 0x0000000100167882 */ /* 0x000fc80000000000 */
[----:B------:R-:W-:Y:S01]  /*0f10*/  UMOV UR8, UR24 ;  /* 0x0000001800087c82 */ /* 0x000fe20008000000 */
[----:B------:R-:W-:Y:S06]  /*0f20*/  @!P0 BRA `(.L_x_10) ;  /* 0x0000000000308947 */ /* 0x000fec0003800000 */
[----:B------:R-:W-:Y:S02]  /*0f30*/  ULDC UR12, c[0x0][0x64c] ;  /* 0x00019300000c7ab9 */ /* 0x000fe40000000800 */
        /* <DEDUP_REMOVED lines=8> */
[----:B------:R-:W-:-:S07]  /*0fc0*/  UIMAD.WIDE.U32.X UR6, UR15, UR7, UR12, UP0 ;  /* 0x000000070f0672a5 */ /* 0x000fce00080e040c */
[----:B------:R-:W-:Y:S01]  /*0fd0*/  UMOV UR8, UR6 ;  /* 0x0000000600087c82 */ /* 0x000fe20008000000 */
[----:B------:R-:W-:-:S05]  /*0fe0*/  UMOV UR9, UR7 ;  /* 0x0000000700097c82 */ /* 0x000fca0008000000 */
.L_x_10:
[----:B------:R-:W-:Y:S01]  /*0ff0*/  R2UR UR6, R6 ;  /* 0x00000000060672ca */ /* 0x000fe200000e0000 */
[----:B------:R-:W-:Y:S01]  /*1000*/  USHF.R.U64 UR7, UR8, UR20, UR9 ;  /* 0x0000001408077299 */ /* 0x000fe20008001209 */
[----:B------:R-:W-:Y:S01]  /*1010*/  IMAD.MOV.U32 R0, RZ, RZ, 0x1 ;  /* 0x00000001ff007424 */ /* 0x000fe200078e00ff */
[----:B------:R-:W-:Y:S02]  /*1020*/  ULOP3.LUT UR14, UR23, UR14, URZ, 0xc0, !UPT ;  /* 0x0000000e170e7292 */ /* 0x000fe4000f8ec03f */
[----:B------:R-:W-:Y:S02]  /*1030*/  UIADD3 UR8, -UR7, URZ, URZ ;  /* 0x0000003f07087290 */ /* 0x000fe4000fffe13f */
[----:B------:R-:W-:-:S06]  /*1040*/  ULOP3.LUT UR16, UR17, UR16, URZ, 0xc0, !UPT ;  /* 0x0000001011107292 */ /* 0x000fcc000f8ec03f */
[----:B------:R-:W-:Y:S02]  /*1050*/  UISETP.NE.AND UP0, UPT, UR6, URZ, UPT ;  /* 0x0000003f0600728c */ /* 0x000fe4000bf05270 */
[----:B------:R-:W-:-:S04]  /*1060*/  USHF.L.U32 UR6, UR22, UR19, URZ ;  /* 0x0000001316067299 */ /* 0x000fc8000800063f */
[----:B------:R-:W-:Y:S02]  /*1070*/  UIMAD UR14, UR6, UR7, UR14 ;  /* 0x00000007060e72a4 */ /* 0x000fe4000f8e020e */
[----:B------:R-:W-:Y:S01]  /*1080*/  UIMAD UR6, UR8, UR21, UR24 ;  /* 0x00000015080672a4 */ /* 0x000fe2000f8e0218 */
[----:B------:R-:W-:Y:S02]  /*1090*/  ULDC UR7, c[0x0][0x610] ;  /* 0x0001840000077ab9 */ /* 0x000fe40000000800 */
[----:B------:R-:W-:Y:S02]  /*10a0*/  UIMAD UR5, UR14, UR7, UR5 ;  /* 0x000000070e0572a4 */ /* 0x000fe4000f8e0205 */
[----:B------:R-:W-:-:S04]  /*10b0*/  UIMAD UR6, UR6, UR18, UR16 ;  /* 0x00000012060672a4 */ /* 0x000fc8000f8e0210 */
[----:B------:R-:W-:Y:S02]  /*10c0*/  USEL UR7, UR6, UR5, !UP0 ;  /* 0x0000000506077287 */ /* 0x000fe4000c000000 */
[----:B------:R-:W-:-:S04]  /*10d0*/  USEL UR5, UR5, UR6, !UP0 ;  /* 0x0000000605057287 */ /* 0x000fc8000c000000 */
[----:B0-----:R-:W-:Y:S02]  /*10e0*/  IMAD.U32 R2, RZ, RZ, UR7 ;  /* 0x00000007ff027e24 */ /* 0x001fe4000f8e00ff */
[----:B------:R-:W-:-:S03]  /*10f0*/  IMAD.U32 R3, RZ, RZ, UR5 ;  /* 0x00000005ff037e24 */ /* 0x000fc6000f8e00ff */
[----:B------:R0:W-:Y:S04]  /*1100*/  STL [R1+0x268], R2 ;  /* 0x0002680201007387 */ /* 0x0001e80000100800 */
[----:B------:R2:W-:Y:S01]  /*1110*/  STL [R1+0x26c], R3 ;  /* 0x00026c0301007387 */ /* 0x0005e20000100800 */
[----:B0-----:R-:W-:-:S05]  /*1120*/  IMAD.U32 R2, RZ, RZ, UR4 ;  /* 0x00000004ff027e24 */ /* 0x001fca000f8e00ff */
[----:B------:R2:W-:Y:S02]  /*1130*/  STL [R1+0x290], R2 ;  /* 0x0002900201007387 */ /* 0x0005e40000100800 */
.L_x_8:
[----:B------:R-:W-:-:S08]  /*1140*/  NOP ;  /* 0x0000000000007918 */ /* 0x000fd00000000000 */
[----:B------:R-:W3:Y:S02]  /*1150*/  USETMAXREG.TRY_ALLOC.CTAPOOL UP0, 0xf0 ;  /* 0x000000f0000079c8 */ /* 0x000ee40008000600 */
[----:B---3--:R-:W-:-:S13]  /*1160*/  PLOP3.LUT P0, PT, PT, PT, UP0, 0x80, 0x0 ;  /* 0x000000000000781c */ /* 0x008fda0003f0f008 */
[----:B------:R-:W-:Y:S05]  /*1170*/  @!P0 BRA `(.L_x_8) ;  /* 0xfffffffc00f08947 */ /* 0x000fea000383ffff */
[----:B------:R-:W-:Y:S02]  /*1180*/  ULDC.64 UR4, c[0x0][0x598] ;  /* 0x0001660000047ab9 */ /* 0x000fe40000000a00 */
[----:B------:R-:W-:-:S04]  /*1190*/  ISETP.NE.U32.AND P0, PT, RZ, UR4, PT ;  /* 0x00000004ff007c0c */ /* 0x000fc8000bf05070 */
[----:B------:R-:W-:-:S13]  /*11a0*/  ISETP.NE.AND.EX P0, PT, RZ, UR5, PT, P0 ;  /* 0x00000005ff007c0c */ /* 0x000fda000bf05300 */
[----:B------:R-:W-:Y:S05]  /*11b0*/  @!P0 BRA `(.L_x_11) ;  /* 0x0000000000248947 */ /* 0x000fea0003800000 */
[----:B0-2---:R-:W0:Y:S01]  /*11c0*/  LDC.64 R2, c[0x0][0x598] ;  /* 0x00016600ff027b82 */ /* 0x005e220000000a00 */
[----:B------:R-:W-:Y:S02]  /*11d0*/  ULDC.64 UR4, c[0x0][0x208] ;  /* 0x0000820000047ab9 */ /* 0x000fe40000000a00 */
[----:B0-----:R-:W2:Y:S02]  /*11e0*/  LDG.E.64 R2, desc[UR4][R2.64] ;  /* 0x0000000402027981 */ /* 0x001ea4000c1e1b00 */
[----:B--2---:R-:W-:-:S04]  /*11f0*/  ISETP.NE.U32.AND P0, PT, R2, RZ, PT ;  /* 0x000000ff0200720c */ /* 0x004fc80003f05070 */
[----:B------:R-:W-:-:S13]  /*1200*/  ISETP.NE.AND.EX P0, PT, R3, RZ, PT, P0 ;  /* 0x000000ff0300720c */ /* 0x000fda0003f05300 */
[----:B------:R-:W-:Y:S05]  /*1210*/  @!P0 BRA `(.L_x_11) ;  /* 0x00000000000c8947 */ /* 0x000fea0003800000 */
[----:B------:R-:W-:Y:S02]  /*1220*/  ULDC.64 UR4, c[0x0][0x208] ;  /* 0x0000820000047ab9 */ /* 0x000fe40000000a00 */
[----:B------:R0:W5:Y:S01]  /*1230*/  LD.E R17, desc[UR4][R2.64] ;  /* 0x0000000402117980 */ /* 0x000162000c101900 */
[----:B------:R-:W-:Y:S05]  /*1240*/  BRA `(.L_x_12) ;  /* 0x0000000000287947 */ /* 0x000fea0003800000 */
.L_x_11:
[----:B------:R-:W-:Y:S02]  /*1250*/  ULDC.64 UR4, c[0x0][0x588] ;  /* 0x0001620000047ab9 */ /* 0x000fe40000000a00 */
[----:B------:R-:W-:-:S04]  /*1260*/  ISETP.NE.U32.AND P0, PT, RZ, UR4, PT ;  /* 0x00000004ff007c0c */ /* 0x000fc8000bf05070 */
[----:B------:R-:W-:-:S13]  /*1270*/  ISETP.NE.AND.EX P0, PT, RZ, UR5, PT, P0 ;  /* 0x00000005ff007c0c */ /* 0x000fda000bf05300 */
[----:B------:R-:W-:Y:S05]  /*1280*/  @!P0 BRA `(.L_x_13) ;  /* 0x0000000000108947 */ /* 0x000fea0003800000 */
[----:B0-2---:R-:W0:Y:S01]  /*1290*/  LDC.64 R2, c[0x0][0x588] ;  /* 0x00016200ff027b82 */ /* 0x005e220000000a00 */
[----:B------:R-:W-:Y:S02]  /*12a0*/  ULDC.64 UR4, c[0x0][0x208] ;  /* 0x0000820000047ab9 */ /* 0x000fe40000000a00 */
[----:B0-----:R2:W5:Y:S01]  /*12b0*/  LDG.E R17, desc[UR4][R2.64] ;  /* 0x0000000402117981 */ /* 0x001562000c1e1900 */
[----:B------:R-:W-:Y:S05]  /*12c0*/  BRA `(.L_x_12) ;  /* 0x0000000000087947 */ /* 0x000fea0003800000 */
.L_x_13:
[----:B------:R-:W-:Y:S02]  /*12d0*/  ULDC UR4, c[0x0][0x580] ;  /* 0x0001600000047ab9 */ /* 0x000fe40000000800 */
[----:B------:R-:W-:-:S07]  /*12e0*/  IMAD.U32 R17, RZ, RZ, UR4 ;  /* 0x00000004ff117e24 */ /* 0x000fce000f8e00ff */
.L_x_12:
        /* <DEDUP_REMOVED lines=13> */
.L_x_14:
[----:B------:R-:W-:Y:S02]  /*13c0*/  ULDC.64 UR4, c[0x0][0x590] ;  /* 0x0001640000047ab9 */ /* 0x000fe40000000a00 */
[----:B------:R-:W-:-:S04]  /*13d0*/  ISETP.NE.U32.AND P0, PT, RZ, UR4, PT ;  /* 0x00000004ff007c0c */ /* 0x000fc8000bf05070 */
[----:B------:R-:W-:-:S13]  /*13e0*/  ISETP.NE.AND.EX P0, PT, RZ, UR5, PT, P0 ;  /* 0x00000005ff007c0c */ /* 0x000fda000bf05300 */
[----:B------:R-:W-:Y:S05]  /*13f0*/  @!P0 BRA `(.L_x_16) ;  /* 0x0000000000108947 */ /* 0x000fea0003800000 */
[----:B------:R-:W3:Y:S01]  /*1400*/  LDC.64 R18, c[0x0][0x590] ;  /* 0x00016400ff127b82 */ /* 0x000ee20000000a00 */
[----:B------:R-:W-:Y:S02]  /*1410*/  ULDC.64 UR4, c[0x0][0x208] ;  /* 0x0000820000047ab9 */ /* 0x000fe40000000a00 */
[----:B---3--:R3:W5:Y:S01]  /*1420*/  LDG.E R18, desc[UR4][R18.64] ;  /* 0x0000000412127981 */ /* 0x008762000c1e1900 */
[----:B------:R-:W-:Y:S05]  /*1430*/  BRA `(.L_x_15) ;  /* 0x0000000000087947 */ /* 0x000fea0003800000 */
.L_x_16:
[----:B------:R-:W-:Y:S02]  /*1440*/  ULDC UR4, c[0x0][0x584] ;  /* 0x0001610000047ab9 */ /* 0x000fe40000000800 */
[----:B------:R-:W-:-:S07]  /*1450*/  IMAD.U32 R18, RZ, RZ, UR4 ;  /* 0x00000004ff127e24 */ /* 0x000fce000f8e00ff */
.L_x_15:
[----:B------:R-:W-:-:S13]  /*1460*/  LOP3.LUT P0, RZ, R0, 0xff, RZ, 0xc0, !PT ;  /* 0x000000ff00ff7812 */ /* 0x000fda000780c0ff */
[----:B------:R-:W-:Y:S05]  /*1470*/  @!P0 EXIT ;  /* 0x000000000000894d */ /* 0x000fea0003800000 */
[----:B------:R-:W-:Y:S01]  /*1480*/  ULDC UR4, c[0x0][0x28c] ;  /* 0x0000a30000047ab9 */ /* 0x000fe20000000800 */
[----:B------:R-:W-:Y:S01]  /*1490*/  ULDC.64 UR6, c[0x0][0x5c8] ;  /* 0x0001720000067ab9 */ /* 0x000fe20000000a00 */
[----:B------:R-:W-:Y:S02]  /*14a0*/  UIADD3 UR4, UR4, 0x7f, URZ ;  /* 0x0000007f04047890 */ /* 0x000fe4000fffe03f */
[----:B------:R-:W-:Y:S02]  /*14b0*/  USHF.L.U32 UR8, UR6, 0x7, URZ ;  /* 0x0000000706087899 */ /* 0x000fe4000800063f */
[----:B------:R-:W-:Y:S02]  /*14c0*/  USHF.R.S32.HI UR5, URZ, 0x1f, UR4 ;  /* 0x0000001f3f057899 */ /* 0x000fe40008011404 */
[----:B------:R-:W-:Y:S02]  /*14d0*/  USHF.L.U64.HI UR9, UR6, 0x7, UR7 ;  /* 0x0000000706097899 */ /* 0x000fe40008010207 */
[----:B------:R-:W-:Y:S01]  /*14e0*/  ULEA.HI UR5, UR5, UR4, URZ, 0x7 ;  /* 0x0000000405057291 */ /* 0x000fe2000f8f383f */
[----:B------:R-:W-:Y:S01]  /*14f0*/  IMAD.U32 R236, RZ, RZ, UR8 ;  /* 0x00000008ffec7e24 */ /* 0x000fe2000f8e00ff */
[----:B------:R-:W-:-:S02]  /*1500*/  USHF.L.U32 UR4, UR6, 0x8, URZ ;  /* 0x0000000806047899 */ /* 0x000fc4000800063f */
[----:B------:R-:W-:Y:S01]  /*1510*/  USHF.L.U64.HI UR61, UR6, 0x3, UR7 ;  /* 0x00000003063d7899 */ /* 0x000fe20008010207 */
[----:B------:R-:W-:Y:S01]  /*1520*/  IMAD.U32 R23, RZ, RZ, UR9 ;  /* 0x00000009ff177e24 */ /* 0x000fe2000f8e00ff */
[----:B------:R-:W-:Y:S02]  /*1530*/  USHF.L.U32 UR8, UR6, 0x3, URZ ;  /* 0x0000000306087899 */ /* 0x000fe4000800063f */
[----:B------:R-:W-:Y:S01]  /*1540*/  USHF.L.U64.HI UR7, UR6, 0x8, UR7 ;  /* 0x0000000806077899 */ /* 0x000fe20008010207 */
[----:B------:R-:W-:Y:S01]  /*1550*/  IMAD.U32 R0, RZ, RZ, UR4 ;  /* 0x00000004ff007e24 */ /* 0x000fe2000f8e00ff */
[----:B------:R-:W-:Y:S01]  /*1560*/  USHF.R.S32.HI UR6, URZ, 0x7, UR5 ;  /* 0x000000073f067899 */ /* 0x000fe20008011405 */
[----:B------:R-:W-:Y:S02]  /*1570*/  UMOV UR4, URZ ;  /* 0x0000003f00047c82 */ /* 0x000fe40008000000 */
[----:B------:R-:W-:Y:S01]  /*1580*/  UMOV UR5, URZ ;  /* 0x0000003f00057c82 */ /* 0x000fe20008000000 */
[----:B------:R4:W-:Y:S01]  /*1590*/  STL [R1+0x260], R0 ;  /* 0x0002600001007387 */ /* 0x0009e20000100800 */
[----:B0-2---:R-:W-:-:S02]  /*15a0*/  IMAD.U32 R2, RZ, RZ, UR4 ;  /* 0x00000004ff027e24 */ /* 0x005fc4000f8e00ff */
[----:B------:R-:W-:Y:S02]  /*15b0*/  IMAD.U32 R3, RZ, RZ, UR6 ;  /* 0x00000006ff037e24 */ /* 0x000fe4000f8e00ff */
[----:B------:R-:W-:Y:S02]  /*15c0*/  IMAD.U32 R22, RZ, RZ, UR8 ;  /* 0x00000008ff167e24 */ /* 0x000fe4000f8e00ff */
[----:B------:R-:W-:Y:S01]  /*15d0*/  IMAD.U32 R237, RZ, RZ, UR7 ;  /* 0x00000007ffed7e24 */ /* 0x000fe2000f8e00ff */
[----:B------:R0:W-:Y:S01]  /*15e0*/  STL [R1+0x29c], R3 ;  /* 0x00029c0301007387 */ /* 0x0001e20000100800 */
[----:B----4-:R-:W-:-:S05]  /*15f0*/  IMAD.U32 R0, RZ, RZ, UR5 ;  /* 0x00000005ff007e24 */ /* 0x010fca000f8e00ff */
[----:B------:R0:W-:Y:S04]  /*1600*/  STL [R1+0x298], R0 ;  /* 0x0002980001007387 */ /* 0x0001e80000100800 */
[----:B------:R0:W-:Y:S02]  /*1610*/  STL [R1+0x294], R2 ;  /* 0x0002940201007387 */ /* 0x0001e40000100800 */
.L_x_758:
[----:B0-----:R-:W0:Y:S01]  /*1620*/  S2R R0, SR_TID.X ;  /* 0x0000000000007919 */ /* 0x001e220000002100 */
[----:B--2---:R-:W2:Y:S01]  /*1630*/  S2UR UR7, SR_CgaCtaId ;  /* 0x00000000000779c3 */ /* 0x004ea20000008800 */
[----:B------:R-:W-:Y:S02]  /*1640*/  UMOV UR6, 0x400 ;  /* 0x0000040000067882 */ /* 0x000fe40000000000 */
[----:B--2---:R-:W-:Y:S01]  /*1650*/  ULEA UR6, UR7, UR6, 0x18 ;  /* 0x0000000607067291 */ /* 0x004fe2000f8ec03f */
[----:B0-----:R-:W-:-:S04]  /*1660*/  LOP3.LUT R0, R0, 0x80, RZ, 0xc0, !PT ;  /* 0x0000008000007812 */ /* 0x001fc800078ec0ff */
[----:B------:R-:W-:-:S06]  /*1670*/  SHF.R.U32.HI R0, RZ, 0x7, R0 ;  /* 0x00000007ff007819 */ /* 0x000fcc0000011600 */
[----:B------:R-:W0:Y:S02]  /*1680*/  SHFL.IDX PT, R0, R0, RZ, 0x1f ;  /* 0x00001fff00007589 */ /* 0x000e2400000e0000 */
[----:B0-----:R-:W-:-:S13]  /*1690*/  R2UR UR4, R0 ;  /* 0x00000000000472ca */ /* 0x001fda00000e0000 */
[----:B------:R-:W-:-:S04]  /*16a0*/  ULEA.HI UR5, UR4, UR4, URZ, 0x1 ;  /* 0x0000000404057291 */ /* 0x000fc8000f8f083f */
[----:B------:R-:W-:-:S04]  /*16b0*/  ULOP3.LUT UR5, UR5, 0x7fffe, URZ, 0xc0, !UPT ;  /* 0x0007fffe05057892 */ /* 0x000fc8000f8ec03f */
[----:B------:R-:W-:-:S03]  /*16c0*/  UIADD3 UR5, UR4, -UR5, URZ ;  /* 0x8000000504057290 */ /* 0x000fc6000fffe03f */
[----:B------:R-:W-:Y:S01]  /*16d0*/  ULDC UR4, c[0x0][0x28c] ;  /* 0x0000a30000047ab9 */ /* 0x000fe20000000800 */
[----:B------:R-:W-:Y:S01]  /*16e0*/  ULEA UR5, UR5, UR6, 0xd ;  /* 0x0000000605057291 */ /* 0x000fe2000f8e683f */
[----:B------:R-:W-:-:S03]  /*16f0*/  ISETP.LT.AND P0, PT, RZ, UR4, PT ;  /* 0x00000004ff007c0c */ /* 0x000fc6000bf01270 */
[----:B------:R-:W-:-:S04]  /*1700*/  UIADD3 UR5, UR5, 0x100, URZ ;  /* 0x0000010005057890 */ /* 0x000fc8000fffe03f */
[----:B------:R-:W-:-:S04]  /*1710*/  USHF.R.U32.HI UR5, URZ, 0x4, UR5 ;  /* 0x000000043f057899 */ /* 0x000fc80008011605 */
[----:B------:R-:W-:Y:S02]  /*1720*/  ULOP3.LUT UR36, UR5, 0x3fff, URZ, 0xc0, !UPT ;  /* 0x00003fff05247892 */ /* 0x000fe4000f8ec03f */
[----:B---34-:R-:W-:Y:S10]  /*1730*/  @P0 BRA `(.L_x_17) ;  /* 0x0000000000400947 */ /* 0x018ff40003800000 */
[----:B------:R-:W-:Y:S01]  /*1740*/  MOV R0, 0x0 ;  /* 0x0000000000007802 */ /* 0x000fe20000000f00 */
[----:B------:R-:W-:Y:S01]  /*1750*/  ULDC.64 UR4, c[0x4][0x68] ;  /* 0x01001a0000047ab9 */ /* 0x000fe20000000a00 */
[----:B------:R-:W-:Y:S01]  /*1760*/  ULDC.64 UR6, c[0x4][0x8] ;  /* 0x0100020000067ab9 */ /* 0x000fe20000000a00 */
[----:B------:R-:W-:Y:S01]  /*1770*/  IMAD.U32 R4, RZ, RZ, UR4 ;  /* 0x00000004ff047e24 */ /* 0x000fe2000f8e00ff */
[----:B------:R0:W2:Y:S01]  /*1780*/  LDC.64 R2, c[0x4][R0] ;  /* 0x0100000000027b82 */ /* 0x0000a20000000a00 */
[----:B------:R-:W-:Y:S01]  /*1790*/  IMAD.U32 R5, RZ, RZ, UR5 ;  /* 0x00000005ff057e24 */ /* 0x000fe2000f8e00ff */
[----:B------:R-:W-:Y:S01]  /*17a0*/  ULDC.64 UR4, c[0x4][0x70] ;  /* 0x01001c0000047ab9 */ /* 0x000fe20000000a00 */
[----:B------:R-:W-:Y:S02]  /*17b0*/  IMAD.U32 R10, RZ, RZ, UR6 ;  /* 0x00000006ff0a7e24 */ /* 0x000fe4000f8e00ff */
[----:B-1----:R-:W-:Y:S02]  /*17c0*/  IMAD.U32 R6, RZ, RZ, UR4 ;  /* 0x00000004ff067e24 */ /* 0x002fe4000f8e00ff */
[----:B------:R-:W-:-:S02]  /*17d0*/  IMAD.U32 R7, RZ, RZ, UR5 ;  /* 0x00000005ff077e24 */ /* 0x000fc4000f8e00ff */
[----:B------:R-:W-:Y:S02]  /*17e0*/  IMAD.U32 R11, RZ, RZ, UR7 ;  /* 0x00000007ff0b7e24 */ /* 0x000fe4000f8e00ff */
[----:B------:R-:W-:Y:S02]  /*17f0*/  IMAD.MOV.U32 R8, RZ, RZ, 0x1e1 ;  /* 0x000001e1ff087424 */ /* 0x000fe400078e00ff */
[----:B------:R-:W-:Y:S02]  /*1800*/  IMAD.MOV.U32 R12, RZ, RZ, 0x1 ;  /* 0x00000001ff0c7424 */ /* 0x000fe400078e00ff */
[----:B0-----:R-:W-:-:S07]  /*1810*/  IMAD.MOV.U32 R13, RZ, RZ, RZ ;  /* 0x000000ffff0d7224 */ /* 0x001fce00078e00ff */
[----:B------:R-:W-:-:S07]  /*1820*/  LEPC R20, `(.L_x_17) ;  /* 0x000000001014794e */ /* 0x000fce0000000000 */
[----:B--23-5:R-:W-:Y:S05]  /*1830*/  CALL.ABS.NOINC R2 ;  /* 0x0000000002007343 */ /* 0x02cfea0003c00000 */
.L_x_17:
[----:B------:R-:W2:Y:S02]  /*1840*/  LDL R2, [R1+0x27c] ;  /* 0x00027c0001027983 */ /* 0x000ea40000100800 */
[----:B--2---:R-:W-:-:S13]  /*1850*/  R2UR UR4, R2 ;  /* 0x00000000020472ca */ /* 0x004fda00000e0000 */
[----:B------:R-:W-:-:S06]  /*1860*/  ULOP3.LUT UR4, UR4, 0x1, URZ, 0xfc, !UPT ;  /* 0x0000000104047892 */ /* 0x000fcc000f8efc3f */
[----:B------:R-:W-:-:S05]  /*1870*/  IMAD.U32 R0, RZ, RZ, UR4 ;  /* 0x00000004ff007e24 */ /* 0x000fca000f8e00ff */
[----:B------:R-:W-:-:S13]  /*1880*/  ISETP.NE.AND P0, PT, R0, 0x3, PT ;  /* 0x000000030000780c */ /* 0x000fda0003f05270 */
[----:B------:R-:W-:Y:S05]  /*1890*/  @!P0 BRA `(.L_x_18) ;  /* 0x0000000000048947 */ /* 0x000fea0003800000 */
[----:B------:R-:W-:Y:S01]  /*18a0*/  BPT.TRAP 0x1 ;  /* 0x000000040000795c */ /* 0x000fe20000300000 */
.L_x_18:
[----:B------:R-:W2:Y:S04]  /*18b0*/  LDL R0, [R1+0x298] ;  /* 0x0002980001007983 */ /* 0x000ea80000100800 */
[----:B------:R-:W4:Y:S01]  /*18c0*/  LDL R2, [R1+0x294] ;  /* 0x0002940001027983 */ /* 0x000f220000100800 */
[----:B------:R-:W0:Y:S01]  /*18d0*/  S2UR UR5, SR_CgaCtaId ;  /* 0x00000000000579c3 */ /* 0x000e220000008800 */
[----:B------:R-:W-:Y:S02]  /*18e0*/  UMOV UR4, 0x400 ;  /* 0x0000040000047882 */ /* 0x000fe40000000000 */
[----:B0-----:R-:W-:Y:S01]  /*18f0*/  ULEA UR4, UR5, UR4, 0x18 ;  /* 0x0000000405047291 */ /* 0x001fe2000f8ec03f */
[----:B--2---:R-:W-:Y:S02]  /*1900*/  R2UR UR6, R0 ;  /* 0x00000000000672ca */ /* 0x004fe400000e0000 */
[----:B----4-:R-:W-:-:S03]  /*1910*/  R2UR UR7, R2 ;  /* 0x00000000020772ca */ /* 0x010fc600000e0000 */
[----:B------:R-:W-:-:S08]  /*1920*/  IMAD.U32 R2, RZ, RZ, UR4 ;  /* 0x00000004ff027e24 */ /* 0x000fd0000f8e00ff */
[----:B------:R-:W-:Y:S02]  /*1930*/  IMAD.U32 R0, RZ, RZ, UR6 ;  /* 0x00000006ff007e24 */ /* 0x000fe4000f8e00ff */
[----:B------:R-:W-:-:S03]  /*1940*/  IMAD.U32 R3, RZ, RZ, UR7 ;  /* 0x00000007ff037e24 */ /* 0x000fc6000f8e00ff */
[----:B------:R-:W-:Y:S01]  /*1950*/  SHF.L.U32 R0, R0, 0x1f, RZ ;  /* 0x0000001f00007819 */ /* 0x000fe200000006ff */
[----:B------:R-:W-:-:S04]  /*1960*/  IMAD R3, R3, 0x8, R2 ;  /* 0x0000000803037824 */ /* 0x000fc800078e0202 */
[----:B------:R0:W2:Y:S01]  /*1970*/  SYNCS.PHASECHK.TRANS64.TRYWAIT P1, [R3+URZ], R0 ;  /* 0x00000000030075a7 */ /* 0x0000a2000802017f */
[----:B------:R-:W-:Y:S05]  /*1980*/  @!P0 BRA `(.L_x_19) ;  /* 0x0000000000048947 */ /* 0x000fea0003800000 */
[----:B------:R-:W-:Y:S01]  /*1990*/  BPT.TRAP 0x1 ;  /* 0x000000040000795c */ /* 0x000fe20000300000 */
.L_x_19:
[----:B--2---:R-:W-:Y:S05]  /*19a0*/  @P1 BRA `(.L_x_20) ;  /* 0x0000000000081947 */ /* 0x004fea0003800000 */
[----:B------:R-:W2:Y:S02]  /*19b0*/  SYNCS.PHASECHK.TRANS64.TRYWAIT P1, [R3+URZ], R0 ;  /* 0x00000000030075a7 */ /* 0x000ea4000802017f */
[----:B--2---:R-:W-:Y:S05]  /*19c0*/  @!P1 BRA `(.L_x_21) ;  /* 0x0000034800389947 */ /* 0x004fea0003800000 */
.L_x_20:
[----:B------:R-:W4:Y:S02]  /*19d0*/  LDL R4, [R1+0x29c] ;  /* 0x00029c0001047983 */ /* 0x000f240000100800 */
[----:B----4-:R-:W-:-:S13]  /*19e0*/  R2UR UR5, R4 ;  /* 0x00000000040572ca */ /* 0x010fda00000e0000 */
[----:B------:R-:W-:-:S04]  /*19f0*/  UISETP.LT.AND UP0, UPT, UR5, 0x1, UPT ;  /* 0x000000010500788c */ /* 0x000fc8000bf01270 */
[----:B------:R-:W-:-:S06]  /*1a00*/  USEL UR4, UR5, 0x1, UP0 ;  /* 0x0000000105047887 */ /* 0x000fcc0008000000 */
[----:B0-2---:R-:W-:-:S05]  /*1a10*/  IMAD.U32 R0, RZ, RZ, UR4 ;  /* 0x00000004ff007e24 */ /* 0x005fca000f8e00ff */
[----:B------:R-:W-:Y:S01]  /*1a20*/  IADD3 R0, -R0, UR5, RZ ;  /* 0x0000000500007c10 */ /* 0x000fe2000fffe1ff */
[----:B------:R-:W-:Y:S05]  /*1a30*/  WARPSYNC.ALL ;  /* 0x0000000000007948 */ /* 0x000fea0003800000 */
[----:B------:R-:W-:Y:S01]  /*1a40*/  ISETP.GE.AND P1, PT, R0, 0x1, PT ;  /* 0x000000010000780c */ /* 0x000fe20003f26270 */
[----:B------:R-:W-:Y:S04]  /*1a50*/  STL [R1+0x400], R23 ;  /* 0x0004001701007387 */ /* 0x000fe80000100800 */
[----:B------:R-:W-:Y:S04]  /*1a60*/  STL [R1+0x3fc], R22 ;  /* 0x0003fc1601007387 */ /* 0x000fe80000100800 */
[----:B------:R-:W-:Y:S04]  /*1a70*/  STL [R1+0x3f8], R19 ;  /* 0x0003f81301007387 */ /* 0x000fe80000100800 */
[----:B-----5:R-:W-:Y:S04]  /*1a80*/  STL [R1+0x3f4], R18 ;  /* 0x0003f41201007387 */ /* 0x020fe80000100800 */
[----:B------:R-:W-:Y:S04]  /*1a90*/  STL [R1+0x3f0], R17 ;  /* 0x0003f01101007387 */ /* 0x000fe80000100800 */
[----:B------:R-:W-:Y:S04]  /*1aa0*/  STL [R1+0x3ec], R16 ;  /* 0x0003ec1001007387 */ /* 0x000fe80000100800 */
[----:B------:R-:W-:Y:S04]  /*1ab0*/  STL [R1+0x3e8], R0 ;  /* 0x0003e80001007387 */ /* 0x000fe80000100800 */
[----:B------:R-:W2:Y:S01]  /*1ac0*/  LDL R5, [R1+0x294] ;  /* 0x0002940001057983 */ /* 0x000ea20000100800 */
[----:B------:R-:W-:Y:S01]  /*1ad0*/  R2UR UR4, R2 ;  /* 0x00000000020472ca */ /* 0x000fe200000e0000 */
[----:B------:R-:W-:Y:S01]  /*1ae0*/  ULOP3.LUT UR6, UR36, 0x10000, URZ, 0xfc, !UPT ;  /* 0x0001000024067892 */ /* 0x000fe2000f8efc3f */
[----:B------:R-:W-:Y:S01]  /*1af0*/  WARPGROUP.ARRIVE ;  /* 0x00000000000079c5 */ /* 0x000fe20000000000 */
[----:B------:R-:W-:Y:S01]  /*1b00*/  UMOV UR13, 0x40000040 ;  /* 0x40000040000d7882 */ /* 0x000fe20000000000 */
[----:B------:R-:W-:Y:S01]  /*1b10*/  UMOV UR15, 0x40000040 ;  /* 0x40000040000f7882 */ /* 0x000fe20000000000 */
[----:B------:R-:W-:Y:S01]  /*1b20*/  UMOV UR37, UR13 ;  /* 0x0000000d00257c82 */ /* 0x000fe20008000000 */
[----:B------:R-:W-:Y:S01]  /*1b30*/  UMOV UR39, 0x40000040 ;  /* 0x4000004000277882 */ /* 0x000fe20000000000 */
[----:B-1----:R-:W-:Y:S01]  /*1b40*/  IMAD.U32 R8, RZ, RZ, UR6 ;  /* 0x00000006ff087e24 */ /* 0x002fe2000f8e00ff */
[----:B------:R-:W-:Y:S01]  /*1b50*/  UMOV UR17, UR13 ;  /* 0x0000000d00117c82 */ /* 0x000fe20008000000 */
[----:B------:R-:W-:Y:S01]  /*1b60*/  UMOV UR19, 0x40000040 ;  /* 0x4000004000137882 */ /* 0x000fe20000000000 */
[----:B------:R-:W-:Y:S01]  /*1b70*/  UMOV UR29, UR13 ;  /* 0x0000000d001d7c82 */ /* 0x000fe20008000000 */
[----:B------:R-:W-:Y:S01]  /*1b80*/  UMOV UR31, 0x40000040 ;  /* 0x40000040001f7882 */ /* 0x000fe20000000000 */
[----:B------:R-:W-:Y:S01]  /*1b90*/  UMOV UR33, UR13 ;  /* 0x0000000d00217c82 */ /* 0x000fe20008000000 */
[----:B------:R-:W-:Y:S01]  /*1ba0*/  UIADD3 UR4, UR4, 0x18100, URZ ;  /* 0x0001810004047890 */ /* 0x000fe2000fffe03f */
[----:B------:R-:W-:Y:S01]  /*1bb0*/  MOV R3, UR39 ;  /* 0x0000002700037c02 */ /* 0x000fe20008000f00 */
[----:B------:R-:W-:Y:S01]  /*1bc0*/  UMOV UR35, 0x40000040 ;  /* 0x4000004000237882 */ /* 0x000fe20000000000 */
[----:B------:R-:W-:Y:S01]  /*1bd0*/  UMOV UR21, UR13 ;  /* 0x0000000d00157c82 */ /* 0x000fe20008000000 */
[----:B------:R-:W-:Y:S01]  /*1be0*/  USHF.R.U32.HI UR4, URZ, 0x4, UR4 ;  /* 0x000000043f047899 */ /* 0x000fe20008011604 */
[----:B------:R-:W-:Y:S01]  /*1bf0*/  UMOV UR23, 0x40000040 ;  /* 0x4000004000177882 */ /* 0x000fe20000000000 */
[----:B------:R-:W-:-:S02]  /*1c00*/  UMOV UR9, UR13 ;  /* 0x0000000d00097c82 */ /* 0x000fc40008000000 */
[----:B------:R-:W-:Y:S01]  /*1c10*/  ULOP3.LUT UR4, UR4, 0x3fff, URZ, 0xc0, !UPT ;  /* 0x00003fff04047892 */ /* 0x000fe2000f8ec03f */
[----:B------:R-:W-:Y:S01]  /*1c20*/  UMOV UR11, 0x40000040 ;  /* 0x40000040000b7882 */ /* 0x000fe20000000000 */
[----:B------:R-:W-:Y:S01]  /*1c30*/  UMOV UR25, UR13 ;  /* 0x0000000d00197c82 */ /* 0x000fe20008000000 */
        /* <DEDUP_REMOVED lines=11> */
[----:B--2---:R-:W-:Y:S01]  /*1cf0*/  R2UR UR5, R5 ;  /* 0x00000000050572ca */ /* 0x004fe200000e0000 */
[----:B------:R-:W-:Y:S04]  /*1d00*/  STL [R1+0x404], R5 ;  /* 0x0004040501007387 */ /* 0x000fe80000100800 */
[----:B------:R-:W-:Y:S04]  /*1d10*/  STL [R1+0x408], R2 ;  /* 0x0004080201007387 */ /* 0x000fe80000100800 */
[----:B------:R-:W-:Y:S04]  /*1d20*/  STL [R1+0x40c], R8 ;  /* 0x00040c0801007387 */ /* 0x000fe80000100800 */
[----:B------:R-:W-:-:S02]  /*1d30*/  UIMAD UR60, UR5, 0xc00, UR6 ;  /* 0x00000c00053c78a4 */ /* 0x000fc4000f8e0206 */
[----:B------:R-:W-:-:S04]  /*1d40*/  ULOP3.LUT UR6, UR4, 0x10000, URZ, 0xfc, !UPT ;  /* 0x0001000004067892 */ /* 0x000fc8000f8efc3f */
[----:B------:R-:W-:Y:S01]  /*1d50*/  UIMAD UR4, UR5, 0x780, UR6 ;  /* 0x00000780050478a4 */ /* 0x000fe2000f8e0206 */
[----:B------:R-:W-:Y:S01]  /*1d60*/  UMOV UR12, UR60 ;  /* 0x0000003c000c7c82 */ /* 0x000fe20008000000 */
[----:B------:R-:W-:Y:S02]  /*1d70*/  IMAD.U32 R9, RZ, RZ, UR6 ;  /* 0x00000006ff097e24 */ /* 0x000fe4000f8e00ff */
[----:B------:R-:W-:Y:S01]  /*1d80*/  UIADD3 UR38, UR4, 0x80, URZ ;  /* 0x0000008004267890 */ /* 0x000fe2000fffe03f */
[----:B------:R-:W-:Y:S02]  /*1d90*/  UMOV UR36, UR12 ;  /* 0x0000000c00247c82 */ /* 0x000fe40008000000 */
[----:B------:R-:W-:Y:S01]  /*1da0*/  UMOV UR14, UR4 ;  /* 0x00000004000e7c82 */ /* 0x000fe20008000000 */
[----:B------:R0:W-:Y:S01]  /*1db0*/  STL [R1+0x410], R9 ;  /* 0x0004100901007387 */ /* 0x0001e20000100800 */
[----:B------:R-:W-:Y:S01]  /*1dc0*/  IGMMA.64x16x32.S8.S8 R32, gdesc[UR12], RZ, !UPT, gsb0 ;  /* 0x006000000c2079f1 */ /* 0x000fe2000c0410ff */
[----:B------:R-:W-:Y:S01]  /*1dd0*/  UIADD3 UR18, UR4, 0x100, URZ ;  /* 0x0000010004127890 */ /* 0x000fe2000fffe03f */
[----:B------:R-:W-:Y:S01]  /*1de0*/  UMOV UR16, UR12 ;  /* 0x0000000c00107c82 */ /* 0x000fe20008000000 */
        /* <DEDUP_REMOVED lines=20> */
[----:B------:R-:W-:-:S02]  /*1f30*/  UIADD3 UR6, UR4, 0x680, URZ ;  /* 0x0000068004067890 */ /* 0x000fc4000fffe03f */
[----:B------:R-:W-:-:S03]  /*1f40*/  UIADD3 UR5, UR4, 0x700, URZ ;  /* 0x0000070004057890 */ /* 0x000fc6000fffe03f */
[----:B------:R-:W-:Y:S01]  /*1f50*/  UMOV UR42, UR7 ;  /* 0x00000007002a7c82 */ /* 0x000fe20008000000 */
[----:B------:R-:W-:Y:S02]  /*1f60*/  WARPGROUP.DEPBAR.LE gsb0, 0x0 ;  /* 0x00008000000079c5 */ /* 0x000fe40000010000 */
[----:B0-----:R-:W-:Y:S01]  /*1f70*/  WARPGROUP.ARRIVE ;  /* 0x00000000000079c5 */ /* 0x001fe20000000000 */
[----:B------:R-:W-:Y:S02]  /*1f80*/  IMAD.MOV.U32 R31, RZ, RZ, R32 ;  /* 0x000000ffff1f7224 */ /* 0x000fe400078e0020 */
[----:B------:R-:W-:Y:S02]  /*1f90*/  IMAD.MOV.U32 R30, RZ, RZ, R33 ;  /* 0x000000ffff1e7224 */ /* 0x000fe400078e0021 */
[----:B------:R-:W-:Y:S01]  /*1fa0*/  IMAD.MOV.U32 R29, RZ, RZ, R34 ;  /* 0x000000ffff1d7224 */ /* 0x000fe200078e0022 */
[----:B------:R-:W-:Y:S01]  /*1fb0*/  IGMMA.64x16x32.S8.S8 R4, gdesc[UR36], RZ, !UPT, gsb0 ;  /* 0x00600000240479f1 */ /* 0x000fe2000c0410ff */
[----:B------:R-:W-:Y:S01]  /*1fc0*/  IMAD.MOV.U32 R28, RZ, RZ, R35 ;  /* 0x000000ffff1c7224 */ /* 0x000fe200078e0023 */
[----:B------:R-:W-:Y:S01]  /*1fd0*/  UMOV UR36, UR12 ;  /* 0x0000000c00247c82 */ /* 0x000fe20008000000 */
[----:B------:R-:W-:Y:S01]  /*1fe0*/  IMAD.MOV.U32 R27, RZ, RZ, R36 ;  /* 0x000000ffff1b7224 */ /* 0x000fe200078e0024 */
[----:B------:R-:W-:Y:S01]  /*1ff0*/  UMOV UR37, UR13 ;  /* 0x0000000d00257c82 */ /* 0x000fe20008000000 */
[----:B------:R-:W-:Y:S01]  /*2000*/  IMAD.MOV.U32 R26, RZ, RZ, R37 ;  /* 0x000000ffff1a7224 */ /* 0x000fe200078e0025 */
[----:B------:R-:W-:Y:S01]  /*2010*/  UMOV UR39, 0x40000040 ;  /* 0x4000004000277882 */ /* 0x000fe20000000000 */
[----:B------:R-:W-:-:S02]  /*2020*/  IMAD.MOV.U32 R25, RZ, RZ, R38 ;  /* 0x000000ffff197224 */ /* 0x000fc400078e0026 */
[----:B------:R-:W-:Y:S01]  /*2030*/  IMAD.MOV.U32 R24, RZ, RZ, R39 ;  /* 0x000000ffff187224 */ /* 0x000fe200078e0027 */
[----:B------:R-:W-:Y:S02]  /*2040*/  WARPGROUP.DEPBAR.LE gsb0, 0x0 ;  /* 0x00008000000079c5 */ /* 0x000fe40000010000 */
[----:B------:R-:W-:Y:S02]  /*2050*/  IMAD.MOV.U32 R55, RZ, RZ, R10 ;  /* 0x000000ffff377224 */ /* 0x000fe400078e000a */
[----:B------:R-:W-:Y:S02]  /*2060*/  IMAD.MOV.U32 R54, RZ, RZ, R11 ;  /* 0x000000ffff367224 */ /* 0x000fe400078e000b */
[----:B------:R-:W-:Y:S02]  /*2070*/  IMAD.MOV.U32 R53, RZ, RZ, R8 ;  /* 0x000000ffff357224 */ /* 0x000fe400078e0008 */
[----:B------:R-:W-:Y:S02]  /*2080*/  IMAD.MOV.U32 R52, RZ, RZ, R9 ;  /* 0x000000ffff347224 */ /* 0x000fe400078e0009 */
[----:B------:R-:W-:Y:S01]  /*2090*/  WARPGROUP.ARRIVE ;  /* 0x00000000000079c5 */ /* 0x000fe20000000000 */
[----:B------:R-:W-:Y:S01]  /*20a0*/  IMAD.MOV.U32 R48, RZ, RZ, R4 ;  /* 0x000000ffff307224 */ /* 0x000fe200078e0004 */
[----:B------:R-:W-:Y:S01]  /*20b0*/  MOV R4, UR38 ;  /* 0x0000002600047c02 */ /* 0x000fe20008000f00 */
[----:B------:R-:W-:Y:S01]  /*20c0*/  UMOV UR38, UR6 ;  /* 0x0000000600267c82 */ /* 0x000fe20008000000 */
[----:B------:R-:W-:-:S02]  /*20d0*/  IMAD.MOV.U32 R51, RZ, RZ, R6 ;  /* 0x000000ffff337224 */ /* 0x000fc400078e0006 */
[----:B------:R-:W-:Y:S01]  /*20e0*/  IGMMA.64x16x32.S8.S8 R8, gdesc[UR16], RZ, !UPT, gsb0 ;  /* 0x00600000100879f1 */ /* 0x000fe2000c0410ff */
[----:B------:R-:W-:Y:S02]  /*20f0*/  IMAD.MOV.U32 R50, RZ, RZ, R7 ;  /* 0x000000ffff327224 */ /* 0x000fe400078e0007 */
[----:B------:R-:W-:Y:S01]  /*2100*/  IMAD.MOV.U32 R49, RZ, RZ, R5 ;  /* 0x000000ffff317224 */ /* 0x000fe200078e0005 */
[----:B------:R-:W-:Y:S02]  /*2110*/  WARPGROUP.DEPBAR.LE gsb0, 0x0 ;  /* 0x00008000000079c5 */ /* 0x000fe40000010000 */
[----:B------:R-:W-:Y:S02]  /*2120*/  IMAD.MOV.U32 R79, RZ, RZ, R14 ;  /* 0x000000ffff4f7224 */ /* 0x000fe400078e000e */
[----:B------:R-:W-:Y:S02]  /*2130*/  IMAD.MOV.U32 R78, RZ, RZ, R15 ;  /* 0x000000ffff4e7224 */ /* 0x000fe400078e000f */
[----:B------:R-:W-:-:S02]  /*2140*/  IMAD.MOV.U32 R77, RZ, RZ, R12 ;  /* 0x000000ffff4d7224 */ /* 0x000fc400078e000c */
[----:B------:R-:W-:Y:S02]  /*2150*/  IMAD.MOV.U32 R76, RZ, RZ, R13 ;  /* 0x000000ffff4c7224 */ /* 0x000fe400078e000d */
[----:B------:R-:W-:Y:S02]  /*2160*/  IMAD.MOV.U32 R75, RZ, RZ, R10 ;  /* 0x000000ffff4b7224 */ /* 0x000fe400078e000a */
[----:B------:R-:W-:Y:S02]  /*2170*/  IMAD.MOV.U32 R74, RZ, RZ, R11 ;  /* 0x000000ffff4a7224 */ /* 0x000fe400078e000b */
[----:B------:R-:W-:Y:S02]  /*2180*/  IMAD.MOV.U32 R73, RZ, RZ, R9 ;  /* 0x000000ffff497224 */ /* 0x000fe400078e0009 */
[----:B------:R-:W-:Y:S02]  /*2190*/  IMAD.MOV.U32 R72, RZ, RZ, R8 ;  /* 0x000000ffff487224 */ /* 0x000fe400078e0008 */
[----:B------:R-:W-:-:S06]  /*21a0*/  WARPGROUP.ARRIVE ;  /* 0x00000000000079c5 */ /* 0x000fcc0000000000 */
[----:B------:R-:W-:Y:S03]  /*21b0*/  IGMMA.64x16x32.S8.S8 R8, gdesc[UR28], RZ, !UPT, gsb0 ;  /* 0x006000001c0879f1 */ /* 0x000fe6000c0410ff */
[----:B------:R-:W-:Y:S02]  /*21c0*/  WARPGROUP.DEPBAR.LE gsb0, 0x0 ;  /* 0x00008000000079c5 */ /* 0x000fe40000010000 */
[----:B------:R-:W-:Y:S01]  /*21d0*/  WARPGROUP.ARRIVE ;  /* 0x00000000000079c5 */ /* 0x000fe20000000000 */
[----:B------:R-:W-:Y:S02]  /*21e0*/  IMAD.MOV.U32 R103, RZ, RZ, R14 ;  /* 0x000000ffff677224 */ /* 0x000fe400078e000e */
[----:B------:R-:W-:Y:S02]  /*21f0*/  IMAD.MOV.U32 R102, RZ, RZ, R15 ;  /* 0x000000ffff667224 */ /* 0x000fe400078e000f */
[----:B------:R-:W-:Y:S01]  /*2200*/  IMAD.MOV.U32 R101, RZ, RZ, R12 ;  /* 0x000000ffff657224 */ /* 0x000fe200078e000c */
[----:B------:R-:W-:Y:S01]  /*2210*/  IGMMA.64x16x32.S8.S8 R32, gdesc[UR32], RZ, !UPT, gsb0 ;  /* 0x00600000202079f1 */ /* 0x000fe2000c0410ff */
[----:B------:R-:W-:-:S02]  /*2220*/  IMAD.MOV.U32 R100, RZ, RZ, R13 ;  /* 0x000000ffff647224 */ /* 0x000fc400078e000d */
[----:B------:R-:W-:Y:S02]  /*2230*/  IMAD.MOV.U32 R99, RZ, RZ, R10 ;  /* 0x000000ffff637224 */ /* 0x000fe400078e000a */
[----:B------:R-:W-:Y:S02]  /*2240*/  IMAD.MOV.U32 R98, RZ, RZ, R11 ;  /* 0x000000ffff627224 */ /* 0x000fe400078e000b */
[----:B------:R-:W-:Y:S02]  /*2250*/  IMAD.MOV.U32 R97, RZ, RZ, R9 ;  /* 0x000000ffff617224 */ /* 0x000fe400078e0009 */
[----:B------:R-:W-:Y:S01]  /*2260*/  IMAD.MOV.U32 R96, RZ, RZ, R8 ;  /* 0x000000ffff607224 */ /* 0x000fe200078e0008 */
[----:B------:R-:W-:Y:S02]  /*2270*/  WARPGROUP.DEPBAR.LE gsb0, 0x0 ;  /* 0x00008000000079c5 */ /* 0x000fe40000010000 */
[----:B------:R-:W-:Y:S01]  /*2280*/  WARPGROUP.ARRIVE ;  /* 0x00000000000079c5 */ /* 0x000fe20000000000 */
[----:B------:R-:W-:Y:S04]  /*2290*/  STL.64 [R1+0xc0], R32 ;  /* 0x0000c02001007387 */ /* 0x000fe80000100a00 */
[----:B------:R-:W-:Y:S01]  /*22a0*/  STL.64 [R1+0xc8], R34 ;  /* 0x0000c82201007387 */ /* 0x000fe20000100a00 */
[----:B------:R-:W-:Y:S03]  /*22b0*/  IGMMA.64x16x32.S8.S8 R8, gdesc[UR20], RZ, !UPT, gsb0 ;  /* 0x00600000140879f1 */ /* 0x000fe6000c0410ff */
[----:B------:R-:W-:Y:S04]  /*22c0*/  STL.64 [R1+0xd0], R36 ;  /* 0x0000d02401007387 */ /* 0x000fe80000100a00 */
[----:B------:R0:W-:Y:S01]  /*22d0*/  STL.64 [R1+0xd8], R38 ;  /* 0x0000d82601007387 */ /* 0x0001e20000100a00 */
[----:B------:R-:W-:-:S02]  /*22e0*/  WARPGROUP.DEPBAR.LE gsb0, 0x0 ;  /* 0x00008000000079c5 */ /* 0x000fc40000010000 */
[----:B0-----:R-:W-:Y:S01]  /*22f0*/  WARPGROUP.ARRIVE ;  /* 0x00000000000079c5 */ /* 0x001fe20000000000 */
[----:B------:R-:W-:Y:S01]  /*2300*/  STL.64 [R1+0x78], R14 ;  /* 0x0000780e01007387 */ /* 0x000fe20000100a00 */
[----:B------:R-:W-:Y:S02]  /*2310*/  IMAD.MOV.U32 R123, RZ, RZ, R10 ;  /* 0x000000ffff7b7224 */ /* 0x000fe400078e000a */
[----:B------:R-:W-:Y:S02]  /*2320*/  IMAD.MOV.U32 R122, RZ, RZ, R11 ;  /* 0x000000ffff7a7224 */ /* 0x000fe400078e000b */
[----:B------:R-:W-:Y:S01]  /*2330*/  IGMMA.64x16x32.S8.S8 R32, gdesc[UR8], RZ, !UPT, gsb0 ;  /* 0x00600000082079f1 */ /* 0x000fe2000c0410ff */
[----:B------:R-:W-:Y:S02]  /*2340*/  IMAD.MOV.U32 R121, RZ, RZ, R9 ;  /* 0x000000ffff797224 */ /* 0x000fe400078e0009 */
[----:B------:R-:W-:Y:S02]  /*2350*/  IMAD.MOV.U32 R120, RZ, RZ, R8 ;  /* 0x000000ffff787224 */ /* 0x000fe400078e0008 */
[----:B------:R-:W-:-:S02]  /*2360*/  IMAD.MOV.U32 R125, RZ, RZ, R12 ;  /* 0x000000ffff7d7224 */ /* 0x000fc400078e000c */
[----:B------:R-:W-:Y:S01]  /*2370*/  IMAD.MOV.U32 R124, RZ, RZ, R13 ;  /* 0x000000ffff7c7224 */ /* 0x000fe200078e000d */
[----:B------:R-:W-:Y:S02]  /*2380*/  WARPGROUP.DEPBAR.LE gsb0, 0x0 ;  /* 0x00008000000079c5 */ /* 0x000fe40000010000 */
[----:B------:R-:W-:Y:S01]  /*2390*/  WARPGROUP.ARRIVE ;  /* 0x00000000000079c5 */ /* 0x000fe20000000000 */
[----:B------:R-:W-:Y:S04]  /*23a0*/  STL.64 [R1], R32 ;  /* 0x0000002001007387 */ /* 0x000fe80000100a00 */
[----:B------:R-:W-:Y:S01]  /*23b0*/  STL.64 [R1+0x8], R34 ;  /* 0x0000082201007387 */ /* 0x000fe20000100a00 */
[----:B------:R-:W-:Y:S03]  /*23c0*/  IGMMA.64x16x32.S8.S8 R208, gdesc[UR24], RZ, !UPT, gsb0 ;  /* 0x0060000018d079f1 */ /* 0x000fe6000c0410ff */
[----:B------:R-:W-:Y:S04]  /*23d0*/  STL.64 [R1+0x10], R36 ;  /* 0x0000102401007387 */ /* 0x000fe80000100a00 */
[----:B------:R0:W-:Y:S01]  /*23e0*/  STL.64 [R1+0x18], R38 ;  /* 0x0000182601007387 */ /* 0x0001e20000100a00 */
[----:B------:R-:W-:-:S02]  /*23f0*/  WARPGROUP.DEPBAR.LE gsb0, 0x0 ;  /* 0x00008000000079c5 */ /* 0x000fc40000010000 */
[----:B------:R-:W-:Y:S01]  /*2400*/  WARPGROUP.ARRIVE ;  /* 0x00000000000079c5 */ /* 0x000fe20000000000 */
[----:B------:R-:W-:Y:S04]  /*2410*/  STL [R1+0x724], R208 ;  /* 0x000724d001007387 */ /* 0x000fe80000100800 */
[----:B------:R-:W-:Y:S01]  /*2420*/  STL [R1+0x720], R209 ;  /* 0x000720d101007387 */ /* 0x000fe20000100800 */
[----:B------:R-:W-:Y:S01]  /*2430*/  IGMMA.64x16x32.S8.S8 R184, gdesc[UR44], RZ, !UPT, gsb0 ;  /* 0x006000002cb879f1 */ /* 0x000fe2000c0410ff */
[----:B------:R-:W-:Y:S01]  /*2440*/  UMOV UR44, UR42 ;  /* 0x0000002a002c7c82 */ /* 0x000fe20008000000 */
[----:B------:R-:W-:Y:S01]  /*2450*/  UMOV UR45, UR43 ;  /* 0x0000002b002d7c82 */ /* 0x000fe20008000000 */
[----:B------:R-:W-:Y:S04]  /*2460*/  STL [R1+0x71c], R210 ;  /* 0x00071cd201007387 */ /* 0x000fe80000100800 */
[----:B------:R-:W-:Y:S04]  /*2470*/  STL [R1+0x718], R211 ;  /* 0x000718d301007387 */ /* 0x000fe80000100800 */
[----:B------:R-:W-:Y:S04]  /*2480*/  STL [R1+0x714], R212 ;  /* 0x000714d401007387 */ /* 0x000fe80000100800 */
[----:B------:R-:W-:Y:S04]  /*2490*/  STL [R1+0x710], R213 ;  /* 0x000710d501007387 */ /* 0x000fe80000100800 */
[----:B------:R-:W-:Y:S04]  /*24a0*/  STL [R1+0x70c], R214 ;  /* 0x00070cd601007387 */ /* 0x000fe80000100800 */
[----:B------:R-:W-:Y:S01]  /*24b0*/  STL [R1+0x708], R215 ;  /* 0x000708d701007387 */ /* 0x000fe20000100800 */
        /* <DEDUP_REMOVED lines=17> */
[----:B------:R-:W-:Y:S03]  /*25d0*/  IGMMA.64x16x32.S8.S8 R136, gdesc[UR56], RZ, !UPT, gsb0 ;  /* 0x00600000388879f1 */ /* 0x000fe6000c0410ff */
[----:B------:R-:W-:Y:S04]  /*25e0*/  STL [R1+0x74c], R166 ;  /* 0x00074ca601007387 */ /* 0x000fe80000100800 */
[----:B------:R-:W-:Y:S01]  /*25f0*/  STL [R1+0x748], R167 ;  /* 0x000748a701007387 */ /* 0x000fe20000100800 */
[----:B------:R-:W-:-:S02]  /*2600*/  WARPGROUP.DEPBAR.LE gsb0, 0x0 ;  /* 0x00008000000079c5 */ /* 0x000fc40000010000 */
[----:B------:R-:W-:-:S06]  /*2610*/  WARPGROUP.ARRIVE ;  /* 0x00000000000079c5 */ /* 0x000fcc0000000000 */
[----:B------:R-:W-:Y:S03]  /*2620*/  IGMMA.64x16x32.S8.S8 R112, gdesc[UR52], RZ, !UPT, gsb0 ;  /* 0x00600000347079f1 */ /* 0x000fe6000c0410ff */
[----:B------:R-:W-:Y:S02]  /*2630*/  WARPGROUP.DEPBAR.LE gsb0, 0x0 ;  /* 0x00008000000079c5 */ /* 0x000fe40000010000 */
[----:B------:R-:W-:-:S06]  /*2640*/  WARPGROUP.ARRIVE ;  /* 0x00000000000079c5 */ /* 0x000fcc0000000000 */
[----:B------:R-:W-:Y:S01]  /*2650*/  IGMMA.64x16x32.S8.S8 R88, gdesc[UR40], RZ, !UPT, gsb0 ;  /* 0x00600000285879f1 */ /* 0x000fe2000c0410ff */
[----:B------:R-:W-:Y:S01]  /*2660*/  UIADD3 UR40, UR60, 0x400, URZ ;  /* 0x000004003c287890 */ /* 0x000fe2000fffe03f */
[----:B------:R-:W-:Y:S02]  /*2670*/  UMOV UR41, 0x40000040 ;  /* 0x4000004000297882 */ /* 0x000fe40000000000 */
[----:B------:R-:W-:Y:S01]  /*2680*/  UMOV UR25, UR41 ;  /* 0x0000002900197c82 */ /* 0x000fe20008000000 */
[----:B------:R-:W-:Y:S01]  /*2690*/  UMOV UR9, UR41 ;  /* 0x0000002900097c82 */ /* 0x000fe20008000000 */
[----:B------:R-:W-:Y:S02]  /*26a0*/  UMOV UR21, UR41 ;  /* 0x0000002900157c82 */ /* 0x000fe40008000000 */
[----:B------:R-:W-:Y:S01]  /*26b0*/  UMOV UR24, UR40 ;  /* 0x0000002800187c82 */ /* 0x000fe20008000000 */
        /* <DEDUP_REMOVED lines=8> */
[----:B------:R-:W-:-:S02]  /*2740*/  WARPGROUP.DEPBAR.LE gsb0, 0x0 ;  /* 0x00008000000079c5 */ /* 0x000fc40000010000 */
[----:B------:R-:W-:-:S06]  /*2750*/  WARPGROUP.ARRIVE ;  /* 0x00000000000079c5 */ /* 0x000fcc0000000000 */
[----:B------:R-:W-:Y:S01]  /*2760*/  IGMMA.64x16x32.S8.S8 R64, gdesc[UR36], RZ, !UPT, gsb0 ;  /* 0x00600000244079f1 */ /* 0x000fe2000c0410ff */
[----:B------:R-:W-:Y:S01]  /*2770*/  UMOV UR36, UR12 ;  /* 0x0000000c00247c82 */ /* 0x000fe20008000000 */
[----:B------:R-:W-:Y:S01]  /*2780*/  UMOV UR37, UR13 ;  /* 0x0000000d00257c82 */ /* 0x000fe20008000000 */
[----:B------:R-:W-:Y:S01]  /*2790*/  UMOV UR38, UR5 ;  /* 0x0000000500267c82 */ /* 0x000fe20008000000 */
[----:B------:R-:W-:Y:S01]  /*27a0*/  UMOV UR39, 0x40000040 ;  /* 0x4000004000277882 */ /* 0x000fe20000000000 */
[----:B------:R-:W-:Y:S01]  /*27b0*/  UMOV UR6, UR38 ;  /* 0x0000002600067c82 */ /* 0x000fe20008000000 */
[----:B------:R-:W-:Y:S01]  /*27c0*/  UMOV UR7, UR39 ;  /* 0x0000002700077c82 */ /* 0x000fe20008000000 */
[----:B------:R-:W-:Y:S01]  /*27d0*/  UMOV UR42, UR6 ;  /* 0x00000006002a7c82 */ /* 0x000fe20008000000 */
[----:B------:R-:W-:Y:S01]  /*27e0*/  UMOV UR43, UR7 ;  /* 0x00000007002b7c82 */ /* 0x000fe20008000000 */
[----:B------:R-:W-:Y:S01]  /*27f0*/  UIADD3 UR12, UR60, 0x800, URZ ;  /* 0x000008003c0c7890 */ /* 0x000fe2000fffe03f */
[----:B------:R-:W-:-:S02]  /*2800*/  UMOV UR13, 0x40000040 ;  /* 0x40000040000d7882 */ /* 0x000fc40000000000 */
[----:B------:R-:W-:Y:S01]  /*2810*/  UMOV UR57, UR13 ;  /* 0x0000000d00397c82 */ /* 0x000fe20008000000 */
[----:B------:R-:W-:-:S03]  /*2820*/  UMOV UR53, UR13 ;  /* 0x0000000d00357c82 */ /* 0x000fc60008000000 */
[----:B------:R-:W-:Y:S01]  /*2830*/  UMOV UR56, UR12 ;  /* 0x0000000c00387c82 */ /* 0x000fe20008000000 */
[----:B------:R-:W-:Y:S01]  /*2840*/  UMOV UR52, UR12 ;  /* 0x0000000c00347c82 */ /* 0x000fe20008000000 */
[----:B------:R-:W-:Y:S02]  /*2850*/  WARPGROUP.DEPBAR.LE gsb0, 0x0 ;  /* 0x00008000000079c5 */ /* 0x000fe40000010000 */
[----:B------:R-:W-:-:S06]  /*2860*/  WARPGROUP.ARRIVE ;  /* 0x00000000000079c5 */ /* 0x000fcc0000000000 */
[----:B------:R-:W-:Y:S01]  /*2870*/  IGMMA.64x16x32.S8.S8 R40, gdesc[UR36], RZ, !UPT, gsb0 ;  /* 0x00600000242879f1 */ /* 0x000fe2000c0410ff */
[----:B------:R-:W-:Y:S01]  /*2880*/  R2UR UR38, R4 ;  /* 0x00000000042672ca */ /* 0x000fe200000e0000 */
[----:B------:R-:W-:Y:S01]  /*2890*/  UMOV UR36, UR40 ;  /* 0x0000002800247c82 */ /* 0x000fe20008000000 */
[----:B------:R-:W-:Y:S01]  /*28a0*/  R2UR UR39, R3 ;  /* 0x00000000032772ca */ /* 0x000fe200000e0000 */
[----:B------:R-:W-:Y:S01]  /*28b0*/  UMOV UR37, UR41 ;  /* 0x0000002900257c82 */ /* 0x000fe20008000000 */
[----:B------:R-:W-:Y:S02]  /*28c0*/  WARPGROUP.DEPBAR.LE gsb0, 0x0 ;  /* 0x00008000000079c5 */ /* 0x000fe40000010000 */
[----:B0-----:R-:W-:-:S06]  /*28d0*/  WARPGROUP.ARRIVE ;  /* 0x00000000000079c5 */ /* 0x001fcc0000000000 */
[----:B------:R-:W-:Y:S01]  /*28e0*/  IGMMA.64x16x32.S8.S8 R32, gdesc[UR40], RZ, !UPT, gsb0 ;  /* 0x00600000282079f1 */ /* 0x000fe2000c0410ff */
[----:B------:R-:W-:Y:S01]  /*28f0*/  UMOV UR42, UR48 ;  /* 0x00000030002a7c82 */ /* 0x000fe20008000000 */
[----:B------:R-:W-:Y:S01]  /*2900*/  UMOV UR43, UR49 ;  /* 0x00000031002b7c82 */ /* 0x000fe20008000000 */
[----:B------:R-:W-:Y:S02]  /*2910*/  WARPGROUP.DEPBAR.LE gsb0, 0x0 ;  /* 0x00008000000079c5 */ /* 0x000fe40000010000 */
[----:B------:R-:W-:-:S06]  /*2920*/  WARPGROUP.ARRIVE ;  /* 0x00000000000079c5 */ /* 0x000fcc0000000000 */
        /* <DEDUP_REMOVED lines=36> */
[----:B------:R-:W-:Y:S01]  /*2b70*/  UIADD3 UR8, UR60, 0x2, URZ ;  /* 0x000000023c087890 */ /* 0x000fe2000fffe03f */
[----:B------:R-:W-:Y:S01]  /*2b80*/  UMOV UR9, 0x40000040 ;  /* 0x4000004000097882 */ /* 0x000fe20000000000 */
[----:B------:R-:W-:Y:S02]  /*2b90*/  WARPGROUP.DEPBAR.LE gsb0, 0x0 ;  /* 0x00008000000079c5 */ /* 0x000fe40000010000 */
[----:B------:R-:W-:-:S06]  /*2ba0*/  WARPGROUP.ARRIVE ;  /* 0x00000000000079c5 */ /* 0x000fcc0000000000 */
[----:B------:R-:W-:Y:S01]  /*2bb0*/  IGMMA.64x16x32.S8.S8 R144, gdesc[UR20], RZ, !UPT, gsb0 ;  /* 0x00600000149079f1 */ /* 0x000fe2000c0410ff */
[----:B------:R-:W-:Y:S01]  /*2bc0*/  UMOV UR20, UR12 ;  /* 0x0000000c00147c82 */ /* 0x000fe20008000000 */
[----:B------:R-:W-:Y:S01]  /*2bd0*/  UMOV UR21, UR13 ;  /* 0x0000000d00157c82 */ /* 0x000fe20008000000 */
[----:B------:R-:W-:Y:S02]  /*2be0*/  WARPGROUP.DEPBAR.LE gsb0, 0x0 ;  /* 0x00008000000079c5 */ /* 0x000fe40000010000 */
[----:B------:R-:W-:Y:S01]  /*2bf0*/  WARPGROUP.ARRIVE ;  /* 0x00000000000079c5 */ /* 0x000fe20000000000 */
[----:B------:R-:W-:Y:S04]  /*2c00*/  STL.64 [R1+0x40], R144 ;  /* 0x0000409001007387 */ /* 0x000fe80000100a00 */
[----:B------:R-:W-:Y:S01]  /*2c10*/  STL.64 [R1+0x48], R146 ;  /* 0x0000489201007387 */ /* 0x000fe20000100a00 */
[----:B------:R-:W-:Y:S01]  /*2c20*/  IGMMA.64x16x32.S8.S8 R4, gdesc[UR32], RZ, !UPT, gsb0 ;  /* 0x00600000200479f1 */ /* 0x000fe2000c0410ff */
[----:B------:R-:W-:Y:S01]  /*2c30*/  UMOV UR32, UR12 ;  /* 0x0000000c00207c82 */ /* 0x000fe20008000000 */
[----:B------:R-:W-:Y:S01]  /*2c40*/  UMOV UR33, UR13 ;  /* 0x0000000d00217c82 */ /* 0x000fe20008000000 */
[----:B------:R-:W-:Y:S04]  /*2c50*/  STL.64 [R1+0x50], R148 ;  /* 0x0000509401007387 */ /* 0x000fe80000100a00 */
[----:B------:R0:W-:Y:S01]  /*2c60*/  STL.64 [R1+0x58], R150 ;  /* 0x0000589601007387 */ /* 0x0001e20000100a00 */
[----:B------:R-:W-:-:S02]  /*2c70*/  WARPGROUP.DEPBAR.LE gsb0, 0x0 ;  /* 0x00008000000079c5 */ /* 0x000fc40000010000 */
[----:B0-----:R-:W-:Y:S01]  /*2c80*/  WARPGROUP.ARRIVE ;  /* 0x00000000000079c5 */ /* 0x001fe20000000000 */
[----:B------:R-:W-:Y:S02]  /*2c90*/  IMAD.MOV.U32 R234, RZ, RZ, R5 ;  /* 0x000000ffffea7224 */ /* 0x000fe400078e0005 */
[----:B------:R-:W-:Y:S02]  /*2ca0*/  IMAD.MOV.U32 R233, RZ, RZ, R6 ;  /* 0x000000ffffe97224 */ /* 0x000fe400078e0006 */
[----:B------:R-:W-:Y:S01]  /*2cb0*/  IMAD.MOV.U32 R232, RZ, RZ, R7 ;  /* 0x000000ffffe87224 */ /* 0x000fe200078e0007 */
[----:B------:R-:W-:Y:S01]  /*2cc0*/  IGMMA.64x16x32.S8.S8 R144, gdesc[UR28], RZ, !UPT, gsb0 ;  /* 0x006000001c9079f1 */ /* 0x000fe2000c0410ff */
[----:B------:R-:W-:Y:S01]  /*2cd0*/  UMOV UR28, UR12 ;  /* 0x0000000c001c7c82 */ /* 0x000fe20008000000 */
[----:B------:R-:W-:Y:S01]  /*2ce0*/  UMOV UR29, UR13 ;  /* 0x0000000d001d7c82 */ /* 0x000fe20008000000 */
[----:B------:R-:W-:Y:S02]  /*2cf0*/  IMAD.MOV.U32 R23, RZ, RZ, R8 ;  /* 0x000000ffff177224 */ /* 0x000fe400078e0008 */
[----:B------:R-:W-:-:S02]  /*2d00*/  IMAD.MOV.U32 R22, RZ, RZ, R9 ;  /* 0x000000ffff167224 */ /* 0x000fc400078e0009 */
[----:B------:R-:W-:Y:S02]  /*2d10*/  IMAD.MOV.U32 R21, RZ, RZ, R10 ;  /* 0x000000ffff157224 */ /* 0x000fe400078e000a */
[----:B------:R-:W-:Y:S02]  /*2d20*/  IMAD.MOV.U32 R20, RZ, RZ, R11 ;  /* 0x000000ffff147224 */ /* 0x000fe400078e000b */
[----:B------:R-:W-:Y:S01]  /*2d30*/  IMAD.MOV.U32 R11, RZ, RZ, R4 ;  /* 0x000000ffff0b7224 */ /* 0x000fe200078e0004 */
[----:B------:R-:W-:Y:S02]  /*2d40*/  WARPGROUP.DEPBAR.LE gsb0, 0x0 ;  /* 0x00008000000079c5 */ /* 0x000fe40000010000 */
[----:B------:R-:W-:Y:S04]  /*2d50*/  STL.64 [R1+0x100], R144 ;  /* 0x0001009001007387 */ /* 0x000fe80000100a00 */
[----:B------:R-:W-:Y:S04]  /*2d60*/  STL.64 [R1+0x108], R146 ;  /* 0x0001089201007387 */ /* 0x000fe80000100a00 */
[----:B------:R-:W-:Y:S04]  /*2d70*/  STL.64 [R1+0x110], R148 ;  /* 0x0001109401007387 */ /* 0x000fe80000100a00 */
[----:B------:R0:W-:Y:S02]  /*2d80*/  STL.64 [R1+0x118], R150 ;  /* 0x0001189601007387 */ /* 0x0001e40000100a00 */
[----:B0-----:R-:W-:-:S06]  /*2d90*/  WARPGROUP.ARRIVE ;  /* 0x00000000000079c5 */ /* 0x001fcc0000000000 */
[----:B------:R-:W-:Y:S01]  /*2da0*/  IGMMA.64x16x32.S8.S8 R144, gdesc[UR16], RZ, !UPT, gsb0 ;  /* 0x00600000109079f1 */ /* 0x000fe2000c0410ff */
[----:B------:R-:W-:Y:S01]  /*2db0*/  UMOV UR16, UR12 ;  /* 0x0000000c00107c82 */ /* 0x000fe20008000000 */
[----:B------:R-:W-:Y:S01]  /*2dc0*/  UMOV UR17, UR13 ;  /* 0x0000000d00117c82 */ /* 0x000fe20008000000 */
[----:B------:R-:W-:Y:S02]  /*2dd0*/  WARPGROUP.DEPBAR.LE gsb0, 0x0 ;  /* 0x00008000000079c5 */ /* 0x000fe40000010000 */
[----:B---3--:R-:W-:Y:S01]  /*2de0*/  WARPGROUP.ARRIVE ;  /* 0x00000000000079c5 */ /* 0x008fe20000000000 */
        /* <DEDUP_REMOVED lines=9> */
[----:B------:R-:W-:Y:S04]  /*2e80*/  STL [R1+0x6fc], R12 ;  /* 0x0006fc0c01007387 */ /* 0x000fe80000100800 */
[----:B------:R-:W-:Y:S01]  /*2e90*/  STL [R1+0x6f8], R13 ;  /* 0x0006f80d01007387 */ /* 0x000fe20000100800 */
[----:B------:R-:W-:Y:S01]  /*2ea0*/  IGMMA.64x16x32.S8.S8 R144, gdesc[UR40], RZ, !UPT, gsb0 ;  /* 0x00600000289079f1 */ /* 0x000fe2000c0410ff */
[----:B------:R-:W-:Y:S01]  /*2eb0*/  UMOV UR40, UR12 ;  /* 0x0000000c00287c82 */ /* 0x000fe20008000000 */
[----:B------:R-:W-:Y:S01]  /*2ec0*/  UMOV UR41, UR13 ;  /* 0x0000000d00297c82 */ /* 0x000fe20008000000 */
[----:B------:R-:W-:Y:S01]  /*2ed0*/  STL [R1+0x6f4], R14 ;  /* 0x0006f40e01007387 */ /* 0x000fe20000100800 */
[----:B------:R-:W-:Y:S01]  /*2ee0*/  UMOV UR42, UR50 ;  /* 0x00000032002a7c82 */ /* 0x000fe20008000000 */
[----:B------:R-:W-:-:S02]  /*2ef0*/  UMOV UR43, UR51 ;  /* 0x00000033002b7c82 */ /* 0x000fc40008000000 */
[----:B------:R-:W-:Y:S04]  /*2f00*/  STL [R1+0x6f0], R15 ;  /* 0x0006f00f01007387 */ /* 0x000fe80000100800 */
[----:B------:R-:W-:Y:S04]  /*2f10*/  STL [R1+0x6ec], R16 ;  /* 0x0006ec1001007387 */ /* 0x000fe80000100800 */
[----:B------:R-:W-:Y:S04]  /*2f20*/  STL [R1+0x6e8], R17 ;  /* 0x0006e81101007387 */ /* 0x000fe80000100800 */
[----:B------:R-:W-:Y:S04]  /*2f30*/  STL [R1+0x6e4], R18 ;  /* 0x0006e41201007387 */ /* 0x000fe80000100800 */
[----:B------:R0:W-:Y:S01]  /*2f40*/  STL [R1+0x6e0], R19 ;  /* 0x0006e01301007387 */ /* 0x0001e20000100800 */
[----:B------:R-:W-:-:S02]  /*2f50*/  WARPGROUP.DEPBAR.LE gsb0, 0x0 ;  /* 0x00008000000079c5 */ /* 0x000fc40000010000 */
[----:B0-----:R-:W-:Y:S01]  /*2f60*/  WARPGROUP.ARRIVE ;  /* 0x00000000000079c5 */ /* 0x001fe20000000000 */
[----:B------:R-:W-:Y:S04]  /*2f70*/  STL.64 [R1+0x220], R144 ;  /* 0x0002209001007387 */ /* 0x000fe80000100a00 */
[----:B------:R-:W-:Y:S01]  /*2f80*/  STL.64 [R1+0x228], R146 ;  /* 0x0002289201007387 */ /* 0x000fe20000100a00 */
[----:B------:R-:W-:Y:S01]  /*2f90*/  IGMMA.64x16x32.S8.S8 R12, gdesc[UR12], RZ, !UPT, gsb0 ;  /* 0x006000000c0c79f1 */ /* 0x000fe2000c0410ff */
[----:B------:R-:W-:Y:S01]  /*2fa0*/  UMOV UR14, UR38 ;  /* 0x00000026000e7c82 */ /* 0x000fe20008000000 */
[----:B------:R-:W-:Y:S01]  /*2fb0*/  UMOV UR15, UR39 ;  /* 0x00000027000f7c82 */ /* 0x000fe20008000000 */
[----:B------:R-:W-:Y:S01]  /*2fc0*/  STL.64 [R1+0x230], R148 ;  /* 0x0002309401007387 */ /* 0x000fe20000100a00 */
[----:B------:R-:W-:Y:S01]  /*2fd0*/  UMOV UR38, UR48 ;  /* 0x0000003000267c82 */ /* 0x000fe20008000000 */
[----:B------:R-:W-:Y:S01]  /*2fe0*/  UMOV UR39, UR49 ;  /* 0x0000003100277c82 */ /* 0x000fe20008000000 */
[----:B------:R-:W-:Y:S01]  /*2ff0*/  UMOV UR48, UR12 ;  /* 0x0000000c00307c82 */ /* 0x000fe20008000000 */
[----:B------:R-:W-:Y:S01]  /*3000*/  STL.64 [R1+0x238], R150 ;  /* 0x0002389601007387 */ /* 0x000fe20000100a00 */
[----:B------:R-:W-:Y:S01]  /*3010*/  UMOV UR49, UR13 ;  /* 0x0000000d00317c82 */ /* 0x000fe20008000000 */
[----:B------:R-:W-:-:S02]  /*3020*/  WARPGROUP.DEPBAR.LE gsb0, 0x0 ;  /* 0x00008000000079c5 */ /* 0x000fc40000010000 */
[----:B------:R-:W-:Y:S01]  /*3030*/  STL.64 [R1+0x200], R12 ;  /* 0x0002000c01007387 */ /* 0x000fe20000100a00 */
[----:B------:R-:W-:-:S03]  /*3040*/  IMAD.MOV.U32 R235, RZ, RZ, R19 ;  /* 0x000000ffffeb7224 */ /* 0x000fc600078e0013 */
[----:B------:R-:W-:Y:S04]  /*3050*/  STL.64 [R1+0x208], R14 ;  /* 0x0002080e01007387 */ /* 0x000fe80000100a00 */
[----:B------:R-:W-:Y:S04]  /*3060*/  STL.64 [R1+0x210], R16 ;  /* 0x0002101001007387 */ /* 0x000fe80000100a00 */
[----:B------:R0:W-:Y:S02]  /*3070*/  STL [R1+0x218], R18 ;  /* 0x0002181201007387 */ /* 0x0001e40000100800 */
[----:B0-----:R-:W-:-:S06]  /*3080*/  WARPGROUP.ARRIVE ;  /* 0x00000000000079c5 */ /* 0x001fcc0000000000 */
[----:B------:R-:W-:Y:S01]  /*3090*/  IGMMA.64x16x32.S8.S8 R12, gdesc[UR12], RZ, !UPT, gsb0 ;  /* 0x006000000c0c79f1 */ /* 0x000fe2000c0410ff */
[----:B------:R-:W-:Y:S01]  /*30a0*/  UMOV UR14, UR34 ;  /* 0x00000022000e7c82 */ /* 0x000fe20008000000 */
[----:B------:R-:W-:Y:S01]  /*30b0*/  UMOV UR15, UR35 ;  /* 0x00000023000f7c82 */ /* 0x000fe20008000000 */
[----:B------:R-:W-:Y:S01]  /*30c0*/  UMOV UR34, UR46 ;  /* 0x0000002e00227c82 */ /* 0x000fe20008000000 */
[----:B------:R-:W-:Y:S01]  /*30d0*/  UMOV UR35, UR47 ;  /* 0x0000002f00237c82 */ /* 0x000fe20008000000 */
[----:B------:R-:W-:Y:S01]  /*30e0*/  UMOV UR46, UR38 ;  /* 0x00000026002e7c82 */ /* 0x000fe20008000000 */
[----:B------:R-:W-:Y:S01]  /*30f0*/  UMOV UR47, UR39 ;  /* 0x00000027002f7c82 */ /* 0x000fe20008000000 */
[----:B------:R-:W-:Y:S02]  /*3100*/  WARPGROUP.DEPBAR.LE gsb0, 0x0 ;  /* 0x00008000000079c5 */ /* 0x000fe40000010000 */
[----:B------:R-:W-:Y:S01]  /*3110*/  WARPGROUP.ARRIVE ;  /* 0x00000000000079c5 */ /* 0x000fe20000000000 */
[----:B------:R-:W-:-:S02]  /*3120*/  IMAD.MOV.U32 R208, RZ, RZ, R14 ;  /* 0x000000ffffd07224 */ /* 0x000fc400078e000e */
        /* <DEDUP_REMOVED lines=8> */
[----:B------:R-:W-:Y:S01]  /*31b0*/  UMOV UR18, UR10 ;  /* 0x0000000a00127c82 */ /* 0x000fe20008000000 */
[----:B------:R-:W-:Y:S01]  /*31c0*/  IMAD.MOV.U32 R214, RZ, RZ, R12 ;  /* 0x000000ffffd67224 */ /* 0x000fe200078e000c */
[----:B------:R-:W-:Y:S01]  /*31d0*/  UMOV UR19, UR11 ;  /* 0x0000000b00137c82 */ /* 0x000fe20008000000 */
[----:B------:R-:W-:Y:S01]  /*31e0*/  IMAD.MOV.U32 R215, RZ, RZ, R13 ;  /* 0x000000ffffd77224 */ /* 0x000fe200078e000d */
[----:B------:R-:W-:Y:S01]  /*31f0*/  UIADD3 UR10, UR4, 0x2, URZ ;  /* 0x00000002040a7890 */ /* 0x000fe2000fffe03f */
[----:B------:R-:W-:Y:S01]  /*3200*/  UMOV UR11, 0x40000040 ;  /* 0x40000040000b7882 */ /* 0x000fe20000000000 */
[----:B------:R-:W-:-:S02]  /*3210*/  WARPGROUP.DEPBAR.LE gsb0, 0x0 ;  /* 0x00008000000079c5 */ /* 0x000fc40000010000 */
[----:B------:R-:W-:Y:S02]  /*3220*/  IMAD.MOV.U32 R12, RZ, RZ, R144 ;  /* 0x000000ffff0c7224 */ /* 0x000fe400078e0090 */
[----:B------:R-:W-:Y:S02]  /*3230*/  IMAD.MOV.U32 R13, RZ, RZ, R145 ;  /* 0x000000ffff0d7224 */ /* 0x000fe400078e0091 */
[----:B------:R-:W-:Y:S02]  /*3240*/  IMAD.MOV.U32 R14, RZ, RZ, R146 ;  /* 0x000000ffff0e7224 */ /* 0x000fe400078e0092 */
[----:B------:R-:W-:Y:S02]  /*3250*/  IMAD.MOV.U32 R15, RZ, RZ, R147 ;  /* 0x000000ffff0f7224 */ /* 0x000fe400078e0093 */
[----:B------:R-:W-:Y:S02]  /*3260*/  IMAD.MOV.U32 R16, RZ, RZ, R148 ;  /* 0x000000ffff107224 */ /* 0x000fe400078e0094 */
[----:B------:R-:W-:-:S02]  /*3270*/  IMAD.MOV.U32 R17, RZ, RZ, R149 ;  /* 0x000000ffff117224 */ /* 0x000fc400078e0095 */
[----:B------:R-:W-:Y:S01]  /*3280*/  IMAD.MOV.U32 R18, RZ, RZ, R150 ;  /* 0x000000ffff127224 */ /* 0x000fe200078e0096 */
[----:B------:R0:W-:Y:S01]  /*3290*/  STL [R1+0x704], R16 ;  /* 0x0007041001007387 */ /* 0x0001e20000100800 */
[----:B------:R-:W-:Y:S02]  /*32a0*/  IMAD.MOV.U32 R19, RZ, RZ, R151 ;  /* 0x000000ffff137224 */ /* 0x000fe400078e0097 */
[----:B------:R-:W-:Y:S01]  /*32b0*/  WARPGROUP.ARRIVE ;  /* 0x00000000000079c5 */ /* 0x000fe20000000000 */
[----:B------:R1:W-:Y:S05]  /*32c0*/  STL [R1+0x700], R17 ;  /* 0x0007001101007387 */ /* 0x0003ea0000100800 */
[----:B------:R-:W-:Y:S01]  /*32d0*/  IGMMA.64x16x32.S8.S8 R144, gdesc[UR28], RZ, !UPT, gsb0 ;  /* 0x006000001c9079f1 */ /* 0x000fe2000c0410ff */
        /* <DEDUP_REMOVED lines=9> */
[----:B------:R-:W-:Y:S02]  /*3370*/  IMAD.MOV.U32 R10, RZ, RZ, R144 ;  /* 0x000000ffff0a7224 */ /* 0x000fe400078e0090 */
[----:B------:R-:W-:Y:S02]  /*3380*/  IMAD.MOV.U32 R9, RZ, RZ, R145 ;  /* 0x000000ffff097224 */ /* 0x000fe400078e0091 */
[----:B------:R-:W-:Y:S02]  /*3390*/  IMAD.MOV.U32 R8, RZ, RZ, R146 ;  /* 0x000000ffff087224 */ /* 0x000fe400078e0092 */
[----:B------:R-:W-:Y:S02]  /*33a0*/  IMAD.MOV.U32 R7, RZ, RZ, R147 ;  /* 0x000000ffff077224 */ /* 0x000fe400078e0093 */
[----:B------:R-:W-:Y:S02]  /*33b0*/  IMAD.MOV.U32 R6, RZ, RZ, R148 ;  /* 0x000000ffff067224 */ /* 0x000fe400078e0094 */
[----:B------:R-:W-:-:S02]  /*33c0*/  IMAD.MOV.U32 R5, RZ, RZ, R149 ;  /* 0x000000ffff057224 */ /* 0x000fc400078e0095 */
[----:B------:R-:W-:Y:S02]  /*33d0*/  IMAD.MOV.U32 R2, RZ, RZ, R150 ;  /* 0x000000ffff027224 */ /* 0x000fe400078e0096 */
[----:B------:R-:W-:Y:S02]  /*33e0*/  IMAD.MOV.U32 R0, RZ, RZ, R151 ;  /* 0x000000ffff007224 */ /* 0x000fe400078e0097 */
[----:B------:R-:W-:-:S06]  /*33f0*/  WARPGROUP.ARRIVE ;  /* 0x00000000000079c5 */ /* 0x000fcc0000000000 */
[----:B------:R-:W-:Y:S01]  /*3400*/  IGMMA.64x16x32.S8.S8 R144, gdesc[UR12], RZ, !UPT, gsb0 ;  /* 0x006000000c9079f1 */ /* 0x000fe2000c0410ff */
[----:B------:R-:W-:Y:S01]  /*3410*/  UMOV UR14, UR6 ;  /* 0x00000006000e7c82 */ /* 0x000fe20008000000 */
[----:B------:R-:W-:Y:S01]  /*3420*/  UMOV UR15, UR7 ;  /* 0x00000007000f7c82 */ /* 0x000fe20008000000 */
[----:B------:R-:W-:Y:S02]  /*3430*/  WARPGROUP.DEPBAR.LE gsb0, 0x0 ;  /* 0x00008000000079c5 */ /* 0x000fe40000010000 */
[----:B------:R-:W-:Y:S02]  /*3440*/  IMAD.MOV.U32 R186, RZ, RZ, R146 ;  /* 0x000000ffffba7224 */ /* 0x000fe400078e0092 */
[----:B------:R-:W-:Y:S02]  /*3450*/  IMAD.MOV.U32 R187, RZ, RZ, R147 ;  /* 0x000000ffffbb7224 */ /* 0x000fe400078e0093 */
[----:B------:R-:W-:Y:S02]  /*3460*/  IMAD.MOV.U32 R188, RZ, RZ, R148 ;  /* 0x000000ffffbc7224 */ /* 0x000fe400078e0094 */
[----:B------:R-:W-:-:S02]  /*3470*/  IMAD.MOV.U32 R189, RZ, RZ, R149 ;  /* 0x000000ffffbd7224 */ /* 0x000fc400078e0095 */
[----:B------:R-:W-:Y:S02]  /*3480*/  IMAD.MOV.U32 R190, RZ, RZ, R144 ;  /* 0x000000ffffbe7224 */ /* 0x000fe400078e0090 */
[----:B------:R-:W-:Y:S02]  /*3490*/  IMAD.MOV.U32 R191, RZ, RZ, R145 ;  /* 0x000000ffffbf7224 */ /* 0x000fe400078e0091 */
[----:B0-----:R-:W-:Y:S02]  /*34a0*/  IMAD.MOV.U32 R16, RZ, RZ, R150 ;  /* 0x000000ffff107224 */ /* 0x001fe400078e0096 */
[----:B-1----:R-:W-:Y:S02]  /*34b0*/  IMAD.MOV.U32 R17, RZ, RZ, R151 ;  /* 0x000000ffff117224 */ /* 0x002fe400078e0097 */
[----:B------:R-:W-:-:S06]  /*34c0*/  WARPGROUP.ARRIVE ;  /* 0x00000000000079c5 */ /* 0x000fcc0000000000 */
[----:B------:R-:W-:Y:S01]  /*34d0*/  IGMMA.64x16x32.S8.S8 R144, gdesc[UR20], RZ, !UPT, gsb0 ;  /* 0x00600000149079f1 */ /* 0x000fe2000c0410ff */
[----:B------:R-:W-:Y:S01]  /*34e0*/  UIADD3 UR22, UR4, 0x102, URZ ;  /* 0x0000010204167890 */ /* 0x000fe2000fffe03f */
[----:B------:R-:W-:Y:S01]  /*34f0*/  UMOV UR20, UR8 ;  /* 0x0000000800147c82 */ /* 0x000fe20008000000 */
[----:B------:R-:W-:Y:S01]  /*3500*/  UMOV UR21, UR9 ;  /* 0x0000000900157c82 */ /* 0x000fe20008000000 */
[----:B------:R-:W-:Y:S02]  /*3510*/  WARPGROUP.DEPBAR.LE gsb0, 0x0 ;  /* 0x00008000000079c5 */ /* 0x000fe40000010000 */
[----:B------:R-:W-:Y:S01]  /*3520*/  WARPGROUP.ARRIVE ;  /* 0x00000000000079c5 */ /* 0x000fe20000000000 */
[----:B------:R-:W-:Y:S02]  /*3530*/  IMAD.MOV.U32 R164, RZ, RZ, R145 ;  /* 0x000000ffffa47224 */ /* 0x000fe400078e0091 */
[----:B------:R-:W-:Y:S02]  /*3540*/  IMAD.MOV.U32 R165, RZ, RZ, R146 ;  /* 0x000000ffffa57224 */ /* 0x000fe400078e0092 */
[----:B------:R-:W-:Y:S01]  /*3550*/  IMAD.MOV.U32 R166, RZ, RZ, R147 ;  /* 0x000000ffffa67224 */ /* 0x000fe200078e0093 */
[----:B------:R-:W-:Y:S01]  /*3560*/  IGMMA.64x16x32.S8.S8 R216, gdesc[UR16], RZ, !UPT, gsb0 ;  /* 0x0060000010d879f1 */ /* 0x000fe2000c0410ff */
[----:B------:R-:W-:Y:S01]  /*3570*/  IMAD.MOV.U32 R167, RZ, RZ, R148 ;  /* 0x000000ffffa77224 */ /* 0x000fe200078e0094 */
[----:B------:R-:W-:Y:S01]  /*3580*/  UIADD3 UR18, UR4, 0x82, URZ ;  /* 0x0000008204127890 */ /* 0x000fe2000fffe03f */
[----:B------:R-:W-:Y:S01]  /*3590*/  IMAD.MOV.U32 R4, RZ, RZ, R149 ;  /* 0x000000ffff047224 */ /* 0x000fe200078e0095 */
[----:B------:R-:W-:Y:S01]  /*35a0*/  UMOV UR16, UR8 ;  /* 0x0000000800107c82 */ /* 0x000fe20008000000 */
[----:B------:R-:W-:Y:S01]  /*35b0*/  IMAD.MOV.U32 R3, RZ, RZ, R150 ;  /* 0x000000ffff037224 */ /* 0x000fe200078e0096 */
[----:B------:R-:W-:Y:S01]  /*35c0*/  UMOV UR17, UR9 ;  /* 0x0000000900117c82 */ /* 0x000fe20008000000 */
[----:B------:R-:W-:-:S02]  /*35d0*/  IMAD.MOV.U32 R184, RZ, RZ, R151 ;  /* 0x000000ffffb87224 */ /* 0x000fc400078e0097 */
[----:B------:R-:W-:Y:S01]  /*35e0*/  IMAD.MOV.U32 R185, RZ, RZ, R144 ;  /* 0x000000ffffb97224 */ /* 0x000fe200078e0090 */
[----:B------:R-:W-:Y:S02]  /*35f0*/  WARPGROUP.DEPBAR.LE gsb0, 0x0 ;  /* 0x00008000000079c5 */ /* 0x000fe40000010000 */
[----:B------:R-:W-:Y:S01]  /*3600*/  WARPGROUP.ARRIVE ;  /* 0x00000000000079c5 */ /* 0x000fe20000000000 */
[----:B------:R0:W-:Y:S04]  /*3610*/  STL.64 [R1+0x618], R222 ;  /* 0x000618de01007387 */ /* 0x0001e80000100a00 */
[----:B------:R1:W-:Y:S01]  /*3620*/  STL.64 [R1+0x610], R220 ;  /* 0x000610dc01007387 */ /* 0x0003e20000100a00 */
[----:B------:R-:W-:Y:S01]  /*3630*/  IGMMA.64x16x32.S8.S8 R192, gdesc[UR24], RZ, !UPT, gsb0 ;  /* 0x0060000018c079f1 */ /* 0x000fe2000c0410ff */
[----:B------:R-:W-:Y:S01]  /*3640*/  UMOV UR19, 0x40000040 ;  /* 0x4000004000137882 */ /* 0x000fe20000000000 */
[----:B------:R-:W-:Y:S01]  /*3650*/  UMOV UR23, 0x40000040 ;  /* 0x4000004000177882 */ /* 0x000fe20000000000 */
[----:B------:R2:W-:Y:S01]  /*3660*/  STL.64 [R1+0x608], R218 ;  /* 0x000608da01007387 */ /* 0x0005e20000100a00 */
[----:B------:R-:W-:Y:S01]  /*3670*/  UMOV UR24, UR8 ;  /* 0x0000000800187c82 */ /* 0x000fe20008000000 */
[----:B------:R-:W-:Y:S01]  /*3680*/  UMOV UR25, UR9 ;  /* 0x0000000900197c82 */ /* 0x000fe20008000000 */
[----:B0-----:R-:W-:Y:S01]  /*3690*/  IMAD.MOV.U32 R222, RZ, RZ, R125 ;  /* 0x000000ffffde7224 */ /* 0x001fe200078e007d */
[----:B------:R0:W-:Y:S01]  /*36a0*/  STL.64 [R1+0x600], R216 ;  /* 0x000600d801007387 */ /* 0x0001e20000100a00 */
[----:B------:R-:W-:-:S02]  /*36b0*/  IMAD.MOV.U32 R223, RZ, RZ, R124 ;  /* 0x000000ffffdf7224 */ /* 0x000fc400078e007c */
[----:B-1----:R-:W-:Y:S02]  /*36c0*/  IMAD.MOV.U32 R220, RZ, RZ, R123 ;  /* 0x000000ffffdc7224 */ /* 0x002fe400078e007b */
[----:B------:R-:W-:Y:S02]  /*36d0*/  IMAD.MOV.U32 R221, RZ, RZ, R122 ;  /* 0x000000ffffdd7224 */ /* 0x000fe400078e007a */
[----:B--2---:R-:W-:Y:S02]  /*36e0*/  IMAD.MOV.U32 R219, RZ, RZ, R121 ;  /* 0x000000ffffdb7224 */ /* 0x004fe400078e0079 */
[----:B------:R-:W-:Y:S02]  /*36f0*/  IMAD.MOV.U32 R218, RZ, RZ, R120 ;  /* 0x000000ffffda7224 */ /* 0x000fe400078e0078 */
[----:B0-----:R-:W-:Y:S02]  /*3700*/  IMAD.MOV.U32 R216, RZ, RZ, R103 ;  /* 0x000000ffffd87224 */ /* 0x001fe400078e0067 */
[----:B------:R-:W-:Y:S01]  /*3710*/  IMAD.MOV.U32 R217, RZ, RZ, R102 ;  /* 0x000000ffffd97224 */ /* 0x000fe200078e0066 */
[----:B------:R-:W-:-:S02]  /*3720*/  WARPGROUP.DEPBAR.LE gsb0, 0x0 ;  /* 0x00008000000079c5 */ /* 0x000fc40000010000 */
[----:B------:R-:W-:Y:S01]  /*3730*/  WARPGROUP.ARRIVE ;  /* 0x00000000000079c5 */ /* 0x000fe20000000000 */
[----:B------:R0:W-:Y:S04]  /*3740*/  STL.64 [R1+0x638], R198 ;  /* 0x000638c601007387 */ /* 0x0001e80000100a00 */
[----:B------:R1:W-:Y:S01]  /*3750*/  STL.64 [R1+0x630], R196 ;  /* 0x000630c401007387 */ /* 0x0003e20000100a00 */
[----:B------:R-:W-:Y:S01]  /*3760*/  IGMMA.64x16x32.S8.S8 R168, gdesc[UR32], RZ, !UPT, gsb0 ;  /* 0x0060000020a879f1 */ /* 0x000fe2000c0410ff */
[----:B------:R-:W-:Y:S02]  /*3770*/  UIADD3 UR26, UR4, 0x182, URZ ;  /* 0x00000182041a7890 */ /* 0x000fe4000fffe03f */
[----:B------:R2:W-:Y:S01]  /*3780*/  STL.64 [R1+0x628], R194 ;  /* 0x000628c201007387 */ /* 0x0005e20000100a00 */
[----:B------:R-:W-:Y:S01]  /*3790*/  UMOV UR27, 0x40000040 ;  /* 0x40000040001b7882 */ /* 0x000fe20000000000 */
[----:B------:R-:W-:Y:S01]  /*37a0*/  UIADD3 UR30, UR4, 0x202, URZ ;  /* 0x00000202041e7890 */ /* 0x000fe2000fffe03f */
[----:B0-----:R-:W-:Y:S01]  /*37b0*/  IMAD.MOV.U32 R198, RZ, RZ, R101 ;  /* 0x000000ffffc67224 */ /* 0x001fe200078e0065 */
[----:B------:R0:W-:Y:S01]  /*37c0*/  STL.64 [R1+0x620], R192 ;  /* 0x000620c001007387 */ /* 0x0001e20000100a00 */
[----:B------:R-:W-:Y:S01]  /*37d0*/  IMAD.MOV.U32 R199, RZ, RZ, R100 ;  /* 0x000000ffffc77224 */ /* 0x000fe200078e0064 */
[----:B------:R-:W-:Y:S01]  /*37e0*/  UMOV UR31, 0x40000040 ;  /* 0x40000040001f7882 */ /* 0x000fe20000000000 */
[----:B-1----:R-:W-:Y:S01]  /*37f0*/  IMAD.MOV.U32 R196, RZ, RZ, R99 ;  /* 0x000000ffffc47224 */ /* 0x002fe200078e0063 */
[----:B------:R-:W-:Y:S01]  /*3800*/  UMOV UR32, UR8 ;  /* 0x0000000800207c82 */ /* 0x000fe20008000000 */
[----:B------:R-:W-:Y:S01]  /*3810*/  IMAD.MOV.U32 R197, RZ, RZ, R98 ;  /* 0x000000ffffc57224 */ /* 0x000fe200078e0062 */
[----:B------:R-:W-:Y:S01]  /*3820*/  UMOV UR33, UR9 ;  /* 0x0000000900217c82 */ /* 0x000fe20008000000 */
[----:B--2---:R-:W-:-:S02]  /*3830*/  IMAD.MOV.U32 R195, RZ, RZ, R97 ;  /* 0x000000ffffc37224 */ /* 0x004fc400078e0061 */
[----:B------:R-:W-:Y:S02]  /*3840*/  IMAD.MOV.U32 R194, RZ, RZ, R96 ;  /* 0x000000ffffc27224 */ /* 0x000fe400078e0060 */
[----:B0-----:R-:W-:Y:S02]  /*3850*/  IMAD.MOV.U32 R192, RZ, RZ, R79 ;  /* 0x000000ffffc07224 */ /* 0x001fe400078e004f */
[----:B------:R-:W-:Y:S01]  /*3860*/  IMAD.MOV.U32 R193, RZ, RZ, R78 ;  /* 0x000000ffffc17224 */ /* 0x000fe200078e004e */
[----:B------:R-:W-:Y:S02]  /*3870*/  WARPGROUP.DEPBAR.LE gsb0, 0x0 ;  /* 0x00008000000079c5 */ /* 0x000fe40000010000 */
[----:B------:R-:W-:Y:S01]  /*3880*/  WARPGROUP.ARRIVE ;  /* 0x00000000000079c5 */ /* 0x000fe20000000000 */
[----:B------:R0:W-:Y:S04]  /*3890*/  STL.64 [R1+0x658], R174 ;  /* 0x000658ae01007387 */ /* 0x0001e80000100a00 */
[----:B------:R1:W-:Y:S01]  /*38a0*/  STL.64 [R1+0x650], R172 ;  /* 0x000650ac01007387 */ /* 0x0003e20000100a00 */
[----:B------:R-:W-:Y:S01]  /*38b0*/  IGMMA.64x16x32.S8.S8 R144, gdesc[UR40], RZ, !UPT, gsb0 ;  /* 0x00600000289079f1 */ /* 0x000fe2000c0410ff */
[----:B------:R-:W-:-:S02]  /*38c0*/  UIADD3 UR34, UR4, 0x282, URZ ;  /* 0x0000028204227890 */ /* 0x000fc4000fffe03f */
        /* <DEDUP_REMOVED lines=25> */
[----:B------:R-:W-:Y:S01]  /*3a60*/  STL.64 [R1+0x660], R144 ;  /* 0x0006609001007387 */ /* 0x000fe20000100a00 */
[----:B------:R-:W-:Y:S01]  /*3a70*/  IMAD.MOV.U32 R151, RZ, RZ, R52 ;  /* 0x000000ffff977224 */ /* 0x000fe200078e0034 */
[----:B------:R-:W-:Y:S01]  /*3a80*/  UMOV UR56, UR8 ;  /* 0x0000000800387c82 */ /* 0x000fe20008000000 */
[----:B-1----:R-:W-:Y:S01]  /*3a90*/  IMAD.MOV.U32 R148, RZ, RZ, R51 ;  /* 0x000000ffff947224 */ /* 0x002fe200078e0033 */
[----:B------:R-:W-:Y:S01]  /*3aa0*/  UMOV UR57, UR9 ;  /* 0x0000000900397c82 */ /* 0x000fe20008000000 */
[----:B------:R-:W-:Y:S02]  /*3ab0*/  IMAD.MOV.U32 R149, RZ, RZ, R50 ;  /* 0x000000ffff957224 */ /* 0x000fe400078e0032 */
[----:B--2---:R-:W-:-:S02]  /*3ac0*/  IMAD.MOV.U32 R147, RZ, RZ, R49 ;  /* 0x000000ffff937224 */ /* 0x004fc400078e0031 */
[----:B------:R-:W-:Y:S01]  /*3ad0*/  IMAD.MOV.U32 R146, RZ, RZ, R48 ;  /* 0x000000ffff927224 */ /* 0x000fe200078e0030 */
[----:B------:R-:W-:Y:S02]  /*3ae0*/  WARPGROUP.DEPBAR.LE gsb0, 0x0 ;  /* 0x00008000000079c5 */ /* 0x000fe40000010000 */
[----:B------:R-:W-:Y:S01]  /*3af0*/  WARPGROUP.ARRIVE ;  /* 0x00000000000079c5 */ /* 0x000fe20000000000 */
[----:B------:R0:W-:Y:S04]  /*3b00*/  STL.64 [R1+0x698], R126 ;  /* 0x0006987e01007387 */ /* 0x0001e80000100a00 */
[----:B------:R1:W-:Y:S01]  /*3b10*/  STL.64 [R1+0x690], R124 ;  /* 0x0006907c01007387 */ /* 0x0003e20000100a00 */
[----:B------:R-:W-:Y:S03]  /*3b20*/  IGMMA.64x16x32.S8.S8 R96, gdesc[UR52], RZ, !UPT, gsb0 ;  /* 0x00600000346079f1 */ /* 0x000fe6000c0410ff */
[----:B------:R2:W-:Y:S04]  /*3b30*/  STL.64 [R1+0x688], R122 ;  /* 0x0006887a01007387 */ /* 0x0005e80000100a00 */
[----:B------:R3:W-:Y:S01]  /*3b40*/  STL.64 [R1+0x680], R120 ;  /* 0x0006807801007387 */ /* 0x0007e20000100a00 */
[----:B0-----:R-:W-:-:S02]  /*3b50*/  IMAD.MOV.U32 R126, RZ, RZ, R25 ;  /* 0x000000ffff7e7224 */ /* 0x001fc400078e0019 */
[----:B------:R-:W-:Y:S02]  /*3b60*/  IMAD.MOV.U32 R127, RZ, RZ, R24 ;  /* 0x000000ffff7f7224 */ /* 0x000fe400078e0018 */
[----:B-1----:R-:W-:Y:S02]  /*3b70*/  IMAD.MOV.U32 R124, RZ, RZ, R27 ;  /* 0x000000ffff7c7224 */ /* 0x002fe400078e001b */
[----:B------:R-:W-:Y:S02]  /*3b80*/  IMAD.MOV.U32 R125, RZ, RZ, R26 ;  /* 0x000000ffff7d7224 */ /* 0x000fe400078e001a */
[----:B--2---:R-:W-:Y:S02]  /*3b90*/  IMAD.MOV.U32 R122, RZ, RZ, R29 ;  /* 0x000000ffff7a7224 */ /* 0x004fe400078e001d */
[----:B------:R-:W-:Y:S02]  /*3ba0*/  IMAD.MOV.U32 R123, RZ, RZ, R28 ;  /* 0x000000ffff7b7224 */ /* 0x000fe400078e001c */
[----:B---3--:R-:W-:-:S02]  /*3bb0*/  IMAD.MOV.U32 R120, RZ, RZ, R31 ;  /* 0x000000ffff787224 */ /* 0x008fc400078e001f */
[----:B------:R-:W-:Y:S01]  /*3bc0*/  IMAD.MOV.U32 R121, RZ, RZ, R30 ;  /* 0x000000ffff797224 */ /* 0x000fe200078e001e */
[----:B------:R-:W-:Y:S02]  /*3bd0*/  WARPGROUP.DEPBAR.LE gsb0, 0x0 ;  /* 0x00008000000079c5 */ /* 0x000fe40000010000 */
[----:B------:R-:W-:Y:S01]  /*3be0*/  WARPGROUP.ARRIVE ;  /* 0x00000000000079c5 */ /* 0x000fe20000000000 */
[----:B------:R-:W-:Y:S04]  /*3bf0*/  STL.64 [R1+0x6b8], R102 ;  /* 0x0006b86601007387 */ /* 0x000fe80000100a00 */
[----:B------:R-:W-:Y:S01]  /*3c00*/  STL.64 [R1+0x6b0], R100 ;  /* 0x0006b06401007387 */ /* 0x000fe20000100a00 */
[----:B------:R-:W-:Y:S03]  /*3c10*/  IGMMA.64x16x32.S8.S8 R72, gdesc[UR48], RZ, !UPT, gsb0 ;  /* 0x00600000304879f1 */ /* 0x000fe6000c0410ff */
[----:B------:R-:W-:Y:S04]  /*3c20*/  STL.64 [R1+0x6a8], R98 ;  /* 0x0006a86201007387 */ /* 0x000fe80000100a00 */
[----:B------:R-:W-:Y:S01]  /*3c30*/  STL.64 [R1+0x6a0], R96 ;  /* 0x0006a06001007387 */ /* 0x000fe20000100a00 */
[----:B------:R-:W-:-:S02]  /*3c40*/  WARPGROUP.DEPBAR.LE gsb0, 0x0 ;  /* 0x00008000000079c5 */ /* 0x000fc40000010000 */
[----:B------:R-:W-:Y:S01]  /*3c50*/  WARPGROUP.ARRIVE ;  /* 0x00000000000079c5 */ /* 0x000fe20000000000 */
[----:B------:R-:W-:Y:S04]  /*3c60*/  STL.64 [R1+0x6d8], R78 ;  /* 0x0006d84e01007387 */ /* 0x000fe80000100a00 */
[----:B------:R-:W-:Y:S01]  /*3c70*/  STL.64 [R1+0x6d0], R76 ;  /* 0x0006d04c01007387 */ /* 0x000fe20000100a00 */
[----:B------:R-:W-:Y:S03]  /*3c80*/  IGMMA.64x16x32.S8.S8 R48, gdesc[UR44], RZ, !UPT, gsb0 ;  /* 0x006000002c3079f1 */ /* 0x000fe6000c0410ff */
[----:B------:R-:W-:Y:S04]  /*3c90*/  STL.64 [R1+0x6c8], R74 ;  /* 0x0006c84a01007387 */ /* 0x000fe80000100a00 */
[----:B------:R-:W-:Y:S01]  /*3ca0*/  STL.64 [R1+0x6c0], R72 ;  /* 0x0006c04801007387 */ /* 0x000fe20000100a00 */
[----:B------:R-:W-:-:S02]  /*3cb0*/  WARPGROUP.DEPBAR.LE gsb0, 0x0 ;  /* 0x00008000000079c5 */ /* 0x000fc40000010000 */
[----:B------:R-:W-:-:S06]  /*3cc0*/  WARPGROUP.ARRIVE ;  /* 0x00000000000079c5 */ /* 0x000fcc0000000000 */
[----:B------:R-:W-:Y:S03]  /*3cd0*/  IGMMA.64x16x32.S8.S8 R24, gdesc[UR12], RZ, !UPT, gsb0 ;  /* 0x006000000c1879f1 */ /* 0x000fe6000c0410ff */
[----:B------:R-:W-:Y:S02]  /*3ce0*/  WARPGROUP.DEPBAR.LE gsb0, 0x0 ;  /* 0x00008000000079c5 */ /* 0x000fe40000010000 */
[----:B------:R-:W-:-:S06]  /*3cf0*/  WARPGROUP.ARRIVE ;  /* 0x00000000000079c5 */ /* 0x000fcc0000000000 */
[----:B------:R-:W-:Y:S03]  /*3d00*/  IGMMA.64x16x32.S8.S8 R120, gdesc[UR8], R120, gsb0 ;  /* 0x00600000087879f1 */ /* 0x000fe60008041078 */
[----:B------:R-:W-:Y:S02]  /*3d10*/  WARPGROUP.DEPBAR.LE gsb0, 0x0 ;  /* 0x00008000000079c5 */ /* 0x000fe40000010000 */
[----:B------:R0:W-:Y:S04]  /*3d20*/  STL.64 [R1+0x240], R120 ;  /* 0x0002407801007387 */ /* 0x0001e80000100a00 */
[----:B------:R1:W-:Y:S04]  /*3d30*/  STL.64 [R1+0x248], R122 ;  /* 0x0002487a01007387 */ /* 0x0003e80000100a00 */
        /* <DEDUP_REMOVED lines=9> */
[----:B------:R-:W-:Y:S02]  /*3dd0*/  IMAD.MOV.U32 R127, RZ, RZ, R169 ;  /* 0x000000ffff7f7224 */ /* 0x000fe400078e00a9 */
[----:B------:R-:W-:Y:S02]  /*3de0*/  IMAD.MOV.U32 R168, RZ, RZ, R192 ;  /* 0x000000ffffa87224 */ /* 0x000fe400078e00c0 */
[----:B------:R-:W-:Y:S02]  /*3df0*/  IMAD.MOV.U32 R169, RZ, RZ, R193 ;  /* 0x000000ffffa97224 */ /* 0x000fe400078e00c1 */
[----:B------:R-:W-:Y:S02]  /*3e00*/  IMAD.MOV.U32 R192, RZ, RZ, R216 ;  /* 0x000000ffffc07224 */ /* 0x000fe400078e00d8 */
[----:B------:R-:W-:Y:S01]  /*3e10*/  IMAD.MOV.U32 R193, RZ, RZ, R217 ;  /* 0x000000ffffc17224 */ /* 0x000fe200078e00d9 */
[----:B------:R-:W2:Y:S01]  /*3e20*/  LDL.LU R216, [R1+0x78] ;  /* 0x0000780001d87983 */ /* 0x000ea20000300800 */
[----:B------:R-:W-:Y:S01]  /*3e30*/  IMAD.MOV.U32 R146, RZ, RZ, R170 ;  /* 0x000000ffff927224 */ /* 0x000fe200078e00aa */
[----:B------:R-:W-:Y:S01]  /*3e40*/  WARPGROUP.ARRIVE ;  /* 0x00000000000079c5 */ /* 0x000fe20000000000 */
[----:B------:R-:W-:Y:S01]  /*3e50*/  IMAD.MOV.U32 R147, RZ, RZ, R171 ;  /* 0x000000ffff937224 */ /* 0x000fe200078e00ab */
[----:B------:R-:W3:Y:S01]  /*3e60*/  LDL.LU R217, [R1+0x7c] ;  /* 0x00007c0001d97983 */ /* 0x000ee20000300800 */
[----:B------:R-:W-:-:S02]  /*3e70*/  IMAD.MOV.U32 R170, RZ, RZ, R194 ;  /* 0x000000ffffaa7224 */ /* 0x000fc400078e00c2 */
[----:B------:R-:W-:Y:S01]  /*3e80*/  IMAD.MOV.U32 R148, RZ, RZ, R172 ;  /* 0x000000ffff947224 */ /* 0x000fe200078e00ac */
[----:B------:R-:W-:Y:S01]  /*3e90*/  IGMMA.64x16x32.S8.S8 R120, gdesc[UR16], R120, gsb0 ;  /* 0x00600000107879f1 */ /* 0x000fe20008041078 */
[----:B------:R-:W-:Y:S02]  /*3ea0*/  IMAD.MOV.U32 R171, RZ, RZ, R195 ;  /* 0x000000ffffab7224 */ /* 0x000fe400078e00c3 */
[----:B------:R-:W-:Y:S02]  /*3eb0*/  IMAD.MOV.U32 R194, RZ, RZ, R218 ;  /* 0x000000ffffc27224 */ /* 0x000fe400078e00da */
[----:B------:R-:W-:Y:S01]  /*3ec0*/  IMAD.MOV.U32 R149, RZ, RZ, R173 ;  /* 0x000000ffff957224 */ /* 0x000fe200078e00ad */
[----:B------:R-:W4:Y:S01]  /*3ed0*/  LDL.LU R218, [R1+0xc0] ;  /* 0x0000c00001da7983 */ /* 0x000f220000300800 */
[----:B------:R-:W-:Y:S02]  /*3ee0*/  IMAD.MOV.U32 R172, RZ, RZ, R196 ;  /* 0x000000ffffac7224 */ /* 0x000fe400078e00c4 */
[----:B------:R-:W-:-:S02]  /*3ef0*/  IMAD.MOV.U32 R195, RZ, RZ, R219 ;  /* 0x000000ffffc37224 */ /* 0x000fc400078e00db */
[----:B------:R-:W-:Y:S01]  /*3f00*/  IMAD.MOV.U32 R150, RZ, RZ, R174 ;  /* 0x000000ffff967224 */ /* 0x000fe200078e00ae */
[----:B------:R-:W4:Y:S01]  /*3f10*/  LDL.LU R219, [R1+0xc4] ;  /* 0x0000c40001db7983 */ /* 0x000f220000300800 */
        /* <DEDUP_REMOVED lines=9> */
[----:B------:R-:W-:Y:S01]  /*3fb0*/  IMAD.MOV.U32 R199, RZ, RZ, R223 ;  /* 0x000000ffffc77224 */ /* 0x000fe200078e00df */
[----:B------:R-:W4:Y:S04]  /*3fc0*/  LDL.LU R222, [R1+0xd0] ;  /* 0x0000d00001de7983 */ /* 0x000f280000300800 */
[----:B------:R-:W4:Y:S01]  /*3fd0*/  LDL.LU R223, [R1+0xd4] ;  /* 0x0000d40001df7983 */ /* 0x000f220000300800 */
[----:B------:R-:W-:-:S03]  /*3fe0*/  WARPGROUP.DEPBAR.LE gsb0, 0x0 ;  /* 0x00008000000079c5 */ /* 0x000fc60000010000 */
[----:B------:R-:W-:Y:S04]  /*3ff0*/  STL.64 [R1+0x1e0], R120 ;  /* 0x0001e07801007387 */ /* 0x000fe80000100a00 */
[----:B------:R-:W-:Y:S04]  /*4000*/  STL.64 [R1+0x1e8], R122 ;  /* 0x0001e87a01007387 */ /* 0x000fe80000100a00 */
[----:B------:R-:W-:Y:S04]  /*4010*/  STL.64 [R1+0x1f0], R124 ;  /* 0x0001f07c01007387 */ /* 0x000fe80000100a00 */
[----:B------:R0:W-:Y:S02]  /*4020*/  STL.64 [R1+0x1f8], R126 ;  /* 0x0001f87e01007387 */ /* 0x0001e40000100a00 */
[----:B0-----:R-:W-:-:S02]  /*4030*/  IMAD.MOV.U32 R126, RZ, RZ, R168 ;  /* 0x000000ffff7e7224 */ /* 0x001fc400078e00a8 */
[----:B------:R-:W-:Y:S02]  /*4040*/  IMAD.MOV.U32 R127, RZ, RZ, R169 ;  /* 0x000000ffff7f7224 */ /* 0x000fe400078e00a9 */
[----:B------:R-:W-:Y:S02]  /*4050*/  IMAD.MOV.U32 R168, RZ, RZ, R192 ;  /* 0x000000ffffa87224 */ /* 0x000fe400078e00c0 */
[----:B------:R-:W-:Y:S02]  /*4060*/  IMAD.MOV.U32 R169, RZ, RZ, R193 ;  /* 0x000000ffffa97224 */ /* 0x000fe400078e00c1 */
[----:B--2---:R-:W-:Y:S02]  /*4070*/  IMAD.MOV.U32 R192, RZ, RZ, R216 ;  /* 0x000000ffffc07224 */ /* 0x004fe400078e00d8 */
[----:B------:R-:W2:Y:S01]  /*4080*/  LDL.LU R216, [R1+0xd8] ;  /* 0x0000d80001d87983 */ /* 0x000ea20000300800 */
[----:B---3--:R-:W-:-:S03]  /*4090*/  IMAD.MOV.U32 R193, RZ, RZ, R217 ;  /* 0x000000ffffc17224 */ /* 0x008fc600078e00d9 */
[----:B------:R-:W3:Y:S01]  /*40a0*/  LDL.LU R217, [R1+0xdc] ;  /* 0x0000dc0001d97983 */ /* 0x000ee20000300800 */
[----:B------:R-:W-:Y:S02]  /*40b0*/  IMAD.MOV.U32 R120, RZ, RZ, R146 ;  /* 0x000000ffff787224 */ /* 0x000fe400078e0092 */
[----:B------:R-:W-:Y:S02]  /*40c0*/  IMAD.MOV.U32 R121, RZ, RZ, R147 ;  /* 0x000000ffff797224 */ /* 0x000fe400078e0093 */
[----:B------:R-:W-:Y:S02]  /*40d0*/  IMAD.MOV.U32 R122, RZ, RZ, R148 ;  /* 0x000000ffff7a7224 */ /* 0x000fe400078e0094 */
[----:B------:R-:W-:Y:S02]  /*40e0*/  IMAD.MOV.U32 R123, RZ, RZ, R149 ;  /* 0x000000ffff7b7224 */ /* 0x000fe400078e0095 */
[----:B------:R-:W-:Y:S02]  /*40f0*/  IMAD.MOV.U32 R124, RZ, RZ, R150 ;  /* 0x000000ffff7c7224 */ /* 0x000fe400078e0096 */
[----:B------:R-:W-:-:S06]  /*4100*/  IMAD.MOV.U32 R125, RZ, RZ, R151 ;  /* 0x000000ffff7d7224 */ /* 0x000fcc00078e0097 */
[----:B------:R-:W-:-:S06]  /*4110*/  WARPGROUP.ARRIVE ;  /* 0x00000000000079c5 */ /* 0x000fcc0000000000 */
[----:B------:R-:W-:Y:S01]  /*4120*/  IGMMA.64x16x32.S8.S8 R120, gdesc[UR20], R120, gsb0 ;  /* 0x00600000147879f1 */ /* 0x000fe20008041078 */
[----:B------:R-:W-:Y:S02]  /*4130*/  IMAD.MOV.U32 R146, RZ, RZ, R170 ;  /* 0x000000ffff927224 */ /* 0x000fe400078e00aa */
[----:B------:R-:W-:Y:S02]  /*4140*/  IMAD.MOV.U32 R147, RZ, RZ, R171 ;  /* 0x000000ffff937224 */ /* 0x000fe400078e00ab */
[----:B------:R-:W-:Y:S02]  /*4150*/  IMAD.MOV.U32 R170, RZ, RZ, R194 ;  /* 0x000000ffffaa7224 */ /* 0x000fe400078e00c2 */
[----:B------:R-:W-:Y:S02]  /*4160*/  IMAD.MOV.U32 R148, RZ, RZ, R172 ;  /* 0x000000ffff947224 */ /* 0x000fe400078e00ac */
[----:B------:R-:W-:Y:S02]  /*4170*/  IMAD.MOV.U32 R171, RZ, RZ, R195 ;  /* 0x000000ffffab7224 */ /* 0x000fe400078e00c3 */
[----:B----4-:R-:W-:-:S02]  /*4180*/  IMAD.MOV.U32 R194, RZ, RZ, R218 ;  /* 0x000000ffffc27224 */ /* 0x010fc400078e00da */
[----:B------:R-:W-:Y:S01]  /*4190*/  IMAD.MOV.U32 R149, RZ, RZ, R173 ;  /* 0x000000ffff957224 */ /* 0x000fe200078e00ad */
[----:B------:R-:W4:Y:S01]  /*41a0*/  LDL.LU R218, [R1] ;  /* 0x0000000001da7983 */ /* 0x000f220000300800 */
        /* <DEDUP_REMOVED lines=42> */
[----:B------:R-:W-:-:S02]  /*4450*/  IMAD.MOV.U32 R149, RZ, RZ, R173 ;  /* 0x000000ffff957224 */ /* 0x000fc400078e00ad */
[----:B----4-:R-:W-:Y:S02]  /*4460*/  IMAD.MOV.U32 R194, RZ, RZ, R218 ;  /* 0x000000ffffc27224 */ /* 0x010fe400078e00da */
        /* <DEDUP_REMOVED lines=10> */
[----:B------:R-:W4:Y:S01]  /*4510*/  LDL.LU R166, [R1+0x74c] ;  /* 0x00074c0001a67983 */ /* 0x000f220000300800 */
[----:B------:R-:W-:Y:S02]  /*4520*/  IMAD.MOV.U32 R221, RZ, RZ, R167 ;  /* 0x000000ffffdd7224 */ /* 0x000fe400078e00a7 */
[----:B------:R-:W-:Y:S01]  /*4530*/  IMAD.MOV.U32 R151, RZ, RZ, R175 ;  /* 0x000000ffff977224 */ /* 0x000fe200078e00af */
[----:B------:R-:W4:Y:S01]  /*4540*/  LDL.LU R167, [R1+0x748] ;  /* 0x0007480001a77983 */ /* 0x000f220000300800 */
[----:B------:R-:W-:-:S02]  /*4550*/  IMAD.MOV.U32 R150, RZ, RZ, R174 ;  /* 0x000000ffff967224 */ /* 0x000fc400078e00ae */
[----:B------:R-:W-:Y:S02]  /*4560*/  IMAD.MOV.U32 R174, RZ, RZ, R198 ;  /* 0x000000ffffae7224 */ /* 0x000fe400078e00c6 */
[----:B------:R-:W-:Y:S02]  /*4570*/  IMAD.MOV.U32 R175, RZ, RZ, R199 ;  /* 0x000000ffffaf7224 */ /* 0x000fe400078e00c7 */
[----:B------:R-:W-:Y:S02]  /*4580*/  IMAD.MOV.U32 R198, RZ, RZ, R222 ;  /* 0x000000ffffc67224 */ /* 0x000fe400078e00de */
[----:B------:R-:W-:Y:S02]  /*4590*/  IMAD.MOV.U32 R199, RZ, RZ, R223 ;  /* 0x000000ffffc77224 */ /* 0x000fe400078e00df */
[----:B------:R-:W-:Y:S01]  /*45a0*/  IMAD.MOV.U32 R222, RZ, RZ, R4 ;  /* 0x000000ffffde7224 */ /* 0x000fe200078e0004 */
[----:B------:R-:W-:Y:S02]  /*45b0*/  WARPGROUP.DEPBAR.LE gsb0, 0x0 ;  /* 0x00008000000079c5 */ /* 0x000fe40000010000 */
[----:B------:R-:W-:Y:S04]  /*45c0*/  STL.64 [R1+0x120], R120 ;  /* 0x0001207801007387 */ /* 0x000fe80000100a00 */
[----:B------:R-:W-:Y:S04]  /*45d0*/  STL.64 [R1+0x128], R122 ;  /* 0x0001287a01007387 */ /* 0x000fe80000100a00 */
[----:B------:R0:W-:Y:S01]  /*45e0*/  STL.64 [R1+0x130], R124 ;  /* 0x0001307c01007387 */ /* 0x0001e20000100a00 */
[----:B------:R-:W-:-:S03]  /*45f0*/  IMAD.MOV.U32 R223, RZ, RZ, R3 ;  /* 0x000000ffffdf7224 */ /* 0x000fc600078e0003 */
[----:B------:R1:W-:Y:S01]  /*4600*/  STL.64 [R1+0x138], R126 ;  /* 0x0001387e01007387 */ /* 0x0003e20000100a00 */
[----:B0-----:R-:W-:Y:S02]  /*4610*/  IMAD.MOV.U32 R125, RZ, RZ, R151 ;  /* 0x000000ffff7d7224 */ /* 0x001fe400078e0097 */
[----:B------:R-:W-:Y:S02]  /*4620*/  IMAD.MOV.U32 R124, RZ, RZ, R150 ;  /* 0x000000ffff7c7224 */ /* 0x000fe400078e0096 */
[----:B------:R-:W-:Y:S02]  /*4630*/  IMAD.MOV.U32 R120, RZ, RZ, R146 ;  /* 0x000000ffff787224 */ /* 0x000fe400078e0092 */
        /* <DEDUP_REMOVED lines=31> */
[----:B---3--:R-:W-:Y:S02]  /*4830*/  IMAD.MOV.U32 R151, RZ, RZ, R217 ;  /* 0x000000ffff977224 */ /* 0x008fe400078e00d9 */
[----:B------:R-:W-:-:S02]  /*4840*/  IMAD.MOV.U32 R217, RZ, RZ, R218 ;  /* 0x000000ffffd97224 */ /* 0x000fc400078e00da */
[----:B------:R-:W-:Y:S02]  /*4850*/  IMAD.MOV.U32 R218, RZ, RZ, R219 ;  /* 0x000000ffffda7224 */ /* 0x000fe400078e00db */
[----:B------:R-:W-:Y:S02]  /*4860*/  IMAD.MOV.U32 R219, RZ, RZ, R220 ;  /* 0x000000ffffdb7224 */ /* 0x000fe400078e00dc */
[----:B------:R-:W-:Y:S02]  /*4870*/  IMAD.MOV.U32 R220, RZ, RZ, R221 ;  /* 0x000000ffffdc7224 */ /* 0x000fe400078e00dd */
[----:B------:R-:W-:Y:S02]  /*4880*/  IMAD.MOV.U32 R221, RZ, RZ, R222 ;  /* 0x000000ffffdd7224 */ /* 0x000fe400078e00de */
[----:B------:R-:W-:Y:S02]  /*4890*/  IMAD.MOV.U32 R222, RZ, RZ, R223 ;  /* 0x000000ffffde7224 */ /* 0x000fe400078e00df */
[----:B--2---:R-:W-:-:S02]  /*48a0*/  IMAD.MOV.U32 R150, RZ, RZ, R216 ;  /* 0x000000ffff967224 */ /* 0x004fc400078e00d8 */
[----:B------:R-:W-:Y:S02]  /*48b0*/  IMAD.MOV.U32 R223, RZ, RZ, R184 ;  /* 0x000000ffffdf7224 */ /* 0x000fe400078e00b8 */
[----:B------:R-:W2:Y:S01]  /*48c0*/  LDL.LU R184, [R1+0x744] ;  /* 0x0007440001b87983 */ /* 0x000ea20000300800 */
[----:B------:R-:W-:-:S03]  /*48d0*/  IMAD.MOV.U32 R216, RZ, RZ, R185 ;  /* 0x000000ffffd87224 */ /* 0x000fc600078e00b9 */
[----:B------:R-:W2:Y:S04]  /*48e0*/  LDL.LU R185, [R1+0x740] ;  /* 0x0007400001b97983 */ /* 0x000ea80000300800 */
[----:B------:R-:W2:Y:S04]  /*48f0*/  LDL.LU R186, [R1+0x73c] ;  /* 0x00073c0001ba7983 */ /* 0x000ea80000300800 */
[----:B------:R-:W2:Y:S04]  /*4900*/  LDL.LU R187, [R1+0x738] ;  /* 0x0007380001bb7983 */ /* 0x000ea80000300800 */
[----:B------:R-:W2:Y:S04]  /*4910*/  LDL.LU R188, [R1+0x734] ;  /* 0x0007340001bc7983 */ /* 0x000ea80000300800 */
[----:B------:R-:W2:Y:S04]  /*4920*/  LDL.LU R189, [R1+0x730] ;  /* 0x0007300001bd7983 */ /* 0x000ea80000300800 */
[----:B------:R-:W2:Y:S04]  /*4930*/  LDL.LU R190, [R1+0x72c] ;  /* 0x00072c0001be7983 */ /* 0x000ea80000300800 */
[----:B------:R-:W2:Y:S04]  /*4940*/  LDL.LU R191, [R1+0x728] ;  /* 0x0007280001bf7983 */ /* 0x000ea80000300800 */
[----:B------:R-:W3:Y:S04]  /*4950*/  LDL.LU R208, [R1+0x724] ;  /* 0x0007240001d07983 */ /* 0x000ee80000300800 */
[----:B------:R-:W3:Y:S04]  /*4960*/  LDL.LU R209, [R1+0x720] ;  /* 0x0007200001d17983 */ /* 0x000ee80000300800 */
[----:B------:R-:W3:Y:S04]  /*4970*/  LDL.LU R210, [R1+0x71c] ;  /* 0x00071c0001d27983 */ /* 0x000ee80000300800 */
[----:B------:R-:W3:Y:S04]  /*4980*/  LDL.LU R211, [R1+0x718] ;  /* 0x0007180001d37983 */ /* 0x000ee80000300800 */
[----:B------:R-:W3:Y:S04]  /*4990*/  LDL.LU R212, [R1+0x714] ;  /* 0x0007140001d47983 */ /* 0x000ee80000300800 */
[----:B------:R-:W3:Y:S04]  /*49a0*/  LDL.LU R213, [R1+0x710] ;  /* 0x0007100001d57983 */ /* 0x000ee80000300800 */
[----:B------:R-:W3:Y:S04]  /*49b0*/  LDL.LU R214, [R1+0x70c] ;  /* 0x00070c0001d67983 */ /* 0x000ee80000300800 */
[----:B------:R-:W3:Y:S01]  /*49c0*/  LDL.LU R215, [R1+0x708] ;  /* 0x0007080001d77983 */ /* 0x000ee20000300800 */
[----:B------:R-:W-:-:S06]  /*49d0*/  WARPGROUP.ARRIVE ;  /* 0x00000000000079c5 */ /* 0x000fcc0000000000 */
[----:B------:R-:W-:Y:S01]  /*49e0*/  IGMMA.64x16x32.S8.S8 R96, gdesc[UR28], R96, gsb0 ;  /* 0x006000001c6079f1 */ /* 0x000fe20008041060 */
[----:B-1----:R-:W-:Y:S02]  /*49f0*/  IMAD.MOV.U32 R126, RZ, RZ, R168 ;  /* 0x000000ffff7e7224 */ /* 0x002fe400078e00a8 */
[----:B------:R-:W-:Y:S01]  /*4a00*/  IMAD.MOV.U32 R127, RZ, RZ, R169 ;  /* 0x000000ffff7f7224 */ /* 0x000fe200078e00a9 */
[----:B------:R-:W-:-:S05]  /*4a10*/  WARPGROUP.DEPBAR.LE gsb0, 0x0 ;  /* 0x00008000000079c5 */ /* 0x000fca0000010000 */
[----:B------:R-:W-:-:S06]  /*4a20*/  WARPGROUP.ARRIVE ;  /* 0x00000000000079c5 */ /* 0x000fcc0000000000 */
[----:B------:R-:W-:Y:S03]  /*4a30*/  IGMMA.64x16x32.S8.S8 R120, gdesc[UR32], R120, gsb0 ;  /* 0x00600000207879f1 */ /* 0x000fe60008041078 */
[----:B------:R-:W-:Y:S02]  /*4a40*/  WARPGROUP.DEPBAR.LE gsb0, 0x0 ;  /* 0x00008000000079c5 */ /* 0x000fe40000010000 */
[----:B------:R-:W-:-:S06]  /*4a50*/  WARPGROUP.ARRIVE ;  /* 0x00000000000079c5 */ /* 0x000fcc0000000000 */
[----:B------:R-:W-:Y:S03]  /*4a60*/  IGMMA.64x16x32.S8.S8 R144, gdesc[UR36], R144, gsb0 ;  /* 0x00600000249079f1 */ /* 0x000fe60008041090 */
[----:B------:R-:W-:Y:S02]  /*4a70*/  WARPGROUP.DEPBAR.LE gsb0, 0x0 ;  /* 0x00008000000079c5 */ /* 0x000fe40000010000 */
[----:B------:R-:W-:Y:S01]  /*4a80*/  UMOV UR52, UR8 ;  /* 0x0000000800347c82 */ /* 0x000fe20008000000 */
[----:B------:R-:W-:Y:S01]  /*4a90*/  UMOV UR53, UR9 ;  /* 0x0000000900357c82 */ /* 0x000fe20008000000 */
[----:B------:R-:W-:Y:S01]  /*4aa0*/  UMOV UR54, UR5 ;  /* 0x0000000500367c82 */ /* 0x000fe20008000000 */
[----:B------:R-:W-:Y:S01]  /*4ab0*/  UMOV UR55, 0x40000040 ;  /* 0x4000004000377882 */ /* 0x000fe20000000000 */
[----:B------:R-:W-:Y:S01]  /*4ac0*/  UIADD3 UR58, UR4, 0x482, URZ ;  /* 0x00000482043a7890 */ /* 0x000fe2000fffe03f */
[----:B---3--:R-:W-:-:S06]  /*4ad0*/  WARPGROUP.ARRIVE ;  /* 0x00000000000079c5 */ /* 0x008fcc0000000000 */
[----:B------:R-:W-:Y:S03]  /*4ae0*/  IGMMA.64x16x32.S8.S8 R208, gdesc[UR40], R208, gsb0 ;  /* 0x0060000028d079f1 */ /* 0x000fe600080410d0 */
[----:B------:R-:W-:Y:S02]  /*4af0*/  WARPGROUP.DEPBAR.LE gsb0, 0x0 ;  /* 0x00008000000079c5 */ /* 0x000fe40000010000 */
[----:B--2---:R-:W-:-:S06]  /*4b00*/  WARPGROUP.ARRIVE ;  /* 0x00000000000079c5 */ /* 0x004fcc0000000000 */
[----:B------:R-:W-:Y:S01]  /*4b10*/  IGMMA.64x16x32.S8.S8 R184, gdesc[UR52], R184, gsb0 ;  /* 0x0060000034b879f1 */ /* 0x000fe200080410b8 */
[----:B------:R-:W-:Y:S02]  /*4b20*/  UMOV UR59, 0x40000040 ;  /* 0x40000040003b7882 */ /* 0x000fe40000000000 */
[----:B------:R-:W-:Y:S02]  /*4b30*/  WARPGROUP.DEPBAR.LE gsb0, 0x0 ;  /* 0x00008000000079c5 */ /* 0x000fe40000010000 */
[----:B----4-:R-:W-:-:S06]  /*4b40*/  WARPGROUP.ARRIVE ;  /* 0x00000000000079c5 */ /* 0x010fcc0000000000 */
[----:B------:R-:W-:Y:S01]  /*4b50*/  IGMMA.64x16x32.S8.S8 R160, gdesc[UR56], R160, gsb0 ;  /* 0x0060000038a079f1 */ /* 0x000fe200080410a0 */
[----:B------:R-:W-:Y:S01]  /*4b60*/  UIADD3 UR6, UR4, 0x502, URZ ;  /* 0x0000050204067890 */ /* 0x000fe2000fffe03f */
[----:B------:R-:W-:Y:S01]  /*4b70*/  UMOV UR24, UR54 ;  /* 0x0000003600187c82 */ /* 0x000fe20008000000 */
[----:B------:R-:W-:Y:S01]  /*4b80*/  UMOV UR25, UR55 ;  /* 0x0000003700197c82 */ /* 0x000fe20008000000 */
[----:B------:R-:W-:Y:S01]  /*4b90*/  UMOV UR52, UR8 ;  /* 0x0000000800347c82 */ /* 0x000fe20008000000 */
[----:B------:R-:W-:Y:S01]  /*4ba0*/  UMOV UR53, UR9 ;  /* 0x0000000900357c82 */ /* 0x000fe20008000000 */
[----:B------:R-:W-:Y:S02]  /*4bb0*/  UMOV UR55, 0x40000040 ;  /* 0x4000004000377882 */ /* 0x000fe40000000000 */
[----:B------:R-:W-:Y:S01]  /*4bc0*/  UMOV UR54, UR6 ;  /* 0x0000000600367c82 */ /* 0x000fe20008000000 */
[----:B------:R-:W-:Y:S02]  /*4bd0*/  WARPGROUP.DEPBAR.LE gsb0, 0x0 ;  /* 0x00008000000079c5 */ /* 0x000fe40000010000 */
[----:B------:R-:W-:-:S06]  /*4be0*/  WARPGROUP.ARRIVE ;  /* 0x00000000000079c5 */ /* 0x000fcc0000000000 */
[----:B------:R-:W-:Y:S01]  /*4bf0*/  IGMMA.64x16x32.S8.S8 R136, gdesc[UR52], R136, gsb0 ;  /* 0x00600000348879f1 */ /* 0x000fe20008041088 */
[----:B------:R-:W-:Y:S01]  /*4c00*/  UIADD3 UR5, UR4, 0x582, URZ ;  /* 0x0000058204057890 */ /* 0x000fe2000fffe03f */
[----:B------:R-:W-:Y:S01]  /*4c10*/  UMOV UR48, UR8 ;  /* 0x0000000800307c82 */ /* 0x000fe20008000000 */
[----:B------:R-:W-:Y:S01]  /*4c20*/  UMOV UR49, UR9 ;  /* 0x0000000900317c82 */ /* 0x000fe20008000000 */
[----:B------:R-:W-:-:S04]  /*4c30*/  UMOV UR51, 0x40000040 ;  /* 0x4000004000337882 */ /* 0x000fc80000000000 */
        /* <DEDUP_REMOVED lines=15> */
[----:B------:R-:W-:Y:S01]  /*4d30*/  UMOV UR47, 0x40000040 ;  /* 0x40000040002f7882 */ /* 0x000fe20000000000 */
[----:B------:R-:W-:Y:S02]  /*4d40*/  WARPGROUP.DEPBAR.LE gsb0, 0x0 ;  /* 0x00008000000079c5 */ /* 0x000fe40000010000 */
[----:B------:R-:W-:-:S06]  /*4d50*/  WARPGROUP.ARRIVE ;  /* 0x00000000000079c5 */ /* 0x000fcc0000000000 */
[----:B------:R-:W-:Y:S01]  /*4d60*/  IGMMA.64x16x32.S8.S8 R64, gdesc[UR44], R64, gsb0 ;  /* 0x006000002c4079f1 */ /* 0x000fe20008041040 */
[----:B------:R-:W-:Y:S01]  /*4d70*/  UIADD3 UR5, UR4, 0x702, URZ ;  /* 0x0000070204057890 */ /* 0x000fe2000fffe03f */
[----:B------:R-:W-:Y:S01]  /*4d80*/  MOV R4, UR23 ;  /* 0x0000001700047c02 */ /* 0x000fe20008000f00 */
[----:B------:R-:W-:Y:S01]  /*4d90*/  UMOV UR20, UR8 ;  /* 0x0000000800147c82 */ /* 0x000fe20008000000 */
[----:B------:R-:W-:Y:S01]  /*4da0*/  MOV R3, UR22 ;  /* 0x0000001600037c02 */ /* 0x000fe20008000f00 */
        /* <DEDUP_REMOVED lines=9> */
[----:B------:R-:W-:Y:S01]  /*4e40*/  UMOV UR16, UR14 ;  /* 0x0000000e00107c82 */ /* 0x000fe20008000000 */
[----:B------:R-:W-:Y:S01]  /*4e50*/  UMOV UR17, UR15 ;  /* 0x0000000f00117c82 */ /* 0x000fe20008000000 */
[----:B------:R-:W-:Y:S01]  /*4e60*/  UMOV UR14, UR6 ;  /* 0x00000006000e7c82 */ /* 0x000fe20008000000 */
[----:B------:R-:W-:Y:S01]  /*4e70*/  UMOV UR15, UR7 ;  /* 0x00000007000f7c82 */ /* 0x000fe20008000000 */
[----:B------:R-:W-:Y:S01]  /*4e80*/  UMOV UR13, 0x40000040 ;  /* 0x40000040000d7882 */ /* 0x000fe20000000000 */
[----:B------:R-:W-:Y:S02]  /*4e90*/  WARPGROUP.DEPBAR.LE gsb0, 0x0 ;  /* 0x00008000000079c5 */ /* 0x000fe40000010000 */
[----:B------:R-:W-:-:S06]  /*4ea0*/  WARPGROUP.ARRIVE ;  /* 0x00000000000079c5 */ /* 0x000fcc0000000000 */
[----:B------:R-:W-:Y:S01]  /*4eb0*/  IGMMA.64x16x32.S8.S8 R32, gdesc[UR12], R32, gsb0 ;  /* 0x006000000c2079f1 */ /* 0x000fe20008041020 */
[----:B------:R-:W-:Y:S01]  /*4ec0*/  UMOV UR14, UR46 ;  /* 0x0000002e000e7c82 */ /* 0x000fe20008000000 */
[----:B------:R-:W-:Y:S01]  /*4ed0*/  UMOV UR15, UR47 ;  /* 0x0000002f000f7c82 */ /* 0x000fe20008000000 */
        /* <DEDUP_REMOVED lines=10> */
[----:B------:R-:W-:Y:S04]  /*4f80*/  STL.64 [R1+0xc0], R96 ;  /* 0x0000c06001007387 */ /* 0x000fe80000100a00 */
[----:B------:R-:W-:Y:S01]  /*4f90*/  STL.64 [R1+0xc8], R98 ;  /* 0x0000c86201007387 */ /* 0x000fe20000100a00 */
[----:B------:R-:W-:Y:S02]  /*4fa0*/  WARPGROUP.DEPBAR.LE gsb0, 0x0 ;  /* 0x00008000000079c5 */ /* 0x000fe40000010000 */
[----:B------:R-:W-:-:S06]  /*4fb0*/  WARPGROUP.ARRIVE ;  /* 0x00000000000079c5 */ /* 0x000fcc0000000000 */
[----:B------:R-:W-:Y:S01]  /*4fc0*/  IGMMA.64x16x32.S8.S8 R104, gdesc[UR12], R104, gsb0 ;  /* 0x006000000c6879f1 */ /* 0x000fe20008041068 */
[----:B------:R-:W-:Y:S04]  /*4fd0*/  STL.64 [R1+0xd0], R100 ;  /* 0x0000d06401007387 */ /* 0x000fe80000100a00 */
[----:B------:R-:W-:Y:S04]  /*4fe0*/  STL.64 [R1+0xd8], R102 ;  /* 0x0000d86601007387 */ /* 0x000fe80000100a00 */
[----:B------:R0:W-:Y:S04]  /*4ff0*/  STL.64 [R1+0x60], R120 ;  /* 0x0000607801007387 */ /* 0x0001e80000100a00 */
[----:B------:R1:W-:Y:S04]  /*5000*/  STL.64 [R1+0x68], R122 ;  /* 0x0000687a01007387 */ /* 0x0003e80000100a00 */
[----:B------:R2:W-:Y:S04]  /*5010*/  STL.64 [R1+0x70], R124 ;  /* 0x0000707c01007387 */ /* 0x0005e80000100a00 */
[----:B------:R3:W-:Y:S04]  /*5020*/  STL.64 [R1+0x78], R126 ;  /* 0x0000787e01007387 */ /* 0x0007e80000100a00 */
[----:B------:R-:W-:Y:S04]  /*5030*/  STL.64 [R1], R144 ;  /* 0x0000009001007387 */ /* 0x000fe80000100a00 */
[----:B------:R4:W-:Y:S04]  /*5040*/  STL.64 [R1+0x8], R146 ;  /* 0x0000089201007387 */ /* 0x0009e80000100a00 */
[----:B------:R4:W-:Y:S04]  /*5050*/  STL.64 [R1+0x10], R148 ;  /* 0x0000109401007387 */ /* 0x0009e80000100a00 */
[----:B------:R4:W-:Y:S04]  /*5060*/  STL.64 [R1+0x18], R150 ;  /* 0x0000189601007387 */ /* 0x0009e80000100a00 */
[----:B0-----:R-:W4:Y:S04]  /*5070*/  LDL.LU.64 R120, [R1+0x40] ;  /* 0x0000400001787983 */ /* 0x001f280000300a00 */
[----:B-1----:R-:W4:Y:S04]  /*5080*/  LDL.LU.64 R122, [R1+0x48] ;  /* 0x00004800017a7983 */ /* 0x002f280000300a00 */
[----:B--2---:R-:W4:Y:S04]  /*5090*/  LDL.LU.64 R124, [R1+0x50] ;  /* 0x00005000017c7983 */ /* 0x004f280000300a00 */
[----:B---3--:R-:W4:Y:S01]  /*50a0*/  LDL.LU.64 R126, [R1+0x58] ;  /* 0x00005800017e7983 */ /* 0x008f220000300a00 */
[----:B------:R-:W-:-:S02]  /*50b0*/  WARPGROUP.DEPBAR.LE gsb0, 0x0 ;  /* 0x00008000000079c5 */ /* 0x000fc40000010000 */
[----:B------:R-:W-:Y:S01]  /*50c0*/  WARPGROUP.ARRIVE ;  /* 0x00000000000079c5 */ /* 0x000fe20000000000 */
[----:B------:R-:W-:Y:S01]  /*50d0*/  UMOV UR14, UR54 ;  /* 0x00000036000e7c82 */ /* 0x000fe20008000000 */
[----:B------:R-:W-:-:S04]  /*50e0*/  UMOV UR15, UR55 ;  /* 0x00000037000f7c82 */ /* 0x000fc80008000000 */
        /* <DEDUP_REMOVED lines=24> */
[----:B----4-:R-:W-:-:S06]  /*5270*/  WARPGROUP.ARRIVE ;  /* 0x00000000000079c5 */ /* 0x010fcc0000000000 */
[----:B------:R-:W-:Y:S01]  /*5280*/  IGMMA.64x16x32.S8.S8 R120, gdesc[UR12], R120, gsb0 ;  /* 0x006000000c7879f1 */ /* 0x000fe20008041078 */
[----:B------:R-:W-:Y:S02]  /*5290*/  IMAD.MOV.U32 R147, RZ, RZ, R234 ;  /* 0x000000ffff937224 */ /* 0x000fe400078e00ea */
[----:B------:R-:W-:Y:S02]  /*52a0*/  IMAD.MOV.U32 R148, RZ, RZ, R233 ;  /* 0x000000ffff947224 */ /* 0x000fe400078e00e9 */
[----:B------:R-:W-:Y:S02]  /*52b0*/  IMAD.MOV.U32 R149, RZ, RZ, R232 ;  /* 0x000000ffff957224 */ /* 0x000fe400078e00e8 */
[----:B------:R-:W-:Y:S02]  /*52c0*/  IMAD.MOV.U32 R150, RZ, RZ, R23 ;  /* 0x000000ffff967224 */ /* 0x000fe400078e0017 */
[----:B------:R-:W-:Y:S02]  /*52d0*/  IMAD.MOV.U32 R151, RZ, RZ, R22 ;  /* 0x000000ffff977224 */ /* 0x000fe400078e0016 */
[----:B------:R-:W-:-:S02]  /*52e0*/  IMAD.MOV.U32 R168, RZ, RZ, R21 ;  /* 0x000000ffffa87224 */ /* 0x000fc400078e0015 */
[----:B------:R-:W-:Y:S02]  /*52f0*/  IMAD.MOV.U32 R169, RZ, RZ, R20 ;  /* 0x000000ffffa97224 */ /* 0x000fe400078e0014 */
[----:B------:R-:W-:Y:S01]  /*5300*/  IMAD.MOV.U32 R146, RZ, RZ, R11 ;  /* 0x000000ffff927224 */ /* 0x000fe200078e000b */
[----:B------:R-:W-:Y:S01]  /*5310*/  UMOV UR14, UR30 ;  /* 0x0000001e000e7c82 */ /* 0x000fe20008000000 */
[----:B------:R-:W-:Y:S01]  /*5320*/  UMOV UR15, UR31 ;  /* 0x0000001f000f7c82 */ /* 0x000fe20008000000 */
        /* <DEDUP_REMOVED lines=16> */
[----:B------:R-:W-:-:S06]  /*5430*/  IMAD.MOV.U32 R127, RZ, RZ, R169 ;  /* 0x000000ffff7f7224 */ /* 0x000fcc00078e00a9 */
[----:B------:R-:W-:-:S06]  /*5440*/  WARPGROUP.ARRIVE ;  /* 0x00000000000079c5 */ /* 0x000fcc0000000000 */
[----:B------:R-:W-:Y:S01]  /*5450*/  IGMMA.64x16x32.S8.S8 R120, gdesc[UR12], R120, gsb0 ;  /* 0x006000000c7879f1 */ /* 0x000fe20008041078 */
[----:B------:R-:W-:Y:S04]  /*5460*/  STL [R1+0x5dc], R208 ;  /* 0x0005dcd001007387 */ /* 0x000fe80000100800 */
        /* <DEDUP_REMOVED lines=14> */
[----:B------:R-:W2:Y:S04]  /*5550*/  LDL.LU R147, [R1+0x200] ;  /* 0x0002000001937983 */ /* 0x000ea80000300800 */
[----:B------:R-:W3:Y:S04]  /*5560*/  LDL.LU R148, [R1+0x204] ;  /* 0x0002040001947983 */ /* 0x000ee80000300800 */
[----:B------:R-:W4:Y:S04]  /*5570*/  LDL.LU R149, [R1+0x208] ;  /* 0x0002080001957983 */ /* 0x000f280000300800 */
[----:B------:R-:W4:Y:S01]  /*5580*/  LDL.LU R150, [R1+0x20c] ;  /* 0x00020c0001967983 */ /* 0x000f220000300800 */
[----:B------:R-:W-:-:S03]  /*5590*/  WARPGROUP.DEPBAR.LE gsb0, 0x0 ;  /* 0x00008000000079c5 */ /* 0x000fc60000010000 */
[----:B------:R-:W4:Y:S04]  /*55a0*/  LDL.LU R151, [R1+0x210] ;  /* 0x0002100001977983 */ /* 0x000f280000300800 */
[----:B------:R-:W4:Y:S04]  /*55b0*/  LDL.LU R168, [R1+0x214] ;  /* 0x0002140001a87983 */ /* 0x000f280000300800 */
[----:B------:R-:W4:Y:S04]  /*55c0*/  LDL.LU R169, [R1+0x218] ;  /* 0x0002180001a97983 */ /* 0x000f280000300800 */
[----:B------:R0:W-:Y:S04]  /*55d0*/  STL.64 [R1+0xa0], R120 ;  /* 0x0000a07801007387 */ /* 0x0001e80000100a00 */
[----:B------:R1:W-:Y:S04]  /*55e0*/  STL.64 [R1+0xa8], R122 ;  /* 0x0000a87a01007387 */ /* 0x0003e80000100a00 */
[----:B------:R1:W-:Y:S04]  /*55f0*/  STL.64 [R1+0xb0], R124 ;  /* 0x0000b07c01007387 */ /* 0x0003e80000100a00 */
[----:B------:R1:W-:Y:S04]  /*5600*/  STL.64 [R1+0xb8], R126 ;  /* 0x0000b87e01007387 */ /* 0x0003e80000100a00 */
[----:B0-----:R-:W3:Y:S04]  /*5610*/  LDL.LU.64 R120, [R1+0x100] ;  /* 0x0001000001787983 */ /* 0x001ee80000300a00 */
[----:B-1----:R-:W3:Y:S04]  /*5620*/  LDL.LU.64 R122, [R1+0x108] ;  /* 0x00010800017a7983 */ /* 0x002ee80000300a00 */
[----:B------:R-:W3:Y:S04]  /*5630*/  LDL.LU.64 R124, [R1+0x110] ;  /* 0x00011000017c7983 */ /* 0x000ee80000300a00 */
[----:B------:R-:W3:Y:S01]  /*5640*/  LDL.LU.64 R126, [R1+0x118] ;  /* 0x00011800017e7983 */ /* 0x000ee20000300a00 */
[----:B------:R-:W-:Y:S01]  /*5650*/  UMOV UR14, UR26 ;  /* 0x0000001a000e7c82 */ /* 0x000fe20008000000 */
[----:B------:R-:W-:Y:S01]  /*5660*/  UMOV UR15, UR27 ;  /* 0x0000001b000f7c82 */ /* 0x000fe20008000000 */
[----:B--2---:R-:W-:Y:S01]  /*5670*/  IMAD.MOV.U32 R146, RZ, RZ, R147 ;  /* 0x000000ffff927224 */ /* 0x004fe200078e0093 */
[----:B---3--:R-:W-:-:S06]  /*5680*/  WARPGROUP.ARRIVE ;  /* 0x00000000000079c5 */ /* 0x008fcc0000000000 */
[----:B------:R-:W-:Y:S01]  /*5690*/  IGMMA.64x16x32.S8.S8 R120, gdesc[UR12], R120, gsb0 ;  /* 0x006000000c7879f1 */ /* 0x000fe20008041078 */
[----:B------:R-:W-:Y:S02]  /*56a0*/  IMAD.MOV.U32 R147, RZ, RZ, R148 ;  /* 0x000000ffff937224 */ /* 0x000fe400078e0094 */
[----:B----4-:R-:W-:Y:S02]  /*56b0*/  IMAD.MOV.U32 R148, RZ, RZ, R149 ;  /* 0x000000ffff947224 */ /* 0x010fe400078e0095 */
[----:B------:R-:W-:Y:S02]  /*56c0*/  IMAD.MOV.U32 R149, RZ, RZ, R150 ;  /* 0x000000ffff957224 */ /* 0x000fe400078e0096 */
[----:B------:R-:W-:Y:S02]  /*56d0*/  IMAD.MOV.U32 R150, RZ, RZ, R151 ;  /* 0x000000ffff967224 */ /* 0x000fe400078e0097 */
[----:B------:R-:W-:Y:S02]  /*56e0*/  IMAD.MOV.U32 R151, RZ, RZ, R168 ;  /* 0x000000ffff977224 */ /* 0x000fe400078e00a8 */
[----:B------:R-:W-:-:S02]  /*56f0*/  IMAD.MOV.U32 R168, RZ, RZ, R169 ;  /* 0x000000ffffa87224 */ /* 0x000fc400078e00a9 */
[----:B------:R-:W-:Y:S01]  /*5700*/  IMAD.MOV.U32 R169, RZ, RZ, R235 ;  /* 0x000000ffffa97224 */ /* 0x000fe200078e00eb */
[----:B------:R-:W-:Y:S02]  /*5710*/  WARPGROUP.DEPBAR.LE gsb0, 0x0 ;  /* 0x00008000000079c5 */ /* 0x000fe40000010000 */
[----:B------:R-:W-:Y:S02]  /*5720*/  IMAD.MOV.U32 R209, RZ, RZ, R120 ;  /* 0x000000ffffd17224 */ /* 0x000fe400078e0078 */
[----:B------:R-:W-:Y:S02]  /*5730*/  IMAD.MOV.U32 R210, RZ, RZ, R121 ;  /* 0x000000ffffd27224 */ /* 0x000fe400078e0079 */
[----:B------:R-:W-:Y:S01]  /*5740*/  IMAD.MOV.U32 R211, RZ, RZ, R122 ;  /* 0x000000ffffd37224 */ /* 0x000fe200078e007a */
[----:B------:R-:W2:Y:S01]  /*5750*/  LDL.LU.64 R120, [R1+0x160] ;  /* 0x0001600001787983 */ /* 0x000ea20000300a00 */
[----:B------:R-:W-:Y:S02]  /*5760*/  IMAD.MOV.U32 R212, RZ, RZ, R123 ;  /* 0x000000ffffd47224 */ /* 0x000fe400078e007b */
[----:B------:R-:W-:Y:S01]  /*5770*/  IMAD.MOV.U32 R213, RZ, RZ, R124 ;  /* 0x000000ffffd57224 */ /* 0x000fe200078e007c */
[----:B------:R-:W2:Y:S01]  /*5780*/  LDL.LU.64 R122, [R1+0x168] ;  /* 0x00016800017a7983 */ /* 0x000ea20000300a00 */
[----:B------:R-:W-:-:S02]  /*5790*/  IMAD.MOV.U32 R214, RZ, RZ, R125 ;  /* 0x000000ffffd67224 */ /* 0x000fc400078e007d */
[----:B------:R-:W-:Y:S01]  /*57a0*/  IMAD.MOV.U32 R215, RZ, RZ, R126 ;  /* 0x000000ffffd77224 */ /* 0x000fe200078e007e */
[----:B------:R-:W2:Y:S01]  /*57b0*/  LDL.LU.64 R124, [R1+0x170] ;  /* 0x00017000017c7983 */ /* 0x000ea20000300a00 */
[----:B------:R-:W-:-:S03]  /*57c0*/  IMAD.MOV.U32 R235, RZ, RZ, R127 ;  /* 0x000000ffffeb7224 */ /* 0x000fc600078e007f */
[----:B------:R-:W2:Y:S01]  /*57d0*/  LDL.LU.64 R126, [R1+0x178] ;  /* 0x00017800017e7983 */ /* 0x000ea20000300a00 */
[----:B------:R-:W-:Y:S02]  /*57e0*/  R2UR UR23, R4 ;  /* 0x00000000041772ca */ /* 0x000fe400000e0000 */
[----:B------:R-:W-:-:S11]  /*57f0*/  R2UR UR22, R3 ;  /* 0x00000000031672ca */ /* 0x000fd600000e0000 */
[----:B------:R-:W-:Y:S02]  /*5800*/  UMOV UR15, UR23 ;  /* 0x00000017000f7c82 */ /* 0x000fe40008000000 */
[----:B------:R-:W-:Y:S01]  /*5810*/  UMOV UR14, UR22 ;  /* 0x00000016000e7c82 */ /* 0x000fe20008000000 */
[----:B--2---:R-:W-:-:S06]  /*5820*/  WARPGROUP.ARRIVE ;  /* 0x00000000000079c5 */ /* 0x004fcc0000000000 */
[----:B------:R-:W-:Y:S03]  /*5830*/  IGMMA.64x16x32.S8.S8 R120, gdesc[UR12], R120, gsb0 ;  /* 0x006000000c7879f1 */ /* 0x000fe60008041078 */
[----:B------:R-:W-:Y:S02]  /*5840*/  WARPGROUP.DEPBAR.LE gsb0, 0x0 ;  /* 0x00008000000079c5 */ /* 0x000fe40000010000 */
        /* <DEDUP_REMOVED lines=19> */
[----:B------:R-:W2:Y:S01]  /*5980*/  LDL.LU R16, [R1+0x704] ;  /* 0x0007040001107983 */ /* 0x000ea20000300800 */
[----:B------:R-:W-:-:S03]  /*5990*/  IMAD.MOV.U32 R199, RZ, RZ, R17 ;  /* 0x000000ffffc77224 */ /* 0x000fc600078e0011 */
[----:B------:R-:W3:Y:S01]  /*59a0*/  LDL.LU R17, [R1+0x700] ;  /* 0x0007000001117983 */ /* 0x000ee20000300800 */
[----:B------:R-:W-:Y:S02]  /*59b0*/  IMAD.MOV.U32 R185, RZ, RZ, R120 ;  /* 0x000000ffffb97224 */ /* 0x000fe400078e0078 */
[----:B------:R-:W-:Y:S02]  /*59c0*/  IMAD.MOV.U32 R144, RZ, RZ, R12 ;  /* 0x000000ffff907224 */ /* 0x000fe400078e000c */
[----:B------:R-:W-:Y:S01]  /*59d0*/  IMAD.MOV.U32 R186, RZ, RZ, R121 ;  /* 0x000000ffffba7224 */ /* 0x000fe200078e0079 */
[----:B------:R-:W4:Y:S01]  /*59e0*/  LDL.LU R12, [R1+0x6fc] ;  /* 0x0006fc00010c7983 */ /* 0x000f220000300800 */
[----:B------:R-:W-:Y:S02]  /*59f0*/  IMAD.MOV.U32 R120, RZ, RZ, R146 ;  /* 0x000000ffff787224 */ /* 0x000fe400078e0092 */
[----:B------:R-:W-:Y:S02]  /*5a00*/  IMAD.MOV.U32 R145, RZ, RZ, R13 ;  /* 0x000000ffff917224 */ /* 0x000fe400078e000d */
[----:B------:R-:W-:Y:S01]  /*5a10*/  IMAD.MOV.U32 R187, RZ, RZ, R122 ;  /* 0x000000ffffbb7224 */ /* 0x000fe200078e007a */
[----:B------:R-:W4:Y:S01]  /*5a20*/  LDL.LU R13, [R1+0x6f8] ;  /* 0x0006f800010d7983 */ /* 0x000f220000300800 */
[----:B------:R-:W-:-:S02]  /*5a30*/  IMAD.MOV.U32 R121, RZ, RZ, R147 ;  /* 0x000000ffff797224 */ /* 0x000fc400078e0093 */
        /* <DEDUP_REMOVED lines=12> */
[----:B------:R-:W-:Y:S02]  /*5b00*/  IMAD.MOV.U32 R151, RZ, RZ, R19 ;  /* 0x000000ffff977224 */ /* 0x000fe400078e0013 */
[----:B--2---:R-:W-:-:S02]  /*5b10*/  IMAD.MOV.U32 R148, RZ, RZ, R16 ;  /* 0x000000ffff947224 */ /* 0x004fc400078e0010 */
[----:B------:R-:W4:Y:S01]  /*5b20*/  LDL.LU R16, [R1+0x6ec] ;  /* 0x0006ec0001107983 */ /* 0x000f220000300800 */
[----:B---3--:R-:W-:-:S03]  /*5b30*/  IMAD.MOV.U32 R149, RZ, RZ, R17 ;  /* 0x000000ffff957224 */ /* 0x008fc600078e0011 */
[----:B------:R-:W4:Y:S04]  /*5b40*/  LDL.LU R17, [R1+0x6e8] ;  /* 0x0006e80001117983 */ /* 0x000f280000300800 */
[----:B------:R-:W4:Y:S04]  /*5b50*/  LDL.LU R18, [R1+0x6e4] ;  /* 0x0006e40001127983 */ /* 0x000f280000300800 */
[----:B------:R-:W4:Y:S04]  /*5b60*/  LDL.LU R19, [R1+0x6e0] ;  /* 0x0006e00001137983 */ /* 0x000f280000300800 */
[----:B------:R-:W2:Y:S04]  /*5b70*/  LDL.LU.64 R72, [R1+0x220] ;  /* 0x0002200001487983 */ /* 0x000ea80000300a00 */
[----:B------:R-:W2:Y:S04]  /*5b80*/  LDL.LU.64 R74, [R1+0x228] ;  /* 0x00022800014a7983 */ /* 0x000ea80000300a00 */
[----:B------:R-:W2:Y:S04]  /*5b90*/  LDL.LU.64 R76, [R1+0x230] ;  /* 0x00023000014c7983 */ /* 0x000ea80000300a00 */
[----:B------:R-:W2:Y:S01]  /*5ba0*/  LDL.LU.64 R78, [R1+0x238] ;  /* 0x00023800014e7983 */ /* 0x000ea20000300a00 */
[----:B------:R-:W-:Y:S01]  /*5bb0*/  UMOV UR14, UR18 ;  /* 0x00000012000e7c82 */ /* 0x000fe20008000000 */
[----:B------:R-:W-:Y:S01]  /*5bc0*/  UMOV UR15, UR19 ;  /* 0x00000013000f7c82 */ /* 0x000fe20008000000 */
[----:B------:R-:W-:-:S02]  /*5bd0*/  IMAD.MOV.U32 R96, RZ, RZ, R120 ;  /* 0x000000ffff607224 */ /* 0x000fc400078e0078 */
[----:B------:R-:W-:Y:S02]  /*5be0*/  IMAD.MOV.U32 R97, RZ, RZ, R121 ;  /* 0x000000ffff617224 */ /* 0x000fe400078e0079 */
[----:B------:R-:W-:Y:S02]  /*5bf0*/  IMAD.MOV.U32 R98, RZ, RZ, R122 ;  /* 0x000000ffff627224 */ /* 0x000fe400078e007a */
[----:B------:R-:W-:Y:S02]  /*5c00*/  IMAD.MOV.U32 R99, RZ, RZ, R123 ;  /* 0x000000ffff637224 */ /* 0x000fe400078e007b */
[----:B------:R-:W-:Y:S02]  /*5c10*/  IMAD.MOV.U32 R100, RZ, RZ, R124 ;  /* 0x000000ffff647224 */ /* 0x000fe400078e007c */
[----:B------:R-:W-:Y:S02]  /*5c20*/  IMAD.MOV.U32 R101, RZ, RZ, R125 ;  /* 0x000000ffff657224 */ /* 0x000fe400078e007d */
[----:B------:R-:W-:-:S02]  /*5c30*/  IMAD.MOV.U32 R102, RZ, RZ, R126 ;  /* 0x000000ffff667224 */ /* 0x000fc400078e007e */
[----:B------:R-:W-:Y:S01]  /*5c40*/  IMAD.MOV.U32 R103, RZ, RZ, R127 ;  /* 0x000000ffff677224 */ /* 0x000fe200078e007f */
[----:B------:R-:W-:Y:S01]  /*5c50*/  UIADD3 UR5, UR60, 0x802, URZ ;  /* 0x000008023c057890 */ /* 0x000fe2000fffe03f */
[----:B------:R-:W-:Y:S02]  /*5c60*/  IMAD.MOV.U32 R120, RZ, RZ, R168 ;  /* 0x000000ffff787224 */ /* 0x000fe400078e00a8 */
[----:B------:R-:W-:Y:S02]  /*5c70*/  IMAD.MOV.U32 R121, RZ, RZ, R169 ;  /* 0x000000ffff797224 */ /* 0x000fe400078e00a9 */
[----:B------:R-:W-:Y:S02]  /*5c80*/  IMAD.MOV.U32 R122, RZ, RZ, R170 ;  /* 0x000000ffff7a7224 */ /* 0x000fe400078e00aa */
[----:B------:R-:W-:Y:S02]  /*5c90*/  IMAD.MOV.U32 R123, RZ, RZ, R171 ;  /* 0x000000ffff7b7224 */ /* 0x000fe400078e00ab */
[----:B------:R-:W-:-:S02]  /*5ca0*/  IMAD.MOV.U32 R124, RZ, RZ, R172 ;  /* 0x000000ffff7c7224 */ /* 0x000fc400078e00ac */
[----:B------:R-:W-:Y:S02]  /*5cb0*/  IMAD.MOV.U32 R125, RZ, RZ, R173 ;  /* 0x000000ffff7d7224 */ /* 0x000fe400078e00ad */
[----:B------:R-:W-:Y:S02]  /*5cc0*/  IMAD.MOV.U32 R126, RZ, RZ, R174 ;  /* 0x000000ffff7e7224 */ /* 0x000fe400078e00ae */
[----:B------:R-:W-:Y:S01]  /*5cd0*/  IMAD.MOV.U32 R127, RZ, RZ, R175 ;  /* 0x000000ffff7f7224 */ /* 0x000fe200078e00af */
[----:B----4-:R-:W-:-:S06]  /*5ce0*/  WARPGROUP.ARRIVE ;  /* 0x00000000000079c5 */ /* 0x010fcc0000000000 */
[----:B------:R-:W-:Y:S01]  /*5cf0*/  IGMMA.64x16x32.S8.S8 R12, gdesc[UR12], R12, gsb0 ;  /* 0x006000000c0c79f1 */ /* 0x000fe2000804100c */
[----:B------:R-:W-:Y:S01]  /*5d00*/  UMOV UR14, UR10 ;  /* 0x0000000a000e7c82 */ /* 0x000fe20008000000 */
[----:B------:R-:W-:Y:S01]  /*5d10*/  UMOV UR15, UR11 ;  /* 0x0000000b000f7c82 */ /* 0x000fe20008000000 */
[----:B------:R-:W-:Y:S02]  /*5d20*/  WARPGROUP.DEPBAR.LE gsb0, 0x0 ;  /* 0x00008000000079c5 */ /* 0x000fe40000010000 */
[----:B--2---:R-:W-:-:S06]  /*5d30*/  WARPGROUP.ARRIVE ;  /* 0x00000000000079c5 */ /* 0x004fcc0000000000 */
[----:B------:R-:W-:Y:S01]  /*5d40*/  IGMMA.64x16x32.S8.S8 R72, gdesc[UR12], R72, gsb0 ;  /* 0x006000000c4879f1 */ /* 0x000fe20008041048 */
[----:B------:R-:W-:Y:S01]  /*5d50*/  UMOV UR12, UR5 ;  /* 0x00000005000c7c82 */ /* 0x000fe20008000000 */
[----:B------:R-:W-:Y:S01]  /*5d60*/  UMOV UR13, 0x40000040 ;  /* 0x40000040000d7882 */ /* 0x000fe20000000000 */
[----:B------:R-:W-:Y:S01]  /*5d70*/  UMOV UR14, UR10 ;  /* 0x0000000a000e7c82 */ /* 0x000fe20008000000 */
[----:B------:R-:W-:Y:S01]  /*5d80*/  UMOV UR15, UR11 ;  /* 0x0000000b000f7c82 */ /* 0x000fe20008000000 */
[----:B------:R-:W-:Y:S02]  /*5d90*/  WARPGROUP.DEPBAR.LE gsb0, 0x0 ;  /* 0x00008000000079c5 */ /* 0x000fe40000010000 */
[----:B------:R-:W-:-:S06]  /*5da0*/  WARPGROUP.ARRIVE ;  /* 0x00000000000079c5 */ /* 0x000fcc0000000000 */
[----:B------:R-:W-:Y:S01]  /*5db0*/  IGMMA.64x16x32.S8.S8 R96, gdesc[UR12], R96, gsb0 ;  /* 0x006000000c6079f1 */ /* 0x000fe20008041060 */
[----:B------:R-:W-:Y:S01]  /*5dc0*/  UMOV UR10, UR16 ;  /* 0x00000010000a7c82 */ /* 0x000fe20008000000 */
[----:B------:R-:W-:Y:S01]  /*5dd0*/  UMOV UR11, UR17 ;  /* 0x00000011000b7c82 */ /* 0x000fe20008000000 */
        /* <DEDUP_REMOVED lines=43> */
[----:B------:R-:W2:Y:S04]  /*6090*/  LDL.LU.64 R72, [R1+0x6c0] ;  /* 0x0006c00001487983 */ /* 0x000ea80000300a00 */
[----:B------:R-:W-:Y:S04]  /*60a0*/  STL.64 [R1+0x200], R96 ;  /* 0x0002006001007387 */ /* 0x000fe80000100a00 */
[----:B------:R-:W-:Y:S01]  /*60b0*/  STL.64 [R1+0x208], R98 ;  /* 0x0002086201007387 */ /* 0x000fe20000100a00 */
[----:B------:R-:W-:Y:S02]  /*60c0*/  WARPGROUP.DEPBAR.LE gsb0, 0x0 ;  /* 0x00008000000079c5 */ /* 0x000fe40000010000 */
[----:B------:R-:W-:-:S06]  /*60d0*/  WARPGROUP.ARRIVE ;  /* 0x00000000000079c5 */ /* 0x000fcc0000000000 */
[----:B------:R-:W-:Y:S01]  /*60e0*/  IGMMA.64x16x32.S8.S8 R216, gdesc[UR12], R216, gsb0 ;  /* 0x006000000cd879f1 */ /* 0x000fe200080410d8 */
[----:B------:R-:W-:Y:S04]  /*60f0*/  STL.64 [R1+0x210], R100 ;  /* 0x0002106401007387 */ /* 0x000fe80000100a00 */
[----:B------:R0:W-:Y:S04]  /*6100*/  STL.64 [R1+0x218], R102 ;  /* 0x0002186601007387 */ /* 0x0001e80000100a00 */
[----:B0-----:R-:W3:Y:S04]  /*6110*/  LDL.LU.64 R102, [R1+0x6b8] ;  /* 0x0006b80001667983 */ /* 0x001ee80000300a00 */
[----:B------:R-:W3:Y:S04]  /*6120*/  LDL.LU.64 R100, [R1+0x6b0] ;  /* 0x0006b00001647983 */ /* 0x000ee80000300a00 */
[----:B------:R-:W3:Y:S04]  /*6130*/  LDL.LU.64 R98, [R1+0x6a8] ;  /* 0x0006a80001627983 */ /* 0x000ee80000300a00 */
[----:B------:R-:W3:Y:S04]  /*6140*/  LDL.LU.64 R96, [R1+0x6a0] ;  /* 0x0006a00001607983 */ /* 0x000ee80000300a00 */
[----:B------:R-:W-:Y:S04]  /*6150*/  STL.64 [R1+0x1a0], R120 ;  /* 0x0001a07801007387 */ /* 0x000fe80000100a00 */
[----:B------:R-:W-:Y:S04]  /*6160*/  STL.64 [R1+0x1a8], R122 ;  /* 0x0001a87a01007387 */ /* 0x000fe80000100a00 */
[----:B------:R-:W-:Y:S04]  /*6170*/  STL.64 [R1+0x1b0], R124 ;  /* 0x0001b07c01007387 */ /* 0x000fe80000100a00 */
[----:B------:R0:W-:Y:S04]  /*6180*/  STL.64 [R1+0x1b8], R126 ;  /* 0x0001b87e01007387 */ /* 0x0001e80000100a00 */
[----:B0-----:R-:W4:Y:S04]  /*6190*/  LDL.LU.64 R126, [R1+0x698] ;  /* 0x00069800017e7983 */ /* 0x001f280000300a00 */
[----:B------:R-:W4:Y:S04]  /*61a0*/  LDL.LU.64 R124, [R1+0x690] ;  /* 0x00069000017c7983 */ /* 0x000f280000300a00 */
[----:B------:R-:W4:Y:S04]  /*61b0*/  LDL.LU.64 R122, [R1+0x688] ;  /* 0x00068800017a7983 */ /* 0x000f280000300a00 */
[----:B------:R-:W4:Y:S04]  /*61c0*/  LDL.LU.64 R120, [R1+0x680] ;  /* 0x0006800001787983 */ /* 0x000f280000300a00 */
[----:B------:R-:W-:Y:S04]  /*61d0*/  STL.64 [R1+0x140], R144 ;  /* 0x0001409001007387 */ /* 0x000fe80000100a00 */
[----:B------:R-:W-:Y:S04]  /*61e0*/  STL.64 [R1+0x148], R146 ;  /* 0x0001489201007387 */ /* 0x000fe80000100a00 */
[----:B------:R-:W-:Y:S04]  /*61f0*/  STL.64 [R1+0x150], R148 ;  /* 0x0001509401007387 */ /* 0x000fe80000100a00 */
[----:B------:R0:W-:Y:S04]  /*6200*/  STL.64 [R1+0x158], R150 ;  /* 0x0001589601007387 */ /* 0x0001e80000100a00 */
[----:B0-----:R-:W2:Y:S04]  /*6210*/  LDL.LU.64 R150, [R1+0x678] ;  /* 0x0006780001967983 */ /* 0x001ea80000300a00 */
[----:B------:R-:W2:Y:S04]  /*6220*/  LDL.LU.64 R148, [R1+0x670] ;  /* 0x0006700001947983 */ /* 0x000ea80000300a00 */
[----:B------:R-:W2:Y:S04]  /*6230*/  LDL.LU.64 R146, [R1+0x668] ;  /* 0x0006680001927983 */ /* 0x000ea80000300a00 */
[----:B------:R-:W2:Y:S04]  /*6240*/  LDL.LU.64 R144, [R1+0x660] ;  /* 0x0006600001907983 */ /* 0x000ea80000300a00 */
[----:B------:R-:W-:Y:S04]  /*6250*/  STL.64 [R1+0xe0], R168 ;  /* 0x0000e0a801007387 */ /* 0x000fe80000100a00 */
[----:B------:R-:W-:Y:S04]  /*6260*/  STL.64 [R1+0xe8], R170 ;  /* 0x0000e8aa01007387 */ /* 0x000fe80000100a00 */
        /* <DEDUP_REMOVED lines=9> */
[----:B------:R0:W-:Y:S01]  /*6300*/  STL.64 [R1+0x98], R198 ;  /* 0x000098c601007387 */ /* 0x0001e20000100a00 */
[----:B------:R-:W-:-:S03]  /*6310*/  WARPGROUP.DEPBAR.LE gsb0, 0x0 ;  /* 0x00008000000079c5 */ /* 0x000fc60000010000 */
        /* <DEDUP_REMOVED lines=11> */
[----:B------:R-:W2:Y:S01]  /*63d0*/  LDL.LU.64 R216, [R1+0x600] ;  /* 0x0006000001d87983 */ /* 0x000ea20000300a00 */
        /* <DEDUP_REMOVED lines=14> */
[----:B--2---:R-:W-:-:S06]  /*64c0*/  WARPGROUP.ARRIVE ;  /* 0x00000000000079c5 */ /* 0x004fcc0000000000 */
[----:B------:R-:W-:Y:S03]  /*64d0*/  IGMMA.64x16x32.S8.S8 R216, gdesc[UR36], R216, gsb0 ;  /* 0x0060000024d879f1 */ /* 0x000fe600080410d8 */
[----:B------:R-:W-:Y:S02]  /*64e0*/  WARPGROUP.DEPBAR.LE gsb0, 0x0 ;  /* 0x00008000000079c5 */ /* 0x000fe40000010000 */
[----:B----4-:R-:W-:-:S06]  /*64f0*/  WARPGROUP.ARRIVE ;  /* 0x00000000000079c5 */ /* 0x010fcc0000000000 */
[----:B------:R-:W-:Y:S03]  /*6500*/  IGMMA.64x16x32.S8.S8 R192, gdesc[UR40], R192, gsb0 ;  /* 0x0060000028c079f1 */ /* 0x000fe600080410c0 */
[----:B------:R-:W-:Y:S02]  /*6510*/  WARPGROUP.DEPBAR.LE gsb0, 0x0 ;  /* 0x00008000000079c5 */ /* 0x000fe40000010000 */
[----:B---3--:R-:W-:-:S06]  /*6520*/  WARPGROUP.ARRIVE ;  /* 0x00000000000079c5 */ /* 0x008fcc0000000000 */
[----:B------:R-:W-:Y:S01]  /*6530*/  IGMMA.64x16x32.S8.S8 R168, gdesc[UR24], R168, gsb0 ;  /* 0x0060000018a879f1 */ /* 0x000fe200080410a8 */
        /* <DEDUP_REMOVED lines=8> */
[----:B------:R-:W-:-:S02]  /*65c0*/  WARPGROUP.DEPBAR.LE gsb0, 0x0 ;  /* 0x00008000000079c5 */ /* 0x000fc40000010000 */
[----:B------:R-:W-:-:S06]  /*65d0*/  WARPGROUP.ARRIVE ;  /* 0x00000000000079c5 */ /* 0x000fcc0000000000 */
[----:B------:R-:W-:Y:S01]  /*65e0*/  IGMMA.64x16x32.S8.S8 R144, gdesc[UR32], R144, gsb0 ;  /* 0x00600000209079f1 */ /* 0x000fe20008041090 */
[----:B------:R-:W-:Y:S04]  /*65f0*/  STL [R1+0x53c], R196 ;  /* 0x00053cc401007387 */ /* 0x000fe80000100800 */
[----:B------:R-:W-:Y:S04]  /*6600*/  STL [R1+0x538], R197 ;  /* 0x000538c501007387 */ /* 0x000fe80000100800 */
[----:B------:R-:W-:Y:S04]  /*6610*/  STL [R1+0x534], R198 ;  /* 0x000534c601007387 */ /* 0x000fe80000100800 */
[----:B------:R-:W-:Y:S04]  /*6620*/  STL [R1+0x530], R199 ;  /* 0x000530c701007387 */ /* 0x000fe80000100800 */
[----:B------:R-:W-:Y:S04]  /*6630*/  STL [R1+0x52c], R168 ;  /* 0x00052ca801007387 */ /* 0x000fe80000100800 */
[----:B------:R0:W-:Y:S04]  /*6640*/  STL [R1+0x528], R169 ;  /* 0x000528a901007387 */ /* 0x0001e80000100800 */
[----:B------:R-:W-:Y:S04]  /*6650*/  STL [R1+0x524], R170 ;  /* 0x000524aa01007387 */ /* 0x000fe80000100800 */
[----:B------:R1:W-:Y:S04]  /*6660*/  STL [R1+0x520], R171 ;  /* 0x000520ab01007387 */ /* 0x0003e80000100800 */
[----:B------:R-:W-:Y:S04]  /*6670*/  STL [R1+0x51c], R172 ;  /* 0x00051cac01007387 */ /* 0x000fe80000100800 */
[----:B------:R3:W-:Y:S04]  /*6680*/  STL [R1+0x518], R173 ;  /* 0x000518ad01007387 */ /* 0x0007e80000100800 */
[----:B------:R-:W-:Y:S04]  /*6690*/  STL [R1+0x514], R174 ;  /* 0x000514ae01007387 */ /* 0x000fe80000100800 */
[----:B------:R4:W-:Y:S04]  /*66a0*/  STL [R1+0x510], R175 ;  /* 0x000510af01007387 */ /* 0x0009e80000100800 */
[----:B0-----:R-:W2:Y:S04]  /*66b0*/  LDL.LU.64 R168, [R1+0x1e0] ;  /* 0x0001e00001a87983 */ /* 0x001ea80000300a00 */
[----:B-1----:R-:W2:Y:S01]  /*66c0*/  LDL.LU.64 R170, [R1+0x1e8] ;  /* 0x0001e80001aa7983 */ /* 0x002ea20000300a00 */
[----:B------:R-:W-:-:S03]  /*66d0*/  WARPGROUP.DEPBAR.LE gsb0, 0x0 ;  /* 0x00008000000079c5 */ /* 0x000fc60000010000 */
[----:B---3--:R-:W2:Y:S04]  /*66e0*/  LDL.LU.64 R172, [R1+0x1f0] ;  /* 0x0001f00001ac7983 */ /* 0x008ea80000300a00 */
[----:B----4-:R-:W2:Y:S04]  /*66f0*/  LDL.LU.64 R174, [R1+0x1f8] ;  /* 0x0001f80001ae7983 */ /* 0x010ea80000300a00 */
[----:B------:R0:W-:Y:S04]  /*6700*/  STL [R1+0x50c], R144 ;  /* 0x00050c9001007387 */ /* 0x0001e80000100800 */
[----:B------:R1:W-:Y:S04]  /*6710*/  STL [R1+0x508], R145 ;  /* 0x0005089101007387 */ /* 0x0003e80000100800 */
[----:B------:R3:W-:Y:S04]  /*6720*/  STL [R1+0x504], R146 ;  /* 0x0005049201007387 */ /* 0x0007e80000100800 */
[----:B------:R4:W-:Y:S04]  /*6730*/  STL [R1+0x500], R147 ;  /* 0x0005009301007387 */ /* 0x0009e80000100800 */
[----:B------:R4:W-:Y:S04]  /*6740*/  STL [R1+0x4fc], R148 ;  /* 0x0004fc9401007387 */ /* 0x0009e80000100800 */
[----:B------:R4:W-:Y:S04]  /*6750*/  STL [R1+0x4f8], R149 ;  /* 0x0004f89501007387 */ /* 0x0009e80000100800 */
[----:B------:R4:W-:Y:S04]  /*6760*/  STL [R1+0x4f4], R150 ;  /* 0x0004f49601007387 */ /* 0x0009e80000100800 */
[----:B------:R4:W-:Y:S04]  /*6770*/  STL [R1+0x4f0], R151 ;  /* 0x0004f09701007387 */ /* 0x0009e80000100800 */
[----:B0-----:R-:W2:Y:S04]  /*6780*/  LDL.LU R144, [R1+0x240] ;  /* 0x0002400001907983 */ /* 0x001ea80000300800 */
[----:B-1----:R-:W2:Y:S04]  /*6790*/  LDL.LU R145, [R1+0x244] ;  /* 0x0002440001917983 */ /* 0x002ea80000300800 */
[----:B---3--:R-:W2:Y:S04]  /*67a0*/  LDL.LU R146, [R1+0x248] ;  /* 0x0002480001927983 */ /* 0x008ea80000300800 */
[----:B----4-:R-:W2:Y:S04]  /*67b0*/  LDL.LU R147, [R1+0x24c] ;  /* 0x00024c0001937983 */ /* 0x010ea80000300800 */
[----:B------:R-:W2:Y:S04]  /*67c0*/  LDL.LU R148, [R1+0x250] ;  /* 0x0002500001947983 */ /* 0x000ea80000300800 */
[----:B------:R-:W2:Y:S04]  /*67d0*/  LDL.LU R149, [R1+0x254] ;  /* 0x0002540001957983 */ /* 0x000ea80000300800 */
[----:B------:R-:W2:Y:S04]  /*67e0*/  LDL.LU R150, [R1+0x258] ;  /* 0x0002580001967983 */ /* 0x000ea80000300800 */
[----:B------:R-:W2:Y:S01]  /*67f0*/  LDL.LU R151, [R1+0x25c] ;  /* 0x00025c0001977983 */ /* 0x000ea20000300800 */
        /* <DEDUP_REMOVED lines=24> */
[----:B------:R-:W-:Y:S02]  /*6980*/  UIADD3 UR8, UR60, 0x4, URZ ;  /* 0x000000043c087890 */ /* 0x000fe4000fffe03f */
[----:B------:R-:W-:Y:S01]  /*6990*/  UIADD3 UR10, UR4, 0x4, URZ ;  /* 0x00000004040a7890 */ /* 0x000fe2000fffe03f */
[----:B------:R-:W-:Y:S01]  /*69a0*/  UMOV UR9, 0x40000040 ;  /* 0x4000004000097882 */ /* 0x000fe20000000000 */
[----:B------:R-:W-:Y:S01]  /*69b0*/  UMOV UR11, 0x40000040 ;  /* 0x40000040000b7882 */ /* 0x000fe20000000000 */
[----:B------:R-:W-:Y:S04]  /*69c0*/  STL [R1+0x4ec], R120 ;  /* 0x0004ec7801007387 */ /* 0x000fe80000100800 */
[----:B------:R-:W-:Y:S04]  /*69d0*/  STL [R1+0x4e8], R121 ;  /* 0x0004e87901007387 */ /* 0x000fe80000100800 */
[----:B------:R-:W-:Y:S04]  /*69e0*/  STL [R1+0x4e4], R122 ;  /* 0x0004e47a01007387 */ /* 0x000fe80000100800 */
[----:B------:R-:W-:Y:S01]  /*69f0*/  STL [R1+0x4e0], R123 ;  /* 0x0004e07b01007387 */ /* 0x000fe20000100800 */
[----:B------:R-:W-:-:S02]  /*6a00*/  WARPGROUP.DEPBAR.LE gsb0, 0x0 ;  /* 0x00008000000079c5 */ /* 0x000fc40000010000 */
[----:B--2---:R-:W-:-:S06]  /*6a10*/  WARPGROUP.ARRIVE ;  /* 0x00000000000079c5 */ /* 0x004fcc0000000000 */
        /* <DEDUP_REMOVED lines=25> */
[----:B------:R-:W-:Y:S01]  /*6bb0*/  STL.64 [R1+0x578], R30 ;  /* 0x0005781e01007387 */ /* 0x000fe20000100a00 */
[----:B------:R-:W-:-:S03]  /*6bc0*/  WARPGROUP.DEPBAR.LE gsb0, 0x0 ;  /* 0x00008000000079c5 */ /* 0x000fc60000010000 */
[----:B------:R-:W-:Y:S01]  /*6bd0*/  STL.64 [R1+0x570], R28 ;  /* 0x0005701c01007387 */ /* 0x000fe20000100a00 */
[----:B------:R-:W-:-:S03]  /*6be0*/  UIADD3 UR18, UR4, 0x84, URZ ;  /* 0x0000008404127890 */ /* 0x000fc6000fffe03f */
[----:B------:R-:W-:Y:S04]  /*6bf0*/  STL.64 [R1+0x568], R26 ;  /* 0x0005681a01007387 */ /* 0x000fe80000100a00 */
[----:B------:R-:W-:Y:S04]  /*6c00*/  STL.64 [R1+0x560], R24 ;  /* 0x0005601801007387 */ /* 0x000fe80000100a00 */
[----:B------:R0:W-:Y:S01]  /*6c10*/  STL.64 [R1+0x240], R144 ;  /* 0x0002409001007387 */ /* 0x0001e20000100a00 */
[----:B------:R-:W-:-:S03]  /*6c20*/  WARPGROUP.ARRIVE ;  /* 0x00000000000079c5 */ /* 0x000fc60000000000 */
[----:B------:R1:W-:Y:S04]  /*6c30*/  STL.64 [R1+0x248], R146 ;  /* 0x0002489201007387 */ /* 0x0003e80000100a00 */
[----:B------:R2:W-:Y:S04]  /*6c40*/  STL.64 [R1+0x250], R148 ;  /* 0x0002509401007387 */ /* 0x0005e80000100a00 */
[----:B------:R3:W-:Y:S04]  /*6c50*/  STL.64 [R1+0x258], R150 ;  /* 0x0002589601007387 */ /* 0x0007e80000100a00 */
[----:B0-----:R-:W4:Y:S01]  /*6c60*/  LDL.LU.64 R144, [R1+0x120] ;  /* 0x0001200001907983 */ /* 0x001f220000300a00 */
[----:B------:R-:W-:-:S03]  /*6c70*/  UMOV UR16, UR8 ;  /* 0x0000000800107c82 */ /* 0x000fc60008000000 */
[----:B-1----:R-:W4:Y:S01]  /*6c80*/  LDL.LU.64 R146, [R1+0x128] ;  /* 0x0001280001927983 */ /* 0x002f220000300a00 */
[----:B------:R-:W-:Y:S01]  /*6c90*/  UMOV UR17, UR9 ;  /* 0x0000000900117c82 */ /* 0x000fe20008000000 */
[----:B------:R-:W-:Y:S02]  /*6ca0*/  UMOV UR19, 0x40000040 ;  /* 0x4000004000137882 */ /* 0x000fe40000000000 */
[----:B--2---:R-:W4:Y:S01]  /*6cb0*/  LDL.LU.64 R148, [R1+0x130] ;  /* 0x0001300001947983 */ /* 0x004f220000300a00 */
[----:B------:R-:W-:Y:S03]  /*6cc0*/  IGMMA.64x16x32.S8.S8 R168, gdesc[UR16], R168, gsb0 ;  /* 0x0060000010a879f1 */ /* 0x000fe600080410a8 */
[----:B---3--:R-:W4:Y:S01]  /*6cd0*/  LDL.LU.64 R150, [R1+0x138] ;  /* 0x0001380001967983 */ /* 0x008f220000300a00 */
[----:B------:R-:W-:Y:S02]  /*6ce0*/  WARPGROUP.DEPBAR.LE gsb0, 0x0 ;  /* 0x00008000000079c5 */ /* 0x000fe40000010000 */
[----:B------:R-:W-:-:S02]  /*6cf0*/  IMAD.MOV.U32 R76, RZ, RZ, R168 ;  /* 0x000000ffff4c7224 */ /* 0x000fc400078e00a8 */
[----:B------:R-:W-:Y:S02]  /*6d00*/  IMAD.MOV.U32 R77, RZ, RZ, R169 ;  /* 0x000000ffff4d7224 */ /* 0x000fe400078e00a9 */
[----:B------:R-:W-:Y:S01]  /*6d10*/  IMAD.MOV.U32 R78, RZ, RZ, R170 ;  /* 0x000000ffff4e7224 */ /* 0x000fe200078e00aa */
[----:B------:R-:W2:Y:S01]  /*6d20*/  LDL.LU.64 R168, [R1+0xc0] ;  /* 0x0000c00001a87983 */ /* 0x000ea20000300a00 */
[----:B------:R-:W-:Y:S02]  /*6d30*/  IMAD.MOV.U32 R79, RZ, RZ, R171 ;  /* 0x000000ffff4f7224 */ /* 0x000fe400078e00ab */
[----:B------:R-:W-:Y:S01]  /*6d40*/  IMAD.MOV.U32 R52, RZ, RZ, R172 ;  /* 0x000000ffff347224 */ /* 0x000fe200078e00ac */
[----:B------:R-:W2:Y:S01]  /*6d50*/  LDL.LU.64 R170, [R1+0xc8] ;  /* 0x0000c80001aa7983 */ /* 0x000ea20000300a00 */
[----:B------:R-:W-:Y:S02]  /*6d60*/  IMAD.MOV.U32 R53, RZ, RZ, R173 ;  /* 0x000000ffff357224 */ /* 0x000fe400078e00ad */
[----:B------:R-:W-:Y:S01]  /*6d70*/  IMAD.MOV.U32 R54, RZ, RZ, R174 ;  /* 0x000000ffff367224 */ /* 0x000fe200078e00ae */
[----:B------:R-:W2:Y:S01]  /*6d80*/  LDL.LU.64 R172, [R1+0xd0] ;  /* 0x0000d00001ac7983 */ /* 0x000ea20000300a00 */
[----:B------:R-:W-:-:S03]  /*6d90*/  IMAD.MOV.U32 R55, RZ, RZ, R175 ;  /* 0x000000ffff377224 */ /* 0x000fc600078e00af */
[----:B------:R-:W2:Y:S04]  /*6da0*/  LDL.LU.64 R174, [R1+0xd8] ;  /* 0x0000d80001ae7983 */ /* 0x000ea80000300a00 */
[----:B------:R-:W-:Y:S04]  /*6db0*/  STL.64 [R1+0x598], R54 ;  /* 0x0005983601007387 */ /* 0x000fe80000100a00 */
[----:B------:R-:W-:Y:S04]  /*6dc0*/  STL.64 [R1+0x590], R52 ;  /* 0x0005903401007387 */ /* 0x000fe80000100a00 */
[----:B------:R-:W-:Y:S04]  /*6dd0*/  STL.64 [R1+0x588], R50 ;  /* 0x0005883201007387 */ /* 0x000fe80000100a00 */
[----:B------:R-:W-:Y:S04]  /*6de0*/  STL.64 [R1+0x580], R48 ;  /* 0x0005803001007387 */ /* 0x000fe80000100a00 */
[----:B------:R-:W3:Y:S04]  /*6df0*/  LDL.LU.64 R24, [R1+0x60] ;  /* 0x0000600001187983 */ /* 0x000ee80000300a00 */
[----:B------:R-:W3:Y:S04]  /*6e00*/  LDL.LU.64 R26, [R1+0x68] ;  /* 0x00006800011a7983 */ /* 0x000ee80000300a00 */
[----:B------:R-:W3:Y:S04]  /*6e10*/  LDL.LU.64 R28, [R1+0x70] ;  /* 0x00007000011c7983 */ /* 0x000ee80000300a00 */
[----:B------:R-:W3:Y:S01]  /*6e20*/  LDL.LU.64 R30, [R1+0x78] ;  /* 0x00007800011e7983 */ /* 0x000ee20000300a00 */
[----:B------:R-:W-:Y:S01]  /*6e30*/  UIADD3 UR22, UR4, 0x104, URZ ;  /* 0x0000010404167890 */ /* 0x000fe2000fffe03f */
[----:B------:R-:W-:Y:S01]  /*6e40*/  WARPGROUP.ARRIVE ;  /* 0x00000000000079c5 */ /* 0x000fe20000000000 */
[----:B------:R-:W-:Y:S01]  /*6e50*/  UMOV UR20, UR8 ;  /* 0x0000000800147c82 */ /* 0x000fe20008000000 */
[----:B------:R-:W-:Y:S01]  /*6e60*/  UMOV UR21, UR9 ;  /* 0x0000000900157c82 */ /* 0x000fe20008000000 */
[----:B------:R-:W-:-:S05]  /*6e70*/  UMOV UR23, 0x40000040 ;  /* 0x4000004000177882 */ /* 0x000fca0000000000 */
[----:B------:R-:W-:Y:S01]  /*6e80*/  IGMMA.64x16x32.S8.S8 R216, gdesc[UR20], R216, gsb0 ;  /* 0x0060000014d879f1 */ /* 0x000fe200080410d8 */
[----:B------:R-:W-:Y:S01]  /*6e90*/  UIADD3 UR26, UR4, 0x184, URZ ;  /* 0x00000184041a7890 */ /* 0x000fe2000fffe03f */
[----:B------:R-:W-:Y:S01]  /*6ea0*/  UMOV UR24, UR8 ;  /* 0x0000000800187c82 */ /* 0x000fe20008000000 */
[----:B------:R-:W-:Y:S01]  /*6eb0*/  UMOV UR25, UR9 ;  /* 0x0000000900197c82 */ /* 0x000fe20008000000 */
[----:B------:R-:W-:Y:S01]  /*6ec0*/  UMOV UR27, 0x40000040 ;  /* 0x40000040001b7882 */ /* 0x000fe20000000000 */
[----:B------:R-:W-:Y:S02]  /*6ed0*/  WARPGROUP.DEPBAR.LE gsb0, 0x0 ;  /* 0x00008000000079c5 */ /* 0x000fe40000010000 */
[----:B------:R-:W-:Y:S01]  /*6ee0*/  UIADD3 UR30, UR4, 0x204, URZ ;  /* 0x00000204041e7890 */ /* 0x000fe2000fffe03f */
[----:B------:R-:W-:Y:S01]  /*6ef0*/  UMOV UR28, UR8 ;  /* 0x00000008001c7c82 */ /* 0x000fe20008000000 */
[----:B------:R-:W-:Y:S01]  /*6f00*/  UMOV UR29, UR9 ;  /* 0x00000009001d7c82 */ /* 0x000fe20008000000 */
[----:B------:R-:W-:Y:S01]  /*6f10*/  UMOV UR31, 0x40000040 ;  /* 0x40000040001f7882 */ /* 0x000fe20000000000 */
[----:B------:R-:W-:Y:S01]  /*6f20*/  UIADD3 UR34, UR4, 0x284, URZ ;  /* 0x0000028404227890 */ /* 0x000fe2000fffe03f */
[----:B------:R-:W-:Y:S01]  /*6f30*/  UMOV UR32, UR8 ;  /* 0x0000000800207c82 */ /* 0x000fe20008000000 */
[----:B------:R-:W-:Y:S01]  /*6f40*/  UMOV UR33, UR9 ;  /* 0x0000000900217c82 */ /* 0x000fe20008000000 */
[----:B------:R-:W-:Y:S01]  /*6f50*/  UMOV UR35, 0x40000040 ;  /* 0x4000004000237882 */ /* 0x000fe20000000000 */
[----:B----4-:R-:W-:-:S06]  /*6f60*/  WARPGROUP.ARRIVE ;  /* 0x00000000000079c5 */ /* 0x010fcc0000000000 */
[----:B------:R-:W-:Y:S03]  /*6f70*/  IGMMA.64x16x32.S8.S8 R144, gdesc[UR24], R144, gsb0 ;  /* 0x00600000189079f1 */ /* 0x000fe60008041090 */
[----:B------:R-:W-:Y:S02]  /*6f80*/  WARPGROUP.DEPBAR.LE gsb0, 0x0 ;  /* 0x00008000000079c5 */ /* 0x000fe40000010000 */
[----:B--2---:R-:W-:-:S06]  /*6f90*/  WARPGROUP.ARRIVE ;  /* 0x00000000000079c5 */ /* 0x004fcc0000000000 */
[----:B------:R-:W-:Y:S01]  /*6fa0*/  IGMMA.64x16x32.S8.S8 R168, gdesc[UR28], R168, gsb0 ;  /* 0x006000001ca879f1 */ /* 0x000fe200080410a8 */
[----:B------:R-:W-:Y:S02]  /*6fb0*/  IMAD.MOV.U32 R100, RZ, RZ, R216 ;  /* 0x000000ffff647224 */ /* 0x000fe400078e00d8 */
[----:B------:R-:W-:Y:S02]  /*6fc0*/  IMAD.MOV.U32 R101, RZ, RZ, R217 ;  /* 0x000000ffff657224 */ /* 0x000fe400078e00d9 */
[----:B------:R-:W-:Y:S01]  /*6fd0*/  IMAD.MOV.U32 R102, RZ, RZ, R218 ;  /* 0x000000ffff667224 */ /* 0x000fe200078e00da */
[----:B------:R-:W2:Y:S01]  /*6fe0*/  LDL.LU.64 R216, [R1] ;  /* 0x0000000001d87983 */ /* 0x000ea20000300a00 */
        /* <DEDUP_REMOVED lines=8> */
[----:B------:R-:W-:Y:S02]  /*7070*/  WARPGROUP.DEPBAR.LE gsb0, 0x0 ;  /* 0x00008000000079c5 */ /* 0x000fe40000010000 */
[----:B---3--:R-:W-:-:S06]  /*7080*/  WARPGROUP.ARRIVE ;  /* 0x00000000000079c5 */ /* 0x008fcc0000000000 */
[----:B------:R-:W-:Y:S01]  /*7090*/  IGMMA.64x16x32.S8.S8 R24, gdesc[UR32], R24, gsb0 ;  /* 0x00600000201879f1 */ /* 0x000fe20008041018 */
[----:B------:R-:W-:Y:S01]  /*70a0*/  STL.64 [R1+0x5b8], R78 ;  /* 0x0005b84e01007387 */ /* 0x000fe20000100a00 */
[----:B------:R-:W-:Y:S02]  /*70b0*/  IMAD.MOV.U32 R120, RZ, RZ, R172 ;  /* 0x000000ffff787224 */ /* 0x000fe400078e00ac */
[----:B------:R-:W-:Y:S01]  /*70c0*/  IMAD.MOV.U32 R121, RZ, RZ, R173 ;  /* 0x000000ffff797224 */ /* 0x000fe200078e00ad */
[----:B------:R-:W-:Y:S01]  /*70d0*/  STL.64 [R1+0x5b0], R76 ;  /* 0x0005b04c01007387 */ /* 0x000fe20000100a00 */
[----:B------:R-:W-:-:S03]  /*70e0*/  IMAD.MOV.U32 R122, RZ, RZ, R174 ;  /* 0x000000ffff7a7224 */ /* 0x000fc600078e00ae */
[----:B------:R0:W-:Y:S01]  /*70f0*/  STL.64 [R1+0x5a8], R74 ;  /* 0x0005a84a01007387 */ /* 0x0001e20000100a00 */
[----:B------:R-:W-:-:S03]  /*7100*/  IMAD.MOV.U32 R123, RZ, RZ, R175 ;  /* 0x000000ffff7b7224 */ /* 0x000fc600078e00af */
[----:B------:R1:W-:Y:S01]  /*7110*/  STL.64 [R1+0x5a0], R72 ;  /* 0x0005a04801007387 */ /* 0x0003e20000100a00 */
[----:B------:R-:W-:Y:S02]  /*7120*/  IMAD.MOV.U32 R124, RZ, RZ, R144 ;  /* 0x000000ffff7c7224 */ /* 0x000fe400078e0090 */
[----:B------:R-:W-:Y:S02]  /*7130*/  IMAD.MOV.U32 R125, RZ, RZ, R145 ;  /* 0x000000ffff7d7224 */ /* 0x000fe400078e0091 */
[----:B------:R-:W-:Y:S02]  /*7140*/  IMAD.MOV.U32 R126, RZ, RZ, R146 ;  /* 0x000000ffff7e7224 */ /* 0x000fe400078e0092 */
[----:B------:R-:W-:Y:S02]  /*7150*/  IMAD.MOV.U32 R127, RZ, RZ, R147 ;  /* 0x000000ffff7f7224 */ /* 0x000fe400078e0093 */
[----:B0-----:R-:W-:Y:S02]  /*7160*/  IMAD.MOV.U32 R74, RZ, RZ, R211 ;  /* 0x000000ffff4a7224 */ /* 0x001fe400078e00d3 */
[----:B-1----:R-:W-:-:S02]  /*7170*/  IMAD.MOV.U32 R72, RZ, RZ, R209 ;  /* 0x000000ffff487224 */ /* 0x002fc400078e00d1 */
[----:B------:R-:W-:Y:S02]  /*7180*/  IMAD.MOV.U32 R73, RZ, RZ, R210 ;  /* 0x000000ffff497224 */ /* 0x000fe400078e00d2 */
[----:B------:R-:W-:Y:S02]  /*7190*/  IMAD.MOV.U32 R75, RZ, RZ, R212 ;  /* 0x000000ffff4b7224 */ /* 0x000fe400078e00d4 */
[----:B------:R-:W-:Y:S02]  /*71a0*/  IMAD.MOV.U32 R76, RZ, RZ, R213 ;  /* 0x000000ffff4c7224 */ /* 0x000fe400078e00d5 */
[----:B------:R-:W-:Y:S02]  /*71b0*/  IMAD.MOV.U32 R77, RZ, RZ, R214 ;  /* 0x000000ffff4d7224 */ /* 0x000fe400078e00d6 */
[----:B------:R-:W-:Y:S01]  /*71c0*/  IMAD.MOV.U32 R78, RZ, RZ, R215 ;  /* 0x000000ffff4e7224 */ /* 0x000fe200078e00d7 */
[----:B------:R-:W-:Y:S02]  /*71d0*/  WARPGROUP.DEPBAR.LE gsb0, 0x0 ;  /* 0x00008000000079c5 */ /* 0x000fe40000010000 */
[----:B------:R-:W-:-:S02]  /*71e0*/  IMAD.MOV.U32 R172, RZ, RZ, R24 ;  /* 0x000000ffffac7224 */ /* 0x000fc400078e0018 */
[----:B------:R-:W-:Y:S02]  /*71f0*/  IMAD.MOV.U32 R173, RZ, RZ, R25 ;  /* 0x000000ffffad7224 */ /* 0x000fe400078e0019 */
[----:B------:R-:W-:Y:S02]  /*7200*/  IMAD.MOV.U32 R24, RZ, RZ, R185 ;  /* 0x000000ffff187224 */ /* 0x000fe400078e00b9 */
[----:B------:R-:W-:Y:S01]  /*7210*/  IMAD.MOV.U32 R174, RZ, RZ, R26 ;  /* 0x000000ffffae7224 */ /* 0x000fe200078e001a */
[----:B------:R-:W3:Y:S01]  /*7220*/  LDL.LU R185, [R1+0x5f8] ;  /* 0x0005f80001b97983 */ /* 0x000ee20000300800 */
[----:B------:R-:W-:Y:S02]  /*7230*/  IMAD.MOV.U32 R25, RZ, RZ, R186 ;  /* 0x000000ffff197224 */ /* 0x000fe400078e00ba */
[----:B------:R-:W-:Y:S01]  /*7240*/  IMAD.MOV.U32 R175, RZ, RZ, R27 ;  /* 0x000000ffffaf7224 */ /* 0x000fe200078e001b */
[----:B------:R-:W3:Y:S01]  /*7250*/  LDL.LU R186, [R1+0x5f4] ;  /* 0x0005f40001ba7983 */ /* 0x000ee20000300800 */
[----:B------:R-:W-:-:S02]  /*7260*/  IMAD.MOV.U32 R26, RZ, RZ, R187 ;  /* 0x000000ffff1a7224 */ /* 0x000fc400078e00bb */
[----:B------:R-:W-:Y:S01]  /*7270*/  IMAD.MOV.U32 R144, RZ, RZ, R28 ;  /* 0x000000ffff907224 */ /* 0x000fe200078e001c */
[----:B------:R-:W3:Y:S01]  /*7280*/  LDL.LU R187, [R1+0x5f0] ;  /* 0x0005f00001bb7983 */ /* 0x000ee20000300800 */
        /* <DEDUP_REMOVED lines=11> */
[----:B------:R-:W3:Y:S04]  /*7340*/  LDL.LU R191, [R1+0x5e0] ;  /* 0x0005e00001bf7983 */ /* 0x000ee80000300800 */
[----:B------:R-:W4:Y:S04]  /*7350*/  LDL.LU R208, [R1+0x5dc] ;  /* 0x0005dc0001d07983 */ /* 0x000f280000300800 */
[----:B------:R-:W4:Y:S04]  /*7360*/  LDL.LU R209, [R1+0x5d8] ;  /* 0x0005d80001d17983 */ /* 0x000f280000300800 */
[----:B------:R-:W4:Y:S04]  /*7370*/  LDL.LU R210, [R1+0x5d4] ;  /* 0x0005d40001d27983 */ /* 0x000f280000300800 */
[----:B------:R-:W4:Y:S04]  /*7380*/  LDL.LU R211, [R1+0x5d0] ;  /* 0x0005d00001d37983 */ /* 0x000f280000300800 */
[----:B------:R-:W4:Y:S04]  /*7390*/  LDL.LU R212, [R1+0x5cc] ;  /* 0x0005cc0001d47983 */ /* 0x000f280000300800 */
[----:B------:R-:W4:Y:S04]  /*73a0*/  LDL.LU R213, [R1+0x5c8] ;  /* 0x0005c80001d57983 */ /* 0x000f280000300800 */
[----:B------:R-:W4:Y:S04]  /*73b0*/  LDL.LU R214, [R1+0x5c4] ;  /* 0x0005c40001d67983 */ /* 0x000f280000300800 */
[----:B------:R-:W4:Y:S01]  /*73c0*/  LDL.LU R215, [R1+0x5c0] ;  /* 0x0005c00001d77983 */ /* 0x000f220000300800 */
        /* <DEDUP_REMOVED lines=22> */
[----:B--2---:R-:W-:Y:S01]  /*7530*/  WARPGROUP.ARRIVE ;  /* 0x00000000000079c5 */ /* 0x004fe20000000000 */
[----:B------:R-:W-:Y:S01]  /*7540*/  UMOV UR13, UR9 ;  /* 0x00000009000d7c82 */ /* 0x000fe20008000000 */
[----:B------:R-:W-:Y:S01]  /*7550*/  UMOV UR15, 0x40000040 ;  /* 0x40000040000f7882 */ /* 0x000fe20000000000 */
[----:B------:R-:W-:Y:S01]  /*7560*/  UIADD3 UR58, UR4, 0x604, URZ ;  /* 0x00000604043a7890 */ /* 0x000fe2000fffe03f */
[----:B------:R-:W-:-:S02]  /*7570*/  UMOV UR56, UR8 ;  /* 0x0000000800387c82 */ /* 0x000fc40008000000 */
[----:B------:R-:W-:Y:S01]  /*7580*/  IGMMA.64x16x32.S8.S8 R216, gdesc[UR36], R216, gsb0 ;  /* 0x0060000024d879f1 */ /* 0x000fe200080410d8 */
[----:B------:R-:W-:Y:S01]  /*7590*/  UMOV UR57, UR9 ;  /* 0x0000000900397c82 */ /* 0x000fe20008000000 */
[----:B------:R-:W-:Y:S01]  /*75a0*/  UMOV UR59, 0x40000040 ;  /* 0x40000040003b7882 */ /* 0x000fe20000000000 */
[----:B------:R-:W-:Y:S01]  /*75b0*/  MOV R4, UR19 ;  /* 0x0000001300047c02 */ /* 0x000fe20008000f00 */
[----:B------:R-:W-:Y:S01]  /*75c0*/  UMOV UR16, UR8 ;  /* 0x0000000800107c82 */ /* 0x000fe20008000000 */
[----:B------:R-:W-:Y:S01]  /*75d0*/  MOV R3, UR18 ;  /* 0x0000001200037c02 */ /* 0x000fe20008000f00 */
[----:B------:R-:W-:Y:S01]  /*75e0*/  UMOV UR17, UR9 ;  /* 0x0000000900117c82 */ /* 0x000fe20008000000 */
[----:B------:R-:W2:Y:S01]  /*75f0*/  LDL.LU.64 R48, [R1+0xa0] ;  /* 0x0000a00001307983 */ /* 0x000ea20000300a00 */
[----:B------:R-:W-:Y:S02]  /*7600*/  WARPGROUP.DEPBAR.LE gsb0, 0x0 ;  /* 0x00008000000079c5 */ /* 0x000fe40000010000 */
[----:B------:R-:W-:Y:S01]  /*7610*/  UMOV UR46, UR5 ;  /* 0x00000005002e7c82 */ /* 0x000fe20008000000 */
[----:B------:R-:W-:Y:S01]  /*7620*/  UMOV UR14, UR6 ;  /* 0x00000006000e7c82 */ /* 0x000fe20008000000 */
[----:B------:R-:W-:Y:S01]  /*7630*/  UMOV UR29, UR47 ;  /* 0x0000002f001d7c82 */ /* 0x000fe20008000000 */
[----:B------:R-:W-:Y:S01]  /*7640*/  UMOV UR19, 0x40000040 ;  /* 0x4000004000137882 */ /* 0x000fe20000000000 */
[----:B------:R-:W-:Y:S01]  /*7650*/  UMOV UR7, UR15 ;  /* 0x0000000f00077c82 */ /* 0x000fe20008000000 */
[----:B------:R-:W2:Y:S01]  /*7660*/  LDL.LU.64 R50, [R1+0xa8] ;  /* 0x0000a80001327983 */ /* 0x000ea20000300a00 */
[----:B----4-:R-:W-:Y:S01]  /*7670*/  WARPGROUP.ARRIVE ;  /* 0x00000000000079c5 */ /* 0x010fe20000000000 */
[----:B------:R-:W-:Y:S01]  /*7680*/  UMOV UR28, UR46 ;  /* 0x0000002e001c7c82 */ /* 0x000fe20008000000 */
[----:B------:R-:W-:Y:S01]  /*7690*/  UIADD3 UR5, UR4, 0x704, URZ ;  /* 0x0000070404057890 */ /* 0x000fe2000fffe03f */
[----:B------:R-:W2:Y:S03]  /*76a0*/  LDL.LU.64 R52, [R1+0xb0] ;  /* 0x0000b00001347983 */ /* 0x000ea60000300a00 */
[----:B------:R-:W-:Y:S01]  /*76b0*/  IGMMA.64x16x32.S8.S8 R208, gdesc[UR40], R208, gsb0 ;  /* 0x0060000028d079f1 */ /* 0x000fe200080410d0 */
[----:B------:R-:W-:Y:S01]  /*76c0*/  UMOV UR6, UR14 ;  /* 0x0000000e00067c82 */ /* 0x000fe20008000000 */
[----:B------:R-:W2:Y:S01]  /*76d0*/  LDL.LU.64 R54, [R1+0xb8] ;  /* 0x0000b80001367983 */ /* 0x000ea20000300a00 */
[----:B------:R-:W-:-:S02]  /*76e0*/  WARPGROUP.DEPBAR.LE gsb0, 0x0 ;  /* 0x00008000000079c5 */ /* 0x000fc40000010000 */
[----:B---3--:R-:W-:-:S06]  /*76f0*/  WARPGROUP.ARRIVE ;  /* 0x00000000000079c5 */ /* 0x008fcc0000000000 */
[----:B------:R-:W-:Y:S03]  /*7700*/  IGMMA.64x16x32.S8.S8 R184, gdesc[UR52], R184, gsb0 ;  /* 0x0060000034b879f1 */ /* 0x000fe600080410b8 */
[----:B------:R-:W-:Y:S02]  /*7710*/  WARPGROUP.DEPBAR.LE gsb0, 0x0 ;  /* 0x00008000000079c5 */ /* 0x000fe40000010000 */
[----:B------:R-:W-:-:S06]  /*7720*/  WARPGROUP.ARRIVE ;  /* 0x00000000000079c5 */ /* 0x000fcc0000000000 */
        /* <DEDUP_REMOVED lines=17> */
[----:B------:R-:W-:Y:S02]  /*7840*/  UMOV UR18, UR5 ;  /* 0x0000000500127c82 */ /* 0x000fe40008000000 */
        /* <DEDUP_REMOVED lines=77> */
[----:B------:R-:W-:Y:S01]  /*7d20*/  IMAD.MOV.U32 R223, RZ, RZ, R11 ;  /* 0x000000ffffdf7224 */ /* 0x000fe200078e000b */
[----:B------:R-:W-:-:S05]  /*7d30*/  WARPGROUP.DEPBAR.LE gsb0, 0x0 ;  /* 0x00008000000079c5 */ /* 0x000fca0000010000 */
[----:B------:R-:W-:Y:S01]  /*7d40*/  WARPGROUP.ARRIVE ;  /* 0x00000000000079c5 */ /* 0x000fe20000000000 */
[----:B------:R-:W-:Y:S01]  /*7d50*/  UMOV UR14, UR34 ;  /* 0x00000022000e7c82 */ /* 0x000fe20008000000 */
[----:B------:R-:W-:-:S04]  /*7d60*/  UMOV UR15, UR35 ;  /* 0x00000023000f7c82 */ /* 0x000fc80008000000 */
[----:B------:R-:W-:Y:S01]  /*7d70*/  IGMMA.64x16x32.S8.S8 R216, gdesc[UR12], R216, gsb0 ;  /* 0x006000000cd879f1 */ /* 0x000fe200080410d8 */
[----:B------:R-:W-:Y:S01]  /*7d80*/  UMOV UR14, UR30 ;  /* 0x0000001e000e7c82 */ /* 0x000fe20008000000 */
[----:B------:R-:W-:Y:S01]  /*7d90*/  UMOV UR15, UR31 ;  /* 0x0000001f000f7c82 */ /* 0x000fe20008000000 */
[----:B------:R-:W-:Y:S02]  /*7da0*/  WARPGROUP.DEPBAR.LE gsb0, 0x0 ;  /* 0x00008000000079c5 */ /* 0x000fe40000010000 */
[----:B--2---:R-:W-:-:S06]  /*7db0*/  WARPGROUP.ARRIVE ;  /* 0x00000000000079c5 */ /* 0x004fcc0000000000 */
[----:B------:R-:W-:Y:S01]  /*7dc0*/  IGMMA.64x16x32.S8.S8 R48, gdesc[UR12], R48, gsb0 ;  /* 0x006000000c3079f1 */ /* 0x000fe20008041030 */
[----:B------:R-:W-:Y:S01]  /*7dd0*/  IMAD.MOV.U32 R79, RZ, RZ, R235 ;  /* 0x000000ffff4f7224 */ /* 0x000fe200078e00eb */
[----:B------:R-:W-:Y:S01]  /*7de0*/  UMOV UR14, UR26 ;  /* 0x0000001a000e7c82 */ /* 0x000fe20008000000 */
[----:B------:R-:W-:Y:S01]  /*7df0*/  UMOV UR15, UR27 ;  /* 0x0000001b000f7c82 */ /* 0x000fe20008000000 */
[----:B------:R-:W-:-:S03]  /*7e00*/  WARPGROUP.DEPBAR.LE gsb0, 0x0 ;  /* 0x00008000000079c5 */ /* 0x000fc60000010000 */
[----:B------:R-:W-:-:S06]  /*7e10*/  WARPGROUP.ARRIVE ;  /* 0x00000000000079c5 */ /* 0x000fcc0000000000 */
[----:B------:R-:W-:Y:S01]  /*7e20*/  IGMMA.64x16x32.S8.S8 R72, gdesc[UR12], R72, gsb0 ;  /* 0x006000000c4879f1 */ /* 0x000fe20008041048 */
[----:B------:R-:W-:Y:S01]  /*7e30*/  UMOV UR14, UR22 ;  /* 0x00000016000e7c82 */ /* 0x000fe20008000000 */
[----:B------:R-:W-:Y:S01]  /*7e40*/  UMOV UR15, UR23 ;  /* 0x00000017000f7c82 */ /* 0x000fe20008000000 */
[----:B------:R-:W-:Y:S02]  /*7e50*/  WARPGROUP.DEPBAR.LE gsb0, 0x0 ;  /* 0x00008000000079c5 */ /* 0x000fe40000010000 */
[----:B------:R-:W-:-:S06]  /*7e60*/  WARPGROUP.ARRIVE ;  /* 0x00000000000079c5 */ /* 0x000fcc0000000000 */
[----:B------:R-:W-:Y:S01]  /*7e70*/  IGMMA.64x16x32.S8.S8 R24, gdesc[UR12], R24, gsb0 ;  /* 0x006000000c1879f1 */ /* 0x000fe20008041018 */
[----:B------:R0:W-:Y:S01]  /*7e80*/  STL [R1+0x47c], R208 ;  /* 0x00047cd001007387 */ /* 0x0001e20000100800 */
[----:B------:R-:W-:Y:S02]  /*7e90*/  R2UR UR19, R4 ;  /* 0x00000000041372ca */ /* 0x000fe400000e0000 */
[----:B------:R-:W-:Y:S01]  /*7ea0*/  R2UR UR18, R3 ;  /* 0x00000000031272ca */ /* 0x000fe200000e0000 */
[----:B------:R1:W-:Y:S04]  /*7eb0*/  STL [R1+0x478], R209 ;  /* 0x000478d101007387 */ /* 0x0003e80000100800 */
[----:B------:R2:W-:Y:S04]  /*7ec0*/  STL [R1+0x474], R210 ;  /* 0x000474d201007387 */ /* 0x0005e80000100800 */
[----:B------:R3:W-:Y:S04]  /*7ed0*/  STL [R1+0x470], R211 ;  /* 0x000470d301007387 */ /* 0x0007e80000100800 */
[----:B------:R4:W-:Y:S04]  /*7ee0*/  STL [R1+0x46c], R212 ;  /* 0x00046cd401007387 */ /* 0x0009e80000100800 */
[----:B------:R4:W-:Y:S04]  /*7ef0*/  STL [R1+0x468], R213 ;  /* 0x000468d501007387 */ /* 0x0009e80000100800 */
[----:B------:R4:W-:Y:S04]  /*7f00*/  STL [R1+0x464], R214 ;  /* 0x000464d601007387 */ /* 0x0009e80000100800 */
[----:B------:R4:W-:Y:S01]  /*7f10*/  STL [R1+0x460], R215 ;  /* 0x000460d701007387 */ /* 0x0009e20000100800 */
[----:B0-----:R-:W-:-:S03]  /*7f20*/  IMAD.MOV.U32 R208, RZ, RZ, R48 ;  /* 0x000000ffffd07224 */ /* 0x001fc600078e0030 */
[----:B------:R-:W-:Y:S01]  /*7f30*/  STL.64 [R1+0x40], R216 ;  /* 0x000040d801007387 */ /* 0x000fe20000100a00 */
[----:B-1----:R-:W-:-:S03]  /*7f40*/  IMAD.MOV.U32 R209, RZ, RZ, R49 ;  /* 0x000000ffffd17224 */ /* 0x002fc600078e0031 */
[----:B------:R-:W-:Y:S01]  /*7f50*/  STL.64 [R1+0x48], R218 ;  /* 0x000048da01007387 */ /* 0x000fe20000100a00 */
[----:B--2---:R-:W-:-:S03]  /*7f60*/  IMAD.MOV.U32 R210, RZ, RZ, R50 ;  /* 0x000000ffffd27224 */ /* 0x004fc600078e0032 */
[----:B------:R-:W-:Y:S01]  /*7f70*/  STL.64 [R1+0x50], R220 ;  /* 0x000050dc01007387 */ /* 0x000fe20000100a00 */
[----:B---3--:R-:W-:-:S03]  /*7f80*/  IMAD.MOV.U32 R211, RZ, RZ, R51 ;  /* 0x000000ffffd37224 */ /* 0x008fc600078e0033 */
[----:B------:R-:W-:Y:S01]  /*7f90*/  STL.64 [R1+0x58], R222 ;  /* 0x000058de01007387 */ /* 0x000fe20000100a00 */
[----:B----4-:R-:W-:Y:S01]  /*7fa0*/  IMAD.MOV.U32 R212, RZ, RZ, R52 ;  /* 0x000000ffffd47224 */ /* 0x010fe200078e0034 */
[----:B------:R-:W-:Y:S01]  /*7fb0*/  UMOV UR14, UR18 ;  /* 0x00000012000e7c82 */ /* 0x000fe20008000000 */
[----:B------:R-:W-:Y:S01]  /*7fc0*/  IMAD.MOV.U32 R213, RZ, RZ, R53 ;  /* 0x000000ffffd57224 */ /* 0x000fe200078e0035 */
[----:B------:R-:W2:Y:S01]  /*7fd0*/  LDL.LU.64 R48, [R1+0x200] ;  /* 0x0002000001307983 */ /* 0x000ea20000300a00 */
[----:B------:R-:W-:Y:S02]  /*7fe0*/  WARPGROUP.DEPBAR.LE gsb0, 0x0 ;  /* 0x00008000000079c5 */ /* 0x000fe40000010000 */
[----:B------:R-:W-:Y:S01]  /*7ff0*/  WARPGROUP.ARRIVE ;  /* 0x00000000000079c5 */ /* 0x000fe20000000000 */
[----:B------:R-:W2:Y:S01]  /*8000*/  LDL.LU.64 R50, [R1+0x208] ;  /* 0x0002080001327983 */ /* 0x000ea20000300a00 */
[----:B------:R-:W-:Y:S01]  /*8010*/  IMAD.MOV.U32 R214, RZ, RZ, R54 ;  /* 0x000000ffffd67224 */ /* 0x000fe200078e0036 */
[----:B------:R-:W-:Y:S01]  /*8020*/  UMOV UR15, UR19 ;  /* 0x00000013000f7c82 */ /* 0x000fe20008000000 */
[----:B------:R-:W-:Y:S01]  /*8030*/  IMAD.MOV.U32 R215, RZ, RZ, R55 ;  /* 0x000000ffffd77224 */ /* 0x000fe200078e0037 */
[----:B------:R-:W2:Y:S01]  /*8040*/  LDL.LU.64 R52, [R1+0x210] ;  /* 0x0002100001347983 */ /* 0x000ea20000300a00 */
[----:B------:R-:W-:Y:S03]  /*8050*/  IGMMA.64x16x32.S8.S8 R12, gdesc[UR12], R12, gsb0 ;  /* 0x006000000c0c79f1 */ /* 0x000fe6000804100c */
[----:B------:R-:W2:Y:S04]  /*8060*/  LDL.LU.64 R54, [R1+0x218] ;  /* 0x0002180001367983 */ /* 0x000ea80000300a00 */
[----:B------:R-:W-:Y:S04]  /*8070*/  STL.64 [R1+0x100], R72 ;  /* 0x0001004801007387 */ /* 0x000fe80000100a00 */
[----:B------:R-:W-:Y:S04]  /*8080*/  STL.64 [R1+0x108], R74 ;  /* 0x0001084a01007387 */ /* 0x000fe80000100a00 */
[----:B------:R-:W-:Y:S04]  /*8090*/  STL.64 [R1+0x110], R76 ;  /* 0x0001104c01007387 */ /* 0x000fe80000100a00 */
[----:B------:R0:W-:Y:S04]  /*80a0*/  STL.64 [R1+0x118], R78 ;  /* 0x0001184e01007387 */ /* 0x0001e80000100a00 */
[----:B0-----:R-:W3:Y:S04]  /*80b0*/  LDL.LU.64 R78, [R1+0x5b8] ;  /* 0x0005b800014e7983 */ /* 0x001ee80000300a00 */
[----:B------:R-:W4:Y:S04]  /*80c0*/  LDL.LU.64 R76, [R1+0x5b0] ;  /* 0x0005b000014c7983 */ /* 0x000f280000300a00 */
[----:B------:R-:W3:Y:S04]  /*80d0*/  LDL.LU.64 R74, [R1+0x5a8] ;  /* 0x0005a800014a7983 */ /* 0x000ee80000300a00 */
[----:B------:R-:W4:Y:S04]  /*80e0*/  LDL.LU.64 R72, [R1+0x5a0] ;  /* 0x0005a00001487983 */ /* 0x000f280000300a00 */
[----:B------:R0:W-:Y:S04]  /*80f0*/  STL.64 [R1+0x160], R24 ;  /* 0x0001601801007387 */ /* 0x0001e80000100a00 */
[----:B------:R1:W-:Y:S01]  /*8100*/  STL.64 [R1+0x168], R26 ;  /* 0x0001681a01007387 */ /* 0x0003e20000100a00 */
[----:B------:R-:W-:-:S03]  /*8110*/  WARPGROUP.DEPBAR.LE gsb0, 0x0 ;  /* 0x00008000000079c5 */ /* 0x000fc60000010000 */
[----:B------:R1:W-:Y:S04]  /*8120*/  STL.64 [R1+0x170], R28 ;  /* 0x0001701c01007387 */ /* 0x0003e80000100a00 */
[----:B------:R1:W-:Y:S04]  /*8130*/  STL.64 [R1+0x178], R30 ;  /* 0x0001781e01007387 */ /* 0x0003e80000100a00 */
[----:B------:R-:W-:Y:S04]  /*8140*/  STL.64 [R1+0x1c0], R12 ;  /* 0x0001c00c01007387 */ /* 0x000fe80000100a00 */
[----:B------:R-:W-:Y:S04]  /*8150*/  STL.64 [R1+0x1c8], R14 ;  /* 0x0001c80e01007387 */ /* 0x000fe80000100a00 */
[----:B------:R-:W-:Y:S04]  /*8160*/  STL [R1+0x1d0], R16 ;  /* 0x0001d01001007387 */ /* 0x000fe80000100800 */
[----:B0-----:R-:W3:Y:S04]  /*8170*/  LDL.LU.64 R24, [R1+0x1a0] ;  /* 0x0001a00001187983 */ /* 0x001ee80000300a00 */
[----:B-1----:R-:W3:Y:S04]  /*8180*/  LDL.LU.64 R26, [R1+0x1a8] ;  /* 0x0001a800011a7983 */ /* 0x002ee80000300a00 */
[----:B------:R-:W3:Y:S04]  /*8190*/  LDL.LU.64 R28, [R1+0x1b0] ;  /* 0x0001b000011c7983 */ /* 0x000ee80000300a00 */
[----:B------:R-:W3:Y:S01]  /*81a0*/  LDL.LU.64 R30, [R1+0x1b8] ;  /* 0x0001b800011e7983 */ /* 0x000ee20000300a00 */
        /* <DEDUP_REMOVED lines=8> */
[----:B------:R-:W-:Y:S01]  /*8230*/  UMOV UR14, UR10 ;  /* 0x0000000a000e7c82 */ /* 0x000fe20008000000 */
[----:B------:R-:W-:-:S04]  /*8240*/  UMOV UR15, UR11 ;  /* 0x0000000b000f7c82 */ /* 0x000fc80008000000 */
[----:B------:R-:W-:-:S06]  /*8250*/  WARPGROUP.ARRIVE ;  /* 0x00000000000079c5 */ /* 0x000fcc0000000000 */
[----:B------:R-:W-:Y:S01]  /*8260*/  IGMMA.64x16x32.S8.S8 R216, gdesc[UR12], R216, gsb0 ;  /* 0x006000000cd879f1 */ /* 0x000fe200080410d8 */
[----:B------:R-:W-:Y:S02]  /*8270*/  IMAD.MOV.U32 R2, RZ, RZ, R19 ;  /* 0x000000ffff027224 */ /* 0x000fe400078e0013 */
[----:B------:R-:W-:Y:S02]  /*8280*/  IMAD.MOV.U32 R8, RZ, RZ, R18 ;  /* 0x000000ffff087224 */ /* 0x000fe400078e0012 */
[----:B------:R-:W-:Y:S01]  /*8290*/  IMAD.MOV.U32 R9, RZ, RZ, R17 ;  /* 0x000000ffff097224 */ /* 0x000fe200078e0011 */
[----:B------:R-:W-:Y:S04]  /*82a0*/  STL [R1+0x41c], R2 ;  /* 0x00041c0201007387 */ /* 0x000fe80000100800 */
[----:B------:R-:W-:Y:S04]  /*82b0*/  STL [R1+0x418], R8 ;  /* 0x0004180801007387 */ /* 0x000fe80000100800 */
[----:B------:R-:W-:Y:S01]  /*82c0*/  STL [R1+0x414], R9 ;  /* 0x0004140901007387 */ /* 0x000fe20000100800 */
[----:B------:R-:W-:-:S03]  /*82d0*/  WARPGROUP.DEPBAR.LE gsb0, 0x0 ;  /* 0x00008000000079c5 */ /* 0x000fc60000010000 */
[----:B------:R0:W-:Y:S04]  /*82e0*/  STL.64 [R1+0x220], R216 ;  /* 0x000220d801007387 */ /* 0x0001e80000100a00 */
[----:B------:R1:W-:Y:S04]  /*82f0*/  STL.64 [R1+0x228], R218 ;  /* 0x000228da01007387 */ /* 0x0003e80000100a00 */
[----:B------:R1:W-:Y:S04]  /*8300*/  STL.64 [R1+0x230], R220 ;  /* 0x000230dc01007387 */ /* 0x0003e80000100a00 */
[----:B------:R1:W-:Y:S04]  /*8310*/  STL.64 [R1+0x238], R222 ;  /* 0x000238de01007387 */ /* 0x0003e80000100a00 */
[----:B0-----:R-:W4:Y:S04]  /*8320*/  LDL.LU.64 R216, [R1+0x140] ;  /* 0x0001400001d87983 */ /* 0x001f280000300a00 */
[----:B-1----:R-:W4:Y:S04]  /*8330*/  LDL.LU.64 R218, [R1+0x148] ;  /* 0x0001480001da7983 */ /* 0x002f280000300a00 */
[----:B------:R-:W4:Y:S04]  /*8340*/  LDL.LU.64 R220, [R1+0x150] ;  /* 0x0001500001dc7983 */ /* 0x000f280000300a00 */
[----:B------:R-:W4:Y:S01]  /*8350*/  LDL.LU.64 R222, [R1+0x158] ;  /* 0x0001580001de7983 */ /* 0x000f220000300a00 */
[----:B------:R-:W-:Y:S01]  /*8360*/  UIADD3 UR8, UR60, 0x804, URZ ;  /* 0x000008043c087890 */ /* 0x000fe2000fffe03f */
[----:B------:R-:W-:-:S02]  /*8370*/  UMOV UR9, 0x40000040 ;  /* 0x4000004000097882 */ /* 0x000fc40000000000 */
[----:B------:R-:W-:-:S04]  /*8380*/  UMOV UR17, UR9 ;  /* 0x0000000900117c82 */ /* 0x000fc80008000000 */
[----:B------:R-:W-:Y:S01]  /*8390*/  UMOV UR16, UR8 ;  /* 0x0000000800107c82 */ /* 0x000fe20008000000 */
[----:B--2---:R-:W-:-:S06]  /*83a0*/  WARPGROUP.ARRIVE ;  /* 0x00000000000079c5 */ /* 0x004fcc0000000000 */
[----:B------:R-:W-:Y:S03]  /*83b0*/  IGMMA.64x16x32.S8.S8 R48, gdesc[UR8], R48, gsb0 ;  /* 0x00600000083079f1 */ /* 0x000fe60008041030 */
[----:B------:R-:W-:Y:S02]  /*83c0*/  WARPGROUP.DEPBAR.LE gsb0, 0x0 ;  /* 0x00008000000079c5 */ /* 0x000fe40000010000 */
[----:B---3--:R-:W-:-:S06]  /*83d0*/  WARPGROUP.ARRIVE ;  /* 0x00000000000079c5 */ /* 0x008fcc0000000000 */
[----:B------:R-:W-:Y:S01]  /*83e0*/  IGMMA.64x16x32.S8.S8 R24, gdesc[UR16], R24, gsb0 ;  /* 0x00600000101879f1 */ /* 0x000fe20008041018 */
[----:B------:R-:W-:Y:S02]  /*83f0*/  IMAD.MOV.U32 R0, RZ, RZ, R55 ;  /* 0x000000ffff007224 */ /* 0x000fe400078e0037 */
[----:B------:R-:W-:Y:S02]  /*8400*/  IMAD.MOV.U32 R16, RZ, RZ, R54 ;  /* 0x000000ffff107224 */ /* 0x000fe400078e0036 */
[----:B------:R-:W-:Y:S02]  /*8410*/  IMAD.MOV.U32 R17, RZ, RZ, R53 ;  /* 0x000000ffff117224 */ /* 0x000fe400078e0035 */
[----:B------:R-:W-:Y:S01]  /*8420*/  IMAD.MOV.U32 R18, RZ, RZ, R52 ;  /* 0x000000ffff127224 */ /* 0x000fe200078e0034 */
[----:B------:R-:W-:Y:S01]  /*8430*/  STL [R1+0x43c], R0 ;  /* 0x00043c0001007387 */ /* 0x000fe20000100800 */
[----:B------:R-:W-:Y:S02]  /*8440*/  IMAD.MOV.U32 R19, RZ, RZ, R51 ;  /* 0x000000ffff137224 */ /* 0x000fe400078e0033 */
[----:B------:R-:W-:Y:S01]  /*8450*/  IMAD.MOV.U32 R22, RZ, RZ, R50 ;  /* 0x000000ffff167224 */ /* 0x000fe200078e0032 */
[----:B------:R-:W-:Y:S01]  /*8460*/  STL [R1+0x438], R16 ;  /* 0x0004381001007387 */ /* 0x000fe20000100800 */
[----:B------:R-:W-:-:S02]  /*8470*/  IMAD.MOV.U32 R23, RZ, RZ, R49 ;  /* 0x000000ffff177224 */ /* 0x000fc400078e0031 */
[----:B------:R-:W-:Y:S01]  /*8480*/  IMAD.MOV.U32 R5, RZ, RZ, R48 ;  /* 0x000000ffff057224 */ /* 0x000fe200078e0030 */
[----:B------:R-:W-:Y:S04]  /*8490*/  STL [R1+0x434], R17 ;  /* 0x0004341101007387 */ /* 0x000fe80000100800 */
[----:B------:R-:W-:Y:S04]  /*84a0*/  STL [R1+0x430], R18 ;  /* 0x0004301201007387 */ /* 0x000fe80000100800 */
[----:B------:R-:W-:Y:S04]  /*84b0*/  STL [R1+0x42c], R19 ;  /* 0x00042c1301007387 */ /* 0x000fe80000100800 */
[----:B------:R-:W-:Y:S04]  /*84c0*/  STL [R1+0x428], R22 ;  /* 0x0004281601007387 */ /* 0x000fe80000100800 */
[----:B------:R-:W-:Y:S04]  /*84d0*/  STL [R1+0x424], R23 ;  /* 0x0004241701007387 */ /* 0x000fe80000100800 */
[----:B------:R-:W-:Y:S01]  /*84e0*/  STL [R1+0x420], R5 ;  /* 0x0004200501007387 */ /* 0x000fe20000100800 */
[----:B------:R-:W-:-:S03]  /*84f0*/  WARPGROUP.DEPBAR.LE gsb0, 0x0 ;  /* 0x00008000000079c5 */ /* 0x000fc60000010000 */
[----:B------:R0:W-:Y:S04]  /*8500*/  STL.64 [R1+0x1a0], R24 ;  /* 0x0001a01801007387 */ /* 0x0001e80000100a00 */
[----:B------:R1:W-:Y:S04]  /*8510*/  STL.64 [R1+0x1a8], R26 ;  /* 0x0001a81a01007387 */ /* 0x0003e80000100a00 */
[----:B------:R2:W-:Y:S04]  /*8520*/  STL [R1+0x1b0], R28 ;  /* 0x0001b01c01007387 */ /* 0x0005e80000100800 */
[----:B------:R-:W3:Y:S04]  /*8530*/  LDL.LU.64 R48, [R1+0xe0] ;  /* 0x0000e00001307983 */ /* 0x000ee80000300a00 */
[----:B------:R-:W3:Y:S04]  /*8540*/  LDL.LU.64 R50, [R1+0xe8] ;  /* 0x0000e80001327983 */ /* 0x000ee80000300a00 */
[----:B------:R-:W3:Y:S04]  /*8550*/  LDL.LU.64 R52, [R1+0xf0] ;  /* 0x0000f00001347983 */ /* 0x000ee80000300a00 */
[----:B------:R-:W3:Y:S01]  /*8560*/  LDL.LU.64 R54, [R1+0xf8] ;  /* 0x0000f80001367983 */ /* 0x000ee20000300a00 */
[----:B------:R-:W-:-:S03]  /*8570*/  IMAD.MOV.U32 R2, RZ, RZ, R29 ;  /* 0x000000ffff027224 */ /* 0x000fc600078e001d */
[----:B0-----:R-:W3:Y:S01]  /*8580*/  LDL.LU.64 R24, [R1+0x80] ;  /* 0x0000800001187983 */ /* 0x001ee20000300a00 */
[----:B------:R-:W-:Y:S02]  /*8590*/  IMAD.MOV.U32 R8, RZ, RZ, R30 ;  /* 0x000000ffff087224 */ /* 0x000fe400078e001e */
[----:B------:R-:W-:Y:S01]  /*85a0*/  IMAD.MOV.U32 R9, RZ, RZ, R31 ;  /* 0x000000ffff097224 */ /* 0x000fe200078e001f */
[----:B-1----:R-:W3:Y:S01]  /*85b0*/  LDL.LU.64 R26, [R1+0x88] ;  /* 0x00008800011a7983 */ /* 0x002ee20000300a00 */
[----:B------:R-:W-:Y:S01]  /*85c0*/  UMOV UR20, UR8 ;  /* 0x0000000800147c82 */ /* 0x000fe20008000000 */
[----:B------:R-:W-:Y:S02]  /*85d0*/  UMOV UR21, UR9 ;  /* 0x0000000900157c82 */ /* 0x000fe40008000000 */
[----:B--2---:R-:W2:Y:S04]  /*85e0*/  LDL.LU.64 R28, [R1+0x90] ;  /* 0x00009000011c7983 */ /* 0x004ea80000300a00 */
[----:B------:R-:W2:Y:S01]  /*85f0*/  LDL.LU.64 R30, [R1+0x98] ;  /* 0x00009800011e7983 */ /* 0x000ea20000300a00 */
[----:B----4-:R-:W-:-:S06]  /*8600*/  WARPGROUP.ARRIVE ;  /* 0x00000000000079c5 */ /* 0x010fcc0000000000 */
[----:B------:R-:W-:Y:S01]  /*8610*/  IGMMA.64x16x32.S8.S8 R216, gdesc[UR20], R216, gsb0 ;  /* 0x0060000014d879f1 */ /* 0x000fe200080410d8 */
[----:B------:R-:W-:Y:S04]  /*8620*/  STL [R1+0x448], R9 ;  /* 0x0004480901007387 */ /* 0x000fe80000100800 */
[----:B------:R0:W-:Y:S04]  /*8630*/  STL [R1+0x444], R8 ;  /* 0x0004440801007387 */ /* 0x0001e80000100800 */
[----:B------:R1:W-:Y:S01]  /*8640*/  STL [R1+0x440], R2 ;  /* 0x0004400201007387 */ /* 0x0003e20000100800 */
[----:B------:R-:W-:-:S02]  /*8650*/  WARPGROUP.DEPBAR.LE gsb0, 0x0 ;  /* 0x00008000000079c5 */ /* 0x000fc40000010000 */
[----:B------:R-:W-:Y:S02]  /*8660*/  IMAD.MOV.U32 R0, RZ, RZ, R216 ;  /* 0x000000ffff007224 */ /* 0x000fe400078e00d8 */
[----:B------:R-:W-:Y:S02]  /*8670*/  IMAD.MOV.U32 R16, RZ, RZ, R217 ;  /* 0x000000ffff107224 */ /* 0x000fe400078e00d9 */
[----:B------:R-:W-:Y:S01]  /*8680*/  IMAD.MOV.U32 R17, RZ, RZ, R218 ;  /* 0x000000ffff117224 */ /* 0x000fe200078e00da */
[----:B------:R-:W4:Y:S01]  /*8690*/  LDL.LU.64 R216, [R1+0x20] ;  /* 0x0000200001d87983 */ /* 0x000f220000300a00 */
[----:B------:R-:W-:Y:S02]  /*86a0*/  IMAD.MOV.U32 R18, RZ, RZ, R219 ;  /* 0x000000ffff127224 */ /* 0x000fe400078e00db */
[----:B------:R-:W-:Y:S01]  /*86b0*/  IMAD.MOV.U32 R19, RZ, RZ, R220 ;  /* 0x000000ffff137224 */ /* 0x000fe200078e00dc */
[----:B------:R-:W4:Y:S01]  /*86c0*/  LDL.LU.64 R218, [R1+0x28] ;  /* 0x0000280001da7983 */ /* 0x000f220000300a00 */
[----:B------:R-:W-:-:S02]  /*86d0*/  IMAD.MOV.U32 R22, RZ, RZ, R221 ;  /* 0x000000ffff167224 */ /* 0x000fc400078e00dd */
[----:B------:R-:W-:Y:S01]  /*86e0*/  IMAD.MOV.U32 R23, RZ, RZ, R222 ;  /* 0x000000ffff177224 */ /* 0x000fe200078e00de */
[----:B------:R-:W4:Y:S01]  /*86f0*/  LDL.LU.64 R220, [R1+0x30] ;  /* 0x0000300001dc7983 */ /* 0x000f220000300a00 */
[----:B------:R-:W-:-:S03]  /*8700*/  IMAD.MOV.U32 R5, RZ, RZ, R223 ;  /* 0x000000ffff057224 */ /* 0x000fc600078e00df */
[----:B------:R-:W4:Y:S01]  /*8710*/  LDL.LU.64 R222, [R1+0x38] ;  /* 0x0000380001de7983 */ /* 0x000f220000300a00 */
        /* <DEDUP_REMOVED lines=10> */
[----:B------:R-:W-:Y:S04]  /*87c0*/  STL [R1+0x45c], R19 ;  /* 0x00045c1301007387 */ /* 0x000fe80000100800 */
[----:B------:R-:W-:Y:S04]  /*87d0*/  STL [R1+0x458], R18 ;  /* 0x0004581201007387 */ /* 0x000fe80000100800 */
[----:B------:R-:W-:Y:S04]  /*87e0*/  STL [R1+0x454], R0 ;  /* 0x0004540001007387 */ /* 0x000fe80000100800 */
[----:B------:R-:W-:Y:S04]  /*87f0*/  STL [R1+0x450], R16 ;  /* 0x0004501001007387 */ /* 0x000fe80000100800 */
[----:B------:R1:W-:Y:S01]  /*8800*/  STL [R1+0x44c], R17 ;  /* 0x00044c1101007387 */ /* 0x0003e20000100800 */
[----:B---3--:R-:W-:-:S06]  /*8810*/  WARPGROUP.ARRIVE ;  /* 0x00000000000079c5 */ /* 0x008fcc0000000000 */
[----:B------:R-:W-:Y:S03]  /*8820*/  IGMMA.64x16x32.S8.S8 R48, gdesc[UR24], R48, gsb0 ;  /* 0x00600000183079f1 */ /* 0x000fe60008041030 */
[----:B------:R-:W-:Y:S02]  /*8830*/  WARPGROUP.DEPBAR.LE gsb0, 0x0 ;  /* 0x00008000000079c5 */ /* 0x000fe40000010000 */
[----:B--2---:R-:W-:-:S06]  /*8840*/  WARPGROUP.ARRIVE ;  /* 0x00000000000079c5 */ /* 0x004fcc0000000000 */
[----:B------:R-:W-:Y:S01]  /*8850*/  IGMMA.64x16x32.S8.S8 R24, gdesc[UR16], R24, gsb0 ;  /* 0x00600000101879f1 */ /* 0x000fe20008041018 */
[----:B------:R-:W-:Y:S02]  /*8860*/  IMAD.MOV.U32 R15, RZ, RZ, R54 ;  /* 0x000000ffff0f7224 */ /* 0x000fe400078e0036 */
[----:B------:R-:W-:Y:S02]  /*8870*/  WARPGROUP.DEPBAR.LE gsb0, 0x0 ;  /* 0x00008000000079c5 */ /* 0x000fe40000010000 */
[----:B----4-:R-:W-:-:S06]  /*8880*/  WARPGROUP.ARRIVE ;  /* 0x00000000000079c5 */ /* 0x010fcc0000000000 */
[----:B------:R-:W-:Y:S01]  /*8890*/  IGMMA.64x16x32.S8.S8 R216, gdesc[UR12], R216, gsb0 ;  /* 0x006000000cd879f1 */ /* 0x000fe200080410d8 */
[----:B------:R-:W-:Y:S02]  /*88a0*/  IMAD.MOV.U32 R14, RZ, RZ, R55 ;  /* 0x000000ffff0e7224 */ /* 0x000fe400078e0037 */
[----:B------:R-:W-:Y:S01]  /*88b0*/  IMAD.MOV.U32 R21, RZ, RZ, R52 ;  /* 0x000000ffff157224 */ /* 0x000fe200078e0034 */
[----:B------:R-:W2:Y:S01]  /*88c0*/  LDL.LU.64 R54, [R1+0x598] ;  /* 0x0005980001367983 */ /* 0x000ea20000300a00 */
[----:B------:R-:W-:Y:S02]  /*88d0*/  IMAD.MOV.U32 R20, RZ, RZ, R53 ;  /* 0x000000ffff147224 */ /* 0x000fe400078e0035 */
[----:B------:R-:W-:Y:S01]  /*88e0*/  IMAD.MOV.U32 R233, RZ, RZ, R50 ;  /* 0x000000ffffe97224 */ /* 0x000fe200078e0032 */
[----:B------:R-:W3:Y:S01]  /*88f0*/  LDL.LU.64 R52, [R1+0x590] ;  /* 0x0005900001347983 */ /* 0x000ee20000300a00 */
[----:B------:R-:W-:Y:S02]  /*8900*/  IMAD.MOV.U32 R232, RZ, RZ, R51 ;  /* 0x000000ffffe87224 */ /* 0x000fe400078e0033 */
[----:B------:R-:W-:Y:S01]  /*8910*/  IMAD.MOV.U32 R235, RZ, RZ, R48 ;  /* 0x000000ffffeb7224 */ /* 0x000fe200078e0030 */
[----:B------:R-:W4:Y:S01]  /*8920*/  LDL.LU.64 R50, [R1+0x588] ;  /* 0x0005880001327983 */ /* 0x000f220000300a00 */
[----:B------:R-:W-:-:S02]  /*8930*/  IMAD.MOV.U32 R234, RZ, RZ, R49 ;  /* 0x000000ffffea7224 */ /* 0x000fc400078e0031 */
[----:B0-----:R-:W-:Y:S01]  /*8940*/  IMAD.MOV.U32 R8, RZ, RZ, R30 ;  /* 0x000000ffff087224 */ /* 0x001fe200078e001e */
[----:B------:R-:W4:Y:S01]  /*8950*/  LDL.LU.64 R48, [R1+0x580] ;  /* 0x0005800001307983 */ /* 0x000f220000300a00 */
[----:B-1----:R-:W-:Y:S02]  /*8960*/  IMAD.MOV.U32 R2, RZ, RZ, R31 ;  /* 0x000000ffff027224 */ /* 0x002fe400078e001f */
        /* <DEDUP_REMOVED lines=23> */
[----:B------:R-:W-:Y:S01]  /*8ae0*/  UMOV UR10, UR38 ;  /* 0x00000026000a7c82 */ /* 0x000fe20008000000 */
[----:B------:R-:W-:Y:S01]  /*8af0*/  UMOV UR11, UR39 ;  /* 0x00000027000b7c82 */ /* 0x000fe20008000000 */
[----:B--2---:R-:W-:-:S06]  /*8b00*/  WARPGROUP.ARRIVE ;  /* 0x00000000000079c5 */ /* 0x004fcc0000000000 */
[----:B------:R-:W-:Y:S03]  /*8b10*/  IGMMA.64x16x32.S8.S8 R216, gdesc[UR8], R216, gsb0 ;  /* 0x0060000008d879f1 */ /* 0x000fe600080410d8 */
[----:B------:R-:W-:Y:S02]  /*8b20*/  WARPGROUP.DEPBAR.LE gsb0, 0x0 ;  /* 0x00008000000079c5 */ /* 0x000fe40000010000 */
[----:B------:R-:W-:Y:S04]  /*8b30*/  STL.64 [R1+0x2c0], R222 ;  /* 0x0002c0de01007387 */ /* 0x000fe80000100a00 */
[----:B------:R-:W-:Y:S04]  /*8b40*/  STL.64 [R1+0x2b8], R220 ;  /* 0x0002b8dc01007387 */ /* 0x000fe80000100a00 */
[----:B------:R0:W-:Y:S04]  /*8b50*/  STL.64 [R1+0x2b0], R218 ;  /* 0x0002b0da01007387 */ /* 0x0001e80000100a00 */
[----:B------:R1:W-:Y:S01]  /*8b60*/  STL.64 [R1+0x2a8], R216 ;  /* 0x0002a8d801007387 */ /* 0x0003e20000100a00 */
[----:B0-----:R-:W-:-:S02]  /*8b70*/  IMAD.MOV.U32 R218, RZ, RZ, R198 ;  /* 0x000000ffffda7224 */ /* 0x001fc400078e00c6 */
[----:B-1----:R-:W-:Y:S02]  /*8b80*/  IMAD.MOV.U32 R216, RZ, RZ, R196 ;  /* 0x000000ffffd87224 */ /* 0x002fe400078e00c4 */
[----:B------:R-:W2:Y:S01]  /*8b90*/  LDL.LU R196, [R1+0x53c] ;  /* 0x00053c0001c47983 */ /* 0x000ea20000300800 */
[----:B------:R-:W-:Y:S02]  /*8ba0*/  IMAD.MOV.U32 R217, RZ, RZ, R197 ;  /* 0x000000ffffd97224 */ /* 0x000fe400078e00c5 */
[----:B------:R-:W-:Y:S01]  /*8bb0*/  IMAD.MOV.U32 R219, RZ, RZ, R199 ;  /* 0x000000ffffdb7224 */ /* 0x000fe200078e00c7 */
[----:B------:R-:W2:Y:S04]  /*8bc0*/  LDL.LU R197, [R1+0x538] ;  /* 0x0005380001c57983 */ /* 0x000ea80000300800 */
[----:B------:R-:W2:Y:S04]  /*8bd0*/  LDL.LU R198, [R1+0x534] ;  /* 0x0005340001c67983 */ /* 0x000ea80000300800 */
[----:B------:R-:W2:Y:S01]  /*8be0*/  LDL.LU R199, [R1+0x530] ;  /* 0x0005300001c77983 */ /* 0x000ea20000300800 */
[----:B------:R-:W-:Y:S01]  /*8bf0*/  UMOV UR22, UR28 ;  /* 0x0000001c00167c82 */ /* 0x000fe20008000000 */
[----:B------:R-:W-:Y:S01]  /*8c00*/  UMOV UR23, UR29 ;  /* 0x0000001d00177c82 */ /* 0x000fe20008000000 */
[----:B------:R-:W-:Y:S01]  /*8c10*/  UMOV UR28, UR8 ;  /* 0x00000008001c7c82 */ /* 0x000fe20008000000 */
[----:B------:R-:W-:Y:S01]  /*8c20*/  UMOV UR29, UR9 ;  /* 0x00000009001d7c82 */ /* 0x000fe20008000000 */
[----:B------:R-:W-:Y:S01]  /*8c30*/  UMOV UR30, UR42 ;  /* 0x0000002a001e7c82 */ /* 0x000fe20008000000 */
[----:B------:R-:W-:Y:S01]  /*8c40*/  UMOV UR31, UR43 ;  /* 0x0000002b001f7c82 */ /* 0x000fe20008000000 */
[----:B------:R-:W-:-:S02]  /*8c50*/  IMAD.MOV.U32 R220, RZ, RZ, R168 ;  /* 0x000000ffffdc7224 */ /* 0x000fc400078e00a8 */
[----:B------:R-:W3:Y:S01]  /*8c60*/  LDL.LU R168, [R1+0x52c] ;  /* 0x00052c0001a87983 */ /* 0x000ee20000300800 */
[----:B------:R-:W-:Y:S02]  /*8c70*/  IMAD.MOV.U32 R221, RZ, RZ, R169 ;  /* 0x000000ffffdd7224 */ /* 0x000fe400078e00a9 */
[----:B------:R-:W-:Y:S01]  /*8c80*/  IMAD.MOV.U32 R222, RZ, RZ, R170 ;  /* 0x000000ffffde7224 */ /* 0x000fe200078e00aa */
[----:B------:R-:W3:Y:S01]  /*8c90*/  LDL.LU R169, [R1+0x528] ;  /* 0x0005280001a97983 */ /* 0x000ee20000300800 */
[----:B------:R-:W-:-:S03]  /*8ca0*/  IMAD.MOV.U32 R223, RZ, RZ, R171 ;  /* 0x000000ffffdf7224 */ /* 0x000fc600078e00ab */
[----:B------:R-:W3:Y:S04]  /*8cb0*/  LDL.LU R170, [R1+0x524] ;  /* 0x0005240001aa7983 */ /* 0x000ee80000300800 */
[----:B------:R-:W3:Y:S01]  /*8cc0*/  LDL.LU R171, [R1+0x520] ;  /* 0x0005200001ab7983 */ /* 0x000ee20000300800 */
        /* <DEDUP_REMOVED lines=9> */
[----:B------:R-:W3:Y:S01]  /*8d60*/  LDL.LU R172, [R1+0x51c] ;  /* 0x00051c0001ac7983 */ /* 0x000ee20000300800 */
[----:B------:R-:W-:Y:S02]  /*8d70*/  IMAD.MOV.U32 R193, RZ, RZ, R173 ;  /* 0x000000ffffc17224 */ /* 0x000fe400078e00ad */
[----:B------:R-:W-:Y:S01]  /*8d80*/  IMAD.MOV.U32 R195, RZ, RZ, R175 ;  /* 0x000000ffffc37224 */ /* 0x000fe200078e00af */
[----:B------:R-:W3:Y:S04]  /*8d90*/  LDL.LU R173, [R1+0x518] ;  /* 0x0005180001ad7983 */ /* 0x000ee80000300800 */
[----:B------:R-:W3:Y:S04]  /*8da0*/  LDL.LU R174, [R1+0x514] ;  /* 0x0005140001ae7983 */ /* 0x000ee80000300800 */
[----:B------:R-:W3:Y:S01]  /*8db0*/  LDL.LU R175, [R1+0x510] ;  /* 0x0005100001af7983 */ /* 0x000ee20000300800 */
[----:B------:R-:W-:Y:S01]  /*8dc0*/  UMOV UR32, UR8 ;  /* 0x0000000800207c82 */ /* 0x000fe20008000000 */
[----:B------:R-:W-:Y:S01]  /*8dd0*/  UMOV UR33, UR9 ;  /* 0x0000000900217c82 */ /* 0x000fe20008000000 */
[----:B------:R-:W-:Y:S01]  /*8de0*/  UMOV UR34, UR54 ;  /* 0x0000003600227c82 */ /* 0x000fe20008000000 */
[----:B------:R-:W-:Y:S01]  /*8df0*/  UMOV UR35, UR55 ;  /* 0x0000003700237c82 */ /* 0x000fe20008000000 */
[----:B------:R-:W-:-:S02]  /*8e00*/  IMAD.MOV.U32 R196, RZ, RZ, R144 ;  /* 0x000000ffffc47224 */ /* 0x000fc400078e0090 */
[----:B------:R-:W2:Y:S01]  /*8e10*/  LDL.LU R144, [R1+0x50c] ;  /* 0x00050c0001907983 */ /* 0x000ea20000300800 */
[----:B------:R-:W-:Y:S02]  /*8e20*/  IMAD.MOV.U32 R197, RZ, RZ, R145 ;  /* 0x000000ffffc57224 */ /* 0x000fe400078e0091 */
[----:B------:R-:W-:Y:S01]  /*8e30*/  IMAD.MOV.U32 R198, RZ, RZ, R146 ;  /* 0x000000ffffc67224 */ /* 0x000fe200078e0092 */
[----:B------:R-:W2:Y:S01]  /*8e40*/  LDL.LU R145, [R1+0x508] ;  /* 0x0005080001917983 */ /* 0x000ea20000300800 */
[----:B------:R-:W-:-:S03]  /*8e50*/  IMAD.MOV.U32 R199, RZ, RZ, R147 ;  /* 0x000000ffffc77224 */ /* 0x000fc600078e0093 */
[----:B------:R-:W2:Y:S04]  /*8e60*/  LDL.LU R146, [R1+0x504] ;  /* 0x0005040001927983 */ /* 0x000ea80000300800 */
[----:B------:R-:W2:Y:S01]  /*8e70*/  LDL.LU R147, [R1+0x500] ;  /* 0x0005000001937983 */ /* 0x000ea20000300800 */
[----:B---3--:R-:W-:-:S06]  /*8e80*/  WARPGROUP.ARRIVE ;  /* 0x00000000000079c5 */ /* 0x008fcc0000000000 */
        /* <DEDUP_REMOVED lines=95> */
[----:B------:R-:W-:-:S02]  /*9480*/  IMAD.MOV.U32 R100, RZ, RZ, R52 ;  /* 0x000000ffff647224 */ /* 0x000fc400078e0034 */
[----:B------:R-:W-:Y:S01]  /*9490*/  IMAD.MOV.U32 R101, RZ, RZ, R53 ;  /* 0x000000ffff657224 */ /* 0x000fe200078e0035 */
[----:B------:R-:W4:Y:S01]  /*94a0*/  LDL.LU R52, [R1+0x48c] ;  /* 0x00048c0001347983 */ /* 0x000f220000300800 */
[----:B------:R-:W-:Y:S02]  /*94b0*/  IMAD.MOV.U32 R102, RZ, RZ, R54 ;  /* 0x000000ffff667224 */ /* 0x000fe400078e0036 */
[----:B------:R-:W-:Y:S01]  /*94c0*/  IMAD.MOV.U32 R103, RZ, RZ, R55 ;  /* 0x000000ffff677224 */ /* 0x000fe200078e0037 */
[----:B------:R-:W4:Y:S04]  /*94d0*/  LDL.LU R53, [R1+0x488] ;  /* 0x0004880001357983 */ /* 0x000f280000300800 */
[----:B------:R-:W4:Y:S04]  /*94e0*/  LDL.LU R54, [R1+0x484] ;  /* 0x0004840001367983 */ /* 0x000f280000300800 */
[----:B------:R-:W4:Y:S01]  /*94f0*/  LDL.LU R55, [R1+0x480] ;  /* 0x0004800001377983 */ /* 0x000f220000300800 */
        /* <DEDUP_REMOVED lines=8> */
[----:B---3--:R-:W-:-:S06]  /*9580*/  WARPGROUP.ARRIVE ;  /* 0x00000000000079c5 */ /* 0x008fcc0000000000 */
[----:B------:R-:W-:Y:S03]  /*9590*/  IGMMA.64x16x32.S8.S8 R72, gdesc[UR16], R72, gsb0 ;  /* 0x00600000104879f1 */ /* 0x000fe60008041048 */
[----:B------:R-:W-:Y:S02]  /*95a0*/  WARPGROUP.DEPBAR.LE gsb0, 0x0 ;  /* 0x00008000000079c5 */ /* 0x000fe40000010000 */
[----:B------:R-:W-:Y:S04]  /*95b0*/  STL.64 [R1+0x380], R78 ;  /* 0x0003804e01007387 */ /* 0x000fe80000100a00 */
[----:B------:R-:W-:Y:S04]  /*95c0*/  STL.64 [R1+0x378], R76 ;  /* 0x0003784c01007387 */ /* 0x000fe80000100a00 */
[----:B------:R-:W-:Y:S04]  /*95d0*/  STL.64 [R1+0x370], R74 ;  /* 0x0003704a01007387 */ /* 0x000fe80000100a00 */
[----:B------:R0:W-:Y:S04]  /*95e0*/  STL.64 [R1+0x368], R72 ;  /* 0x0003684801007387 */ /* 0x0001e80000100a00 */
[----:B0-----:R-:W2:Y:S04]  /*95f0*/  LDL.LU R72, [R1+0x240] ;  /* 0x0002400001487983 */ /* 0x001ea80000300800 */
[----:B------:R-:W2:Y:S04]  /*9600*/  LDL.LU R73, [R1+0x244] ;  /* 0x0002440001497983 */ /* 0x000ea80000300800 */
[----:B------:R-:W2:Y:S04]  /*9610*/  LDL.LU R74, [R1+0x248] ;  /* 0x00024800014a7983 */ /* 0x000ea80000300800 */
[----:B------:R-:W2:Y:S04]  /*9620*/  LDL.LU R75, [R1+0x24c] ;  /* 0x00024c00014b7983 */ /* 0x000ea80000300800 */
[----:B------:R-:W2:Y:S04]  /*9630*/  LDL.LU R76, [R1+0x250] ;  /* 0x00025000014c7983 */ /* 0x000ea80000300800 */
[----:B------:R-:W2:Y:S04]  /*9640*/  LDL.LU R77, [R1+0x254] ;  /* 0x00025400014d7983 */ /* 0x000ea80000300800 */
[----:B------:R-:W2:Y:S04]  /*9650*/  LDL.LU R78, [R1+0x258] ;  /* 0x00025800014e7983 */ /* 0x000ea80000300800 */
[----:B------:R-:W2:Y:S01]  /*9660*/  LDL.LU R79, [R1+0x25c] ;  /* 0x00025c00014f7983 */ /* 0x000ea20000300800 */
[----:B----4-:R-:W-:-:S06]  /*9670*/  WARPGROUP.ARRIVE ;  /* 0x00000000000079c5 */ /* 0x010fcc0000000000 */
        /* <DEDUP_REMOVED lines=19> */
[----:B--2---:R-:W-:-:S06]  /*97b0*/  WARPGROUP.ARRIVE ;  /* 0x00000000000079c5 */ /* 0x004fcc0000000000 */
        /* <DEDUP_REMOVED lines=34> */
[----:B------:R-:W-:Y:S04]  /*99e0*/  STL.64 [R1+0x3a0], R54 ;  /* 0x0003a03601007387 */ /* 0x000fe80000100a00 */
[----:B------:R-:W-:Y:S04]  /*99f0*/  STL.64 [R1+0x398], R52 ;  /* 0x0003983401007387 */ /* 0x000fe80000100a00 */
[----:B------:R-:W-:Y:S04]  /*9a00*/  STL.64 [R1+0x390], R50 ;  /* 0x0003903201007387 */ /* 0x000fe80000100a00 */
[----:B------:R-:W-:Y:S01]  /*9a10*/  STL.64 [R1+0x388], R48 ;  /* 0x0003883001007387 */ /* 0x000fe20000100a00 */
[----:B------:R-:W-:-:S02]  /*9a20*/  WARPGROUP.DEPBAR.LE gsb0, 0x0 ;  /* 0x00008000000079c5 */ /* 0x000fc40000010000 */
[----:B------:R-:W-:-:S06]  /*9a30*/  WARPGROUP.ARRIVE ;  /* 0x00000000000079c5 */ /* 0x000fcc0000000000 */
[----:B------:R-:W-:Y:S01]  /*9a40*/  IGMMA.64x16x32.S8.S8 R216, gdesc[UR36], R216, gsb0 ;  /* 0x0060000024d879f1 */ /* 0x000fe200080410d8 */
[----:B------:R-:W-:Y:S04]  /*9a50*/  STL.64 [R1+0x3c0], R30 ;  /* 0x0003c01e01007387 */ /* 0x000fe80000100a00 */
        /* <DEDUP_REMOVED lines=23> */
[----:B------:R-:W-:Y:S01]  /*9bd0*/  STL.64 [R1+0x60], R192 ;  /* 0x000060c001007387 */ /* 0x000fe20000100a00 */
[----:B------:R-:W-:-:S03]  /*9be0*/  WARPGROUP.DEPBAR.LE gsb0, 0x0 ;  /* 0x00008000000079c5 */ /* 0x000fc60000010000 */
[----:B------:R-:W-:Y:S04]  /*9bf0*/  STL.64 [R1+0x68], R194 ;  /* 0x000068c201007387 */ /* 0x000fe80000100a00 */
[----:B------:R-:W-:Y:S04]  /*9c00*/  STL.64 [R1+0x70], R196 ;  /* 0x000070c401007387 */ /* 0x000fe80000100a00 */
[----:B------:R-:W-:Y:S04]  /*9c10*/  STL.64 [R1+0x78], R198 ;  /* 0x000078c601007387 */ /* 0x000fe80000100a00 */
[----:B------:R0:W-:Y:S04]  /*9c20*/  STL.64 [R1], R216 ;  /* 0x000000d801007387 */ /* 0x0001e80000100a00 */
[----:B------:R1:W-:Y:S04]  /*9c30*/  STL.64 [R1+0x8], R218 ;  /* 0x000008da01007387 */ /* 0x0003e80000100a00 */
[----:B------:R2:W-:Y:S04]  /*9c40*/  STL.64 [R1+0x10], R220 ;  /* 0x000010dc01007387 */ /* 0x0005e80000100a00 */
[----:B------:R3:W-:Y:S01]  /*9c50*/  STL.64 [R1+0x18], R222 ;  /* 0x000018de01007387 */ /* 0x0007e20000100a00 */
[----:B0-----:R-:W-:-:S02]  /*9c60*/  IMAD.MOV.U32 R216, RZ, RZ, R208 ;  /* 0x000000ffffd87224 */ /* 0x001fc400078e00d0 */
[----:B------:R-:W-:Y:S01]  /*9c70*/  IMAD.MOV.U32 R217, RZ, RZ, R209 ;  /* 0x000000ffffd97224 */ /* 0x000fe200078e00d1 */
[----:B------:R-:W4:Y:S01]  /*9c80*/  LDL.LU R208, [R1+0x47c] ;  /* 0x00047c0001d07983 */ /* 0x000f220000300800 */
[----:B-1----:R-:W-:Y:S02]  /*9c90*/  IMAD.MOV.U32 R218, RZ, RZ, R210 ;  /* 0x000000ffffda7224 */ /* 0x002fe400078e00d2 */
[----:B------:R-:W-:Y:S01]  /*9ca0*/  IMAD.MOV.U32 R219, RZ, RZ, R211 ;  /* 0x000000ffffdb7224 */ /* 0x000fe200078e00d3 */
[----:B------:R-:W4:Y:S01]  /*9cb0*/  LDL.LU R209, [R1+0x478] ;  /* 0x0004780001d17983 */ /* 0x000f220000300800 */
[----:B--2---:R-:W-:-:S03]  /*9cc0*/  IMAD.MOV.U32 R220, RZ, RZ, R212 ;  /* 0x000000ffffdc7224 */ /* 0x004fc600078e00d4 */
[----:B------:R-:W4:Y:S01]  /*9cd0*/  LDL.LU R210, [R1+0x474] ;  /* 0x0004740001d27983 */ /* 0x000f220000300800 */
[----:B------:R-:W-:-:S03]  /*9ce0*/  IMAD.MOV.U32 R221, RZ, RZ, R213 ;  /* 0x000000ffffdd7224 */ /* 0x000fc600078e00d5 */
[----:B------:R-:W4:Y:S01]  /*9cf0*/  LDL.LU R211, [R1+0x470] ;  /* 0x0004700001d37983 */ /* 0x000f220000300800 */
[----:B---3--:R-:W-:-:S03]  /*9d00*/  IMAD.MOV.U32 R222, RZ, RZ, R214 ;  /* 0x000000ffffde7224 */ /* 0x008fc600078e00d6 */
[----:B------:R-:W4:Y:S01]  /*9d10*/  LDL.LU R212, [R1+0x46c] ;  /* 0x00046c0001d47983 */ /* 0x000f220000300800 */
[----:B------:R-:W-:-:S03]  /*9d20*/  IMAD.MOV.U32 R223, RZ, RZ, R215 ;  /* 0x000000ffffdf7224 */ /* 0x000fc600078e00d7 */
        /* <DEDUP_REMOVED lines=8> */
[----:B------:R-:W2:Y:S01]  /*9db0*/  LDL.LU R192, [R1+0x40] ;  /* 0x0000400001c07983 */ /* 0x000ea20000300800 */
        /* <DEDUP_REMOVED lines=23> */
[----:B------:R-:W-:Y:S01]  /*9f30*/  UMOV UR56, UR10 ;  /* 0x0000000a00387c82 */ /* 0x000fe20008000000 */
[----:B----4-:R-:W-:Y:S01]  /*9f40*/  WARPGROUP.ARRIVE ;  /* 0x00000000000079c5 */ /* 0x010fe20000000000 */
[----:B------:R-:W-:Y:S01]  /*9f50*/  UMOV UR57, UR11 ;  /* 0x0000000b00397c82 */ /* 0x000fe20008000000 */
[----:B------:R-:W-:Y:S01]  /*9f60*/  UMOV UR8, UR40 ;  /* 0x0000002800087c82 */ /* 0x000fe20008000000 */
[----:B------:R-:W-:Y:S01]  /*9f70*/  UMOV UR9, UR41 ;  /* 0x0000002900097c82 */ /* 0x000fe20008000000 */
[----:B------:R-:W-:Y:S01]  /*9f80*/  UIADD3 UR6, UR4, 0x706, URZ ;  /* 0x0000070604067890 */ /* 0x000fe2000fffe03f */
[----:B------:R-:W2:Y:S01]  /*9f90*/  LDL.LU R197, [R1+0x54] ;  /* 0x0000540001c57983 */ /* 0x000ea20000300800 */
[----:B------:R-:W-:Y:S01]  /*9fa0*/  IGMMA.64x16x32.S8.S8 R208, gdesc[UR32], R208, gsb0 ;  /* 0x0060000020d079f1 */ /* 0x000fe200080410d0 */
[----:B------:R-:W-:Y:S01]  /*9fb0*/  UIADD3 UR10, UR4, 0x686, URZ ;  /* 0x00000686040a7890 */ /* 0x000fe2000fffe03f */
[----:B------:R-:W-:Y:S01]  /*9fc0*/  UMOV UR11, 0x40000040 ;  /* 0x40000040000b7882 */ /* 0x000fe20000000000 */
[----:B------:R-:W-:Y:S01]  /*9fd0*/  UMOV UR5, UR41 ;  /* 0x0000002900057c82 */ /* 0x000fe20008000000 */
[----:B------:R-:W-:Y:S01]  /*9fe0*/  UMOV UR7, 0x40000040 ;  /* 0x4000004000077882 */ /* 0x000fe20000000000 */
[----:B------:R-:W2:Y:S01]  /*9ff0*/  LDL.LU R198, [R1+0x58] ;  /* 0x0000580001c67983 */ /* 0x000ea20000300800 */
[----:B------:R-:W-:-:S02]  /*a000*/  WARPGROUP.DEPBAR.LE gsb0, 0x0 ;  /* 0x00008000000079c5 */ /* 0x000fc40000010000 */
[----:B------:R-:W-:Y:S01]  /*a010*/  WARPGROUP.ARRIVE ;  /* 0x00000000000079c5 */ /* 0x000fe20000000000 */
[----:B------:R-:W-:Y:S01]  /*a020*/  UMOV UR4, UR40 ;  /* 0x0000002800047c82 */ /* 0x000fe20008000000 */
[----:B------:R-:W2:Y:S04]  /*a030*/  LDL.LU R199, [R1+0x5c] ;  /* 0x00005c0001c77983 */ /* 0x000ea80000300800 */
        /* <DEDUP_REMOVED lines=20> */
[----:B------:R-:W-:-:S06]  /*a180*/  UMOV UR5, 0x40000040 ;  /* 0x4000004000057882 */ /* 0x000fcc0000000000 */
        /* <DEDUP_REMOVED lines=52> */
[----:B------:R-:W-:Y:S02]  /*a4d0*/  WARPGROUP.DEPBAR.LE gsb0, 0x0 ;  /* 0x00008000000079c5 */ /* 0x000fe40000010000 */
[----:B--2---:R-:W-:-:S06]  /*a4e0*/  WARPGROUP.ARRIVE ;  /* 0x00000000000079c5 */ /* 0x004fcc0000000000 */
        /* <DEDUP_REMOVED lines=8> */
[----:B------:R-:W-:Y:S04]  /*a570*/  STL.64 [R1+0x3e0], R214 ;  /* 0x0003e0d601007387 */ /* 0x000fe80000100a00 */
[----:B------:R-:W-:Y:S04]  /*a580*/  STL.64 [R1+0x3d8], R212 ;  /* 0x0003d8d401007387 */ /* 0x000fe80000100a00 */
[----:B------:R-:W-:Y:S04]  /*a590*/  STL.64 [R1+0x3d0], R210 ;  /* 0x0003d0d201007387 */ /* 0x000fe80000100a00 */
[----:B------:R-:W-:Y:S04]  /*a5a0*/  STL.64 [R1+0x3c8], R208 ;  /* 0x0003c8d001007387 */ /* 0x000fe80000100a00 */
[----:B------:R0:W-:Y:S04]  /*a5b0*/  STL.64 [R1+0x40], R192 ;  /* 0x000040c001007387 */ /* 0x0001e80000100a00 */
[----:B------:R1:W-:Y:S04]  /*a5c0*/  STL.64 [R1+0x48], R194 ;  /* 0x000048c201007387 */ /* 0x0003e80000100a00 */
[----:B------:R2:W-:Y:S04]  /*a5d0*/  STL.64 [R1+0x50], R196 ;  /* 0x000050c401007387 */ /* 0x0005e80000100a00 */
[----:B------:R3:W-:Y:S01]  /*a5e0*/  STL.64 [R1+0x58], R198 ;  /* 0x000058c601007387 */ /* 0x0007e20000100a00 */
[----:B0-----:R-:W-:-:S03]  /*a5f0*/  IMAD.MOV.U32 R192, RZ, RZ, R19 ;  /* 0x000000ffffc07224 */ /* 0x001fc600078e0013 */
[----:B------:R-:W4:Y:S01]  /*a600*/  LDL.LU R19, [R1+0x45c] ;  /* 0x00045c0001137983 */ /* 0x000f220000300800 */
[----:B------:R-:W-:Y:S02]  /*a610*/  IMAD.MOV.U32 R193, RZ, RZ, R18 ;  /* 0x000000ffffc17224 */ /* 0x000fe400078e0012 */
[----:B-1----:R-:W-:Y:S02]  /*a620*/  IMAD.MOV.U32 R194, RZ, RZ, R0 ;  /* 0x000000ffffc27224 */ /* 0x002fe400078e0000 */
[----:B------:R-:W-:Y:S02]  /*a630*/  IMAD.MOV.U32 R195, RZ, RZ, R16 ;  /* 0x000000ffffc37224 */ /* 0x000fe400078e0010 */
[----:B--2---:R-:W-:Y:S01]  /*a640*/  IMAD.MOV.U32 R196, RZ, RZ, R17 ;  /* 0x000000ffffc47224 */ /* 0x004fe200078e0011 */
[----:B------:R-:W-:Y:S02]  /*a650*/  WARPGROUP.DEPBAR.LE gsb0, 0x0 ;  /* 0x00008000000079c5 */ /* 0x000fe40000010000 */
[----:B------:R0:W-:Y:S04]  /*a660*/  STL.64 [R1+0xa0], R216 ;  /* 0x0000a0d801007387 */ /* 0x0001e80000100a00 */
[----:B------:R1:W-:Y:S04]  /*a670*/  STL.64 [R1+0xa8], R218 ;  /* 0x0000a8da01007387 */ /* 0x0003e80000100a00 */
[----:B------:R-:W-:Y:S04]  /*a680*/  STL.64 [R1+0xb0], R220 ;  /* 0x0000b0dc01007387 */ /* 0x000fe80000100a00 */
[----:B------:R-:W-:Y:S04]  /*a690*/  STL.64 [R1+0xb8], R222 ;  /* 0x0000b8de01007387 */ /* 0x000fe80000100a00 */
[----:B------:R-:W2:Y:S04]  /*a6a0*/  LDL.LU R18, [R1+0x458] ;  /* 0x0004580001127983 */ /* 0x000ea80000300800 */
[----:B------:R-:W2:Y:S04]  /*a6b0*/  LDL.LU R0, [R1+0x454] ;  /* 0x0004540001007983 */ /* 0x000ea80000300800 */
[----:B------:R-:W2:Y:S04]  /*a6c0*/  LDL.LU R16, [R1+0x450] ;  /* 0x0004500001107983 */ /* 0x000ea80000300800 */
[----:B------:R-:W2:Y:S01]  /*a6d0*/  LDL.LU R17, [R1+0x44c] ;  /* 0x00044c0001117983 */ /* 0x000ea20000300800 */
[----:B------:R-:W-:-:S02]  /*a6e0*/  IMAD.MOV.U32 R197, RZ, RZ, R9 ;  /* 0x000000ffffc57224 */ /* 0x000fc400078e0009 */
[----:B---3--:R-:W-:Y:S01]  /*a6f0*/  IMAD.MOV.U32 R198, RZ, RZ, R8 ;  /* 0x000000ffffc67224 */ /* 0x008fe200078e0008 */
[----:B------:R-:W3:Y:S01]  /*a700*/  LDL.LU R9, [R1+0x448] ;  /* 0x0004480001097983 */ /* 0x000ee20000300800 */
[----:B------:R-:W-:-:S03]  /*a710*/  IMAD.MOV.U32 R199, RZ, RZ, R2 ;  /* 0x000000ffffc77224 */ /* 0x000fc600078e0002 */
[----:B------:R-:W3:Y:S04]  /*a720*/  LDL.LU R8, [R1+0x444] ;  /* 0x0004440001087983 */ /* 0x000ee80000300800 */
[----:B------:R-:W3:Y:S01]  /*a730*/  LDL.LU R2, [R1+0x440] ;  /* 0x0004400001027983 */ /* 0x000ee20000300800 */
[----:B------:R-:W-:Y:S02]  /*a740*/  IMAD.MOV.U32 R149, RZ, RZ, R22 ;  /* 0x000000ffff957224 */ /* 0x000fe400078e0016 */
[----:B------:R-:W-:Y:S02]  /*a750*/  IMAD.MOV.U32 R150, RZ, RZ, R23 ;  /* 0x000000ffff967224 */ /* 0x000fe400078e0017 */
[----:B------:R-:W-:Y:S02]  /*a760*/  IMAD.MOV.U32 R151, RZ, RZ, R5 ;  /* 0x000000ffff977224 */ /* 0x000fe400078e0005 */
[----:B----4-:R-:W-:-:S02]  /*a770*/  IMAD.MOV.U32 R148, RZ, RZ, R19 ;  /* 0x000000ffff947224 */ /* 0x010fc400078e0013 */
[----:B--2---:R-:W-:Y:S02]  /*a780*/  IMAD.MOV.U32 R147, RZ, RZ, R18 ;  /* 0x000000ffff937224 */ /* 0x004fe400078e0012 */
[----:B------:R-:W-:Y:S02]  /*a790*/  IMAD.MOV.U32 R144, RZ, RZ, R0 ;  /* 0x000000ffff907224 */ /* 0x000fe400078e0000 */
[----:B------:R-:W2:Y:S01]  /*a7a0*/  LDL.LU R0, [R1+0x43c] ;  /* 0x00043c0001007983 */ /* 0x000ea20000300800 */
[----:B------:R-:W-:-:S03]  /*a7b0*/  IMAD.MOV.U32 R145, RZ, RZ, R16 ;  /* 0x000000ffff917224 */ /* 0x000fc600078e0010 */
[----:B------:R-:W4:Y:S01]  /*a7c0*/  LDL.LU R16, [R1+0x438] ;  /* 0x0004380001107983 */ /* 0x000f220000300800 */
[----:B------:R-:W-:-:S03]  /*a7d0*/  IMAD.MOV.U32 R146, RZ, RZ, R17 ;  /* 0x000000ffff927224 */ /* 0x000fc600078e0011 */
[----:B------:R-:W2:Y:S04]  /*a7e0*/  LDL.LU R17, [R1+0x434] ;  /* 0x0004340001117983 */ /* 0x000ea80000300800 */
[----:B------:R-:W4:Y:S04]  /*a7f0*/  LDL.LU R18, [R1+0x430] ;  /* 0x0004300001127983 */ /* 0x000f280000300800 */
[----:B------:R-:W2:Y:S04]  /*a800*/  LDL.LU R19, [R1+0x42c] ;  /* 0x00042c0001137983 */ /* 0x000ea80000300800 */
[----:B------:R-:W4:Y:S04]  /*a810*/  LDL.LU R22, [R1+0x428] ;  /* 0x0004280001167983 */ /* 0x000f280000300800 */
[----:B------:R-:W2:Y:S04]  /*a820*/  LDL.LU R23, [R1+0x424] ;  /* 0x0004240001177983 */ /* 0x000ea80000300800 */
[----:B------:R-:W4:Y:S04]  /*a830*/  LDL.LU R5, [R1+0x420] ;  /* 0x0004200001057983 */ /* 0x000f280000300800 */
[----:B------:R-:W2:Y:S01]  /*a840*/  LDL.LU R120, [R1+0x1a0] ;  /* 0x0001a00001787983 */ /* 0x000ea20000300800 */
[----:B---3--:R-:W-:-:S03]  /*a850*/  IMAD.MOV.U32 R125, RZ, RZ, R2 ;  /* 0x000000ffff7d7224 */ /* 0x008fc600078e0002 */
[----:B------:R-:W3:Y:S01]  /*a860*/  LDL.LU R121, [R1+0x1a4] ;  /* 0x0001a40001797983 */ /* 0x000ee20000300800 */
[----:B------:R-:W-:-:S03]  /*a870*/  IMAD.MOV.U32 R126, RZ, RZ, R8 ;  /* 0x000000ffff7e7224 */ /* 0x000fc600078e0008 */
[----:B------:R-:W3:Y:S01]  /*a880*/  LDL.LU R122, [R1+0x1a8] ;  /* 0x0001a800017a7983 */ /* 0x000ee20000300800 */
[----:B------:R-:W-:-:S03]  /*a890*/  IMAD.MOV.U32 R127, RZ, RZ, R9 ;  /* 0x000000ffff7f7224 */ /* 0x000fc600078e0009 */
[----:B------:R-:W3:Y:S04]  /*a8a0*/  LDL.LU R123, [R1+0x1ac] ;  /* 0x0001ac00017b7983 */ /* 0x000ee80000300800 */
[----:B------:R-:W3:Y:S04]  /*a8b0*/  LDL.LU R124, [R1+0x1b0] ;  /* 0x0001b000017c7983 */ /* 0x000ee80000300800 */
[----:B------:R-:W4:Y:S04]  /*a8c0*/  LDL.LU R2, [R1+0x41c] ;  /* 0x00041c0001027983 */ /* 0x000f280000300800 */
[----:B------:R-:W2:Y:S04]  /*a8d0*/  LDL.LU R8, [R1+0x418] ;  /* 0x0004180001087983 */ /* 0x000ea80000300800 */
        /* <DEDUP_REMOVED lines=8> */
[----:B------:R-:W4:Y:S04]  /*a960*/  LDL.LU R79, [R1+0x23c] ;  /* 0x00023c00014f7983 */ /* 0x000f280000300800 */
[----:B------:R-:W2:Y:S04]  /*a970*/  LDL.LU R24, [R1+0x160] ;  /* 0x0001600001187983 */ /* 0x000ea80000300800 */
        /* <DEDUP_REMOVED lines=14> */
[----:B------:R-:W3:Y:S04]  /*aa60*/  LDL.LU R215, [R1+0x11c] ;  /* 0x00011c0001d77983 */ /* 0x000ee80000300800 */
[----:B------:R-:W4:Y:S04]  /*aa70*/  LDL.LU R48, [R1+0x1c0] ;  /* 0x0001c00001307983 */ /* 0x000f280000300800 */
[----:B------:R-:W4:Y:S04]  /*aa80*/  LDL.LU R49, [R1+0x1c4] ;  /* 0x0001c40001317983 */ /* 0x000f280000300800 */
        /* <DEDUP_REMOVED lines=9> */
[----:B------:R-:W-:Y:S01]  /*ab20*/  UIADD3 UR60, UR60, 0x806, URZ ;  /* 0x000008063c3c7890 */ /* 0x000fe2000fffe03f */
[----:B---3--:R-:W-:-:S06]  /*ab30*/  WARPGROUP.ARRIVE ;  /* 0x00000000000079c5 */ /* 0x008fcc0000000000 */
[----:B------:R-:W-:Y:S01]  /*ab40*/  IGMMA.64x16x32.S8.S8 R208, gdesc[UR44], R208, gsb0 ;  /* 0x006000002cd079f1 */ /* 0x000fe200080410d0 */
[----:B------:R-:W-:Y:S01]  /*ab50*/  UMOV UR44, UR4 ;  /* 0x00000004002c7c82 */ /* 0x000fe20008000000 */
[----:B------:R-:W-:Y:S01]  /*ab60*/  UMOV UR45, UR5 ;  /* 0x00000005002d7c82 */ /* 0x000fe20008000000 */
[----:B------:R-:W-:Y:S01]  /*ab70*/  UMOV UR46, UR58 ;  /* 0x0000003a002e7c82 */ /* 0x000fe20008000000 */
[----:B------:R-:W-:Y:S01]  /*ab80*/  UMOV UR47, UR59 ;  /* 0x0000003b002f7c82 */ /* 0x000fe20008000000 */
[----:B------:R-:W-:Y:S02]  /*ab90*/  WARPGROUP.DEPBAR.LE gsb0, 0x0 ;  /* 0x00008000000079c5 */ /* 0x000fe40000010000 */
[----:B--2---:R-:W-:-:S06]  /*aba0*/  WARPGROUP.ARRIVE ;  /* 0x00000000000079c5 */ /* 0x004fcc0000000000 */
[----:B------:R-:W-:Y:S01]  /*abb0*/  IGMMA.64x16x32.S8.S8 R24, gdesc[UR44], R24, gsb0 ;  /* 0x006000002c1879f1 */ /* 0x000fe20008041018 */
[----:B------:R-:W-:Y:S02]  /*abc0*/  IMAD.MOV.U32 R53, RZ, RZ, R9 ;  /* 0x000000ffff357224 */ /* 0x000fe400078e0009 */
[----:B------:R-:W-:Y:S02]  /*abd0*/  IMAD.MOV.U32 R54, RZ, RZ, R8 ;  /* 0x000000ffff367224 */ /* 0x000fe400078e0008 */
[----:B----4-:R-:W-:Y:S01]  /*abe0*/  IMAD.MOV.U32 R55, RZ, RZ, R2 ;  /* 0x000000ffff377224 */ /* 0x010fe200078e0002 */
[----:B------:R-:W-:Y:S01]  /*abf0*/  UMOV UR44, UR4 ;  /* 0x00000004002c7c82 */ /* 0x000fe20008000000 */
[----:B------:R-:W-:Y:S01]  /*ac00*/  UMOV UR45, UR5 ;  /* 0x00000005002d7c82 */ /* 0x000fe20008000000 */
[----:B------:R-:W-:Y:S01]  /*ac10*/  UMOV UR46, UR50 ;  /* 0x00000032002e7c82 */ /* 0x000fe20008000000 */
[----:B------:R-:W-:Y:S01]  /*ac20*/  UMOV UR47, UR51 ;  /* 0x00000033002f7c82 */ /* 0x000fe20008000000 */
[----:B------:R-:W-:Y:S01]  /*ac30*/  IMAD.MOV.U32 R96, RZ, RZ, R5 ;  /* 0x000000ffff607224 */ /* 0x000fe200078e0005 */
[----:B------:R2:W5:Y:S01]  /*ac40*/  LDL.LU R9, [R1+0x410] ;  /* 0x0004100001097983 */ /* 0x0005620000300800 */
[----:B------:R-:W-:-:S02]  /*ac50*/  IMAD.MOV.U32 R97, RZ, RZ, R23 ;  /* 0x000000ffff617224 */ /* 0x000fc400078e0017 */
[----:B------:R-:W-:Y:S01]  /*ac60*/  IMAD.MOV.U32 R98, RZ, RZ, R22 ;  /* 0x000000ffff627224 */ /* 0x000fe200078e0016 */
[----:B------:R2:W5:Y:S01]  /*ac70*/  LDL.LU R8, [R1+0x40c] ;  /* 0x00040c0001087983 */ /* 0x0005620000300800 */
[----:B------:R-:W-:Y:S02]  /*ac80*/  IMAD.MOV.U32 R99, RZ, RZ, R19 ;  /* 0x000000ffff637224 */ /* 0x000fe400078e0013 */
[----:B------:R-:W-:Y:S01]  /*ac90*/  IMAD.MOV.U32 R100, RZ, RZ, R18 ;  /* 0x000000ffff647224 */ /* 0x000fe200078e0012 */
[----:B------:R2:W5:Y:S01]  /*aca0*/  LDL.LU R2, [R1+0x408] ;  /* 0x0004080001027983 */ /* 0x0005620000300800 */
[----:B------:R-:W-:Y:S02]  /*acb0*/  IMAD.MOV.U32 R101, RZ, RZ, R17 ;  /* 0x000000ffff657224 */ /* 0x000fe400078e0011 */
        /* <DEDUP_REMOVED lines=14> */
[----:B------:R-:W-:-:S03]  /*ada0*/  IMAD.MOV.U32 R175, RZ, RZ, R14 ;  /* 0x000000ffffaf7224 */ /* 0x000fc600078e000e */
[----:B------:R2:W5:Y:S04]  /*adb0*/  LDL.LU R17, [R1+0x3f0] ;  /* 0x0003f00001117983 */ /* 0x0005680000300800 */
[----:B------:R2:W5:Y:S04]  /*adc0*/  LDL.LU R16, [R1+0x3ec] ;  /* 0x0003ec0001107983 */ /* 0x0005680000300800 */
[----:B------:R2:W5:Y:S01]  /*add0*/  LDL.LU R0, [R1+0x3e8] ;  /* 0x0003e80001007983 */ /* 0x0005620000300800 */
[----:B------:R-:W-:Y:S02]  /*ade0*/  WARPGROUP.DEPBAR.LE gsb0, 0x0 ;  /* 0x00008000000079c5 */ /* 0x000fe40000010000 */
[----:B------:R-:W-:-:S06]  /*adf0*/  WARPGROUP.ARRIVE ;  /* 0x00000000000079c5 */ /* 0x000fcc0000000000 */
[----:B------:R-:W-:Y:S03]  /*ae00*/  IGMMA.64x16x32.S8.S8 R48, gdesc[UR44], R48, gsb0 ;  /* 0x006000002c3079f1 */ /* 0x000fe60008041030 */
[----:B------:R-:W-:Y:S02]  /*ae10*/  WARPGROUP.DEPBAR.LE gsb0, 0x0 ;  /* 0x00008000000079c5 */ /* 0x000fe40000010000 */
[----:B------:R-:W-:-:S06]  /*ae20*/  WARPGROUP.ARRIVE ;  /* 0x00000000000079c5 */ /* 0x000fcc0000000000 */
[----:B------:R-:W-:Y:S01]  /*ae30*/  IGMMA.64x16x32.S8.S8 R72, gdesc[UR40], R72, gsb0 ;  /* 0x00600000284879f1 */ /* 0x000fe20008041048 */
        /* <DEDUP_REMOVED lines=22> */
[----:B------:R-:W-:Y:S01]  /*afa0*/  STL.64 [R1+0x100], R208 ;  /* 0x000100d001007387 */ /* 0x000fe20000100a00 */
[----:B------:R-:W-:Y:S02]  /*afb0*/  WARPGROUP.DEPBAR.LE gsb0, 0x0 ;  /* 0x00008000000079c5 */ /* 0x000fe40000010000 */
[----:B------:R-:W-:-:S06]  /*afc0*/  WARPGROUP.ARRIVE ;  /* 0x00000000000079c5 */ /* 0x000fcc0000000000 */
[----:B------:R-:W-:Y:S01]  /*afd0*/  IGMMA.64x16x32.S8.S8 R192, gdesc[UR40], R192, gsb0 ;  /* 0x0060000028c079f1 */ /* 0x000fe200080410c0 */
[----:B------:R-:W-:Y:S04]  /*afe0*/  STL.64 [R1+0x108], R210 ;  /* 0x000108d201007387 */ /* 0x000fe80000100a00 */
[----:B------:R-:W-:Y:S04]  /*aff0*/  STL.64 [R1+0x110], R212 ;  /* 0x000110d401007387 */ /* 0x000fe80000100a00 */
[----:B------:R3:W-:Y:S01]  /*b000*/  STL.64 [R1+0x118], R214 ;  /* 0x000118d601007387 */ /* 0x0007e20000100a00 */
[----:B0-----:R-:W-:-:S02]  /*b010*/  IMAD.MOV.U32 R216, RZ, RZ, R13 ;  /* 0x000000ffffd87224 */ /* 0x001fc400078e000d */
[----:B------:R-:W-:Y:S02]  /*b020*/  IMAD.MOV.U32 R217, RZ, RZ, R12 ;  /* 0x000000ffffd97224 */ /* 0x000fe400078e000c */
[----:B-1----:R-:W-:Y:S02]  /*b030*/  IMAD.MOV.U32 R218, RZ, RZ, R11 ;  /* 0x000000ffffda7224 */ /* 0x002fe400078e000b */
[----:B------:R-:W-:Y:S01]  /*b040*/  IMAD.MOV.U32 R219, RZ, RZ, R10 ;  /* 0x000000ffffdb7224 */ /* 0x000fe200078e000a */
[----:B---3--:R2:W5:Y:S01]  /*b050*/  LDL.LU.64 R214, [R1+0x3e0] ;  /* 0x0003e00001d67983 */ /* 0x0085620000300a00 */
[----:B------:R-:W-:-:S03]  /*b060*/  IMAD.MOV.U32 R220, RZ, RZ, R7 ;  /* 0x000000ffffdc7224 */ /* 0x000fc600078e0007 */
[----:B------:R2:W5:Y:S01]  /*b070*/  LDL.LU.64 R212, [R1+0x3d8] ;  /* 0x0003d80001d47983 */ /* 0x0005620000300a00 */
[----:B------:R-:W-:-:S03]  /*b080*/  IMAD.MOV.U32 R221, RZ, RZ, R6 ;  /* 0x000000ffffdd7224 */ /* 0x000fc600078e0006 */
[----:B------:R2:W5:Y:S01]  /*b090*/  LDL.LU.64 R210, [R1+0x3d0] ;  /* 0x0003d00001d27983 */ /* 0x0005620000300a00 */
[----:B------:R-:W-:Y:S02]  /*b0a0*/  IMAD.MOV.U32 R222, RZ, RZ, R4 ;  /* 0x000000ffffde7224 */ /* 0x000fe400078e0004 */
[----:B------:R-:W-:Y:S01]  /*b0b0*/  IMAD.MOV.U32 R223, RZ, RZ, R3 ;  /* 0x000000ffffdf7224 */ /* 0x000fe200078e0003 */
[----:B------:R2:W5:Y:S04]  /*b0c0*/  LDL.LU.64 R208, [R1+0x3c8] ;  /* 0x0003c80001d07983 */ /* 0x0005680000300a00 */
[----:B------:R-:W-:Y:S04]  /*b0d0*/  STL.64 [R1+0x160], R24 ;  /* 0x0001601801007387 */ /* 0x000fe80000100a00 */
[----:B------:R-:W-:Y:S04]  /*b0e0*/  STL.64 [R1+0x168], R26 ;  /* 0x0001681a01007387 */ /* 0x000fe80000100a00 */
[----:B------:R-:W-:Y:S04]  /*b0f0*/  STL.64 [R1+0x170], R28 ;  /* 0x0001701c01007387 */ /* 0x000fe80000100a00 */
[----:B------:R0:W-:Y:S01]  /*b100*/  STL.64 [R1+0x178], R30 ;  /* 0x0001781e01007387 */ /* 0x0001e20000100a00 */
[----:B------:R-:W-:-:S02]  /*b110*/  WARPGROUP.DEPBAR.LE gsb0, 0x0 ;  /* 0x00008000000079c5 */ /* 0x000fc40000010000 */
[----:B------:R-:W-:Y:S01]  /*b120*/  WARPGROUP.ARRIVE ;  /* 0x00000000000079c5 */ /* 0x000fe20000000000 */
[----:B------:R-:W-:Y:S01]  /*b130*/  UMOV UR42, UR56 ;  /* 0x00000038002a7c82 */ /* 0x000fe20008000000 */
[----:B0-----:R-:W3:Y:S04]  /*b140*/  LDL.LU.64 R30, [R1+0x3c0] ;  /* 0x0003c000011e7983 */ /* 0x001ee80000300a00 */
[----:B------:R-:W3:Y:S04]  /*b150*/  LDL.LU.64 R28, [R1+0x3b8] ;  /* 0x0003b800011c7983 */ /* 0x000ee80000300a00 */
[----:B------:R-:W3:Y:S01]  /*b160*/  LDL.LU.64 R26, [R1+0x3b0] ;  /* 0x0003b000011a7983 */ /* 0x000ee20000300a00 */
[----:B------:R-:W-:-:S02]  /*b170*/  UMOV UR43, UR57 ;  /* 0x00000039002b7c82 */ /* 0x000fc40008000000 */
[----:B------:R-:W-:Y:S01]  /*b180*/  IGMMA.64x16x32.S8.S8 R216, gdesc[UR40], R216, gsb0 ;  /* 0x0060000028d879f1 */ /* 0x000fe200080410d8 */
        /* <DEDUP_REMOVED lines=83> */
[----:B------:R-:W-:Y:S03]  /*b6c0*/  IGMMA.64x16x32.S8.S8 R168, gdesc[UR28], R168, gsb0 ;  /* 0x006000001ca879f1 */ /* 0x000fe600080410a8 */
[----:B------:R-:W-:Y:S02]  /*b6d0*/  WARPGROUP.DEPBAR.LE gsb0, 0x0 ;  /* 0x00008000000079c5 */ /* 0x000fe40000010000 */
[----:B------:R-:W-:-:S06]  /*b6e0*/  WARPGROUP.ARRIVE ;  /* 0x00000000000079c5 */ /* 0x000fcc0000000000 */
[----:B------:R-:W-:Y:S03]  /*b6f0*/  IGMMA.64x16x32.S8.S8 R144, gdesc[UR24], R144, gsb0 ;  /* 0x00600000189079f1 */ /* 0x000fe60008041090 */
        /* <DEDUP_REMOVED lines=22> */
[----:B------:R-:W-:Y:S03]  /*b860*/  IGMMA.64x16x32.S8.S8 R24, gdesc[UR4], R24, gsb0 ;  /* 0x00600000041879f1 */ /* 0x000fe60008041018 */
[----:B------:R-:W-:Y:S02]  /*b870*/  WARPGROUP.DEPBAR.LE gsb0, 0x0 ;  /* 0x00008000000079c5 */ /* 0x000fe40000010000 */
[----:B------:R-:W-:Y:S05]  /*b880*/  @!P1 BRA `(.L_x_22) ;  /* 0x0000009c00b09947 */ /* 0x000fea0003800000 */
[----:B------:R-:W2:Y:S01]  /*b890*/  LDL R3, [R1+0x298] ;  /* 0x0002980001037983 */ /* 0x000ea20000100800 */
[----:B-----5:R-:W-:Y:S02]  /*b8a0*/  R2UR UR6, R5 ;  /* 0x00000000050672ca */ /* 0x020fe400000e0000 */
[----:B------:R-:W-:-:S11]  /*b8b0*/  R2UR UR9, R0 ;  /* 0x00000000000972ca */ /* 0x000fd600000e0000 */
[----:B------:R-:W-:Y:S02]  /*b8c0*/  UIADD3 UR4, UR6, 0x1, URZ ;  /* 0x0000000106047890 */ /* 0x000fe4000fffe03f */
[----:B------:R-:W-:Y:S02]  /*b8d0*/  IMAD.U32 R7, RZ, RZ, UR9 ;  /* 0x00000009ff077e24 */ /* 0x000fe4000f8e00ff */
[----:B------:R-:W-:-:S04]  /*b8e0*/  UISETP.NE.AND UP0, UPT, UR4, 0x2, UPT ;  /* 0x000000020400788c */ /* 0x000fc8000bf05270 */
[----:B------:R-:W-:Y:S02]  /*b8f0*/  USEL UR5, URZ, 0x1, UP0 ;  /* 0x000000013f057887 */ /* 0x000fe40008000000 */
[----:B------:R-:W-:-:S03]  /*b900*/  USEL UR8, UR4, URZ, UP0 ;  /* 0x0000003f04087287 */ /* 0x000fc60008000000 */
[----:B------:R-:W-:-:S03]  /*b910*/  UMOV UR4, UR6 ;  /* 0x0000000600047c82 */ /* 0x000fc60008000000 */
[----:B------:R-:W-:Y:S01]  /*b920*/  IMAD.U32 R0, RZ, RZ, UR8 ;  /* 0x00000008ff007e24 */ /* 0x000fe2000f8e00ff */
[----:B--2---:R-:W-:Y:S01]  /*b930*/  R2UR UR7, R3 ;  /* 0x00000000030772ca */ /* 0x004fe200000e0000 */
[----:B------:R-:W-:-:S12]  /*b940*/  IMAD.U32 R3, RZ, RZ, UR4 ;  /* 0x00000004ff037e24 */ /* 0x000fd8000f8e00ff */
[----:B------:R-:W-:-:S06]  /*b950*/  ULOP3.LUT UR5, UR7, UR5, URZ, 0x3c, !UPT ;  /* 0x0000000507057292 */ /* 0x000fcc000f8e3c3f */
[----:B------:R-:W-:-:S07]  /*b960*/  IMAD.U32 R4, RZ, RZ, UR5 ;  /* 0x00000005ff047e24 */ /* 0x000fce000f8e00ff */
.L_x_29:
[----:B------:R-:W-:Y:S05]  /*b970*/  @!P0 BRA `(.L_x_23) ;  /* 0x0000000000048947 */ /* 0x000fea0003800000 */
[----:B------:R-:W-:Y:S01]  /*b980*/  BPT.TRAP 0x1 ;  /* 0x000000040000795c */ /* 0x000fe20000300000 */
.L_x_23:
[----:B------:R-:W0:Y:S01]  /*b990*/  S2UR UR5, SR_CgaCtaId ;  /* 0x00000000000579c3 */ /* 0x000e220000008800 */
[----:B------:R-:W-:Y:S01]  /*b9a0*/  R2UR UR6, R4 ;  /* 0x00000000040672ca */ /* 0x000fe200000e0000 */
[----:B------:R-:W-:Y:S01]  /*b9b0*/  UMOV UR4, 0x400 ;  /* 0x0000040000047882 */ /* 0x000fe20000000000 */
[----:B------:R-:W-:-:S11]  /*b9c0*/  R2UR UR7, R0 ;  /* 0x00000000000772ca */ /* 0x000fd600000e0000 */
[----:B------:R-:W-:Y:S02]  /*b9d0*/  IMAD.U32 R6, RZ, RZ, UR6 ;  /* 0x00000006ff067e24 */ /* 0x000fe4000f8e00ff */
[----:B------:R-:W-:-:S03]  /*b9e0*/  IMAD.U32 R5, RZ, RZ, UR7 ;  /* 0x00000007ff057e24 */ /* 0x000fc6000f8e00ff */
[----:B------:R-:W-:Y:S01]  /*b9f0*/  SHF.L.U32 R6, R6, 0x1f, RZ ;  /* 0x0000001f06067819 */ /* 0x000fe200000006ff */
[----:B0-----:R-:W-:-:S06]  /*ba00*/  ULEA UR4, UR5, UR4, 0x18 ;  /* 0x0000000405047291 */ /* 0x001fcc000f8ec03f */
[----:B------:R-:W-:-:S04]  /*ba10*/  IMAD.U32 R2, RZ, RZ, UR4 ;  /* 0x00000004ff027e24 */ /* 0x000fc8000f8e00ff */
[----:B------:R-:W-:-:S04]  /*ba20*/  IMAD R5, R5, 0x8, R2 ;  /* 0x0000000805057824 */ /* 0x000fc800078e0202 */
[----:B------:R0:W1:Y:S01]  /*ba30*/  SYNCS.PHASECHK.TRANS64.TRYWAIT P1, [R5+URZ], R6 ;  /* 0x00000006050075a7 */ /* 0x000062000802017f */
[----:B------:R-:W-:Y:S05]  /*ba40*/  @!P0 BRA `(.L_x_24) ;  /* 0x0000000000048947 */ /* 0x000fea0003800000 */
[----:B------:R-:W-:Y:S01]  /*ba50*/  BPT.TRAP 0x1 ;  /* 0x000000040000795c */ /* 0x000fe20000300000 */
.L_x_24:
[----:B-1----:R-:W-:Y:S05]  /*ba60*/  @P1 BRA `(.L_x_25) ;  /* 0x0000000000081947 */ /* 0x002fea0003800000 */
[----:B------:R-:W1:Y:S02]  /*ba70*/  SYNCS.PHASECHK.TRANS64.TRYWAIT P1, [R5+URZ], R6 ;  /* 0x00000006050075a7 */ /* 0x000e64000802017f */
[----:B-1----:R-:W-:Y:S05]  /*ba80*/  @!P1 BRA `(.L_x_26) ;  /* 0x000002a8001c9947 */ /* 0x002fea0003800000 */
.L_x_25:
[----:B------:R-:W-:Y:S04]  /*ba90*/  STL.64 [R1+0x830], R222 ;  /* 0x000830de01007387 */ /* 0x000fe80000100a00 */
[----:B------:R-:W-:Y:S04]  /*baa0*/  STL.64 [R1+0x828], R220 ;  /* 0x000828dc01007387 */ /* 0x000fe80000100a00 */
[----:B------:R-:W-:Y:S04]  /*bab0*/  STL.64 [R1+0x820], R218 ;  /* 0x000820da01007387 */ /* 0x000fe80000100a00 */
[----:B------:R2:W-:Y:S04]  /*bac0*/  STL.64 [R1+0x818], R216 ;  /* 0x000818d801007387 */ /* 0x0005e80000100a00 */
[----:B--2---:R-:W2:Y:S04]  /*bad0*/  LDL.LU.64 R216, [R1+0x180] ;  /* 0x0001800001d87983 */ /* 0x004ea80000300a00 */
[----:B------:R-:W2:Y:S04]  /*bae0*/  LDL.LU.64 R218, [R1+0x188] ;  /* 0x0001880001da7983 */ /* 0x000ea80000300a00 */
[----:B------:R-:W2:Y:S04]  /*baf0*/  LDL.LU.64 R220, [R1+0x190] ;  /* 0x0001900001dc7983 */ /* 0x000ea80000300a00 */
[----:B------:R-:W2:Y:S04]  /*bb00*/  LDL.LU.64 R222, [R1+0x198] ;  /* 0x0001980001de7983 */ /* 0x000ea80000300a00 */
[----:B------:R-:W-:Y:S04]  /*bb10*/  STL.64 [R1+0x810], R198 ;  /* 0x000810c601007387 */ /* 0x000fe80000100a00 */
[----:B------:R-:W-:Y:S04]  /*bb20*/  STL.64 [R1+0x808], R196 ;  /* 0x000808c401007387 */ /* 0x000fe80000100a00 */
[----:B------:R-:W-:Y:S04]  /*bb30*/  STL.64 [R1+0x800], R194 ;  /* 0x000800c201007387 */ /* 0x000fe80000100a00 */
[----:B------:R3:W-:Y:S04]  /*bb40*/  STL.64 [R1+0x7f8], R192 ;  /* 0x0007f8c001007387 */ /* 0x0007e80000100a00 */
[----:B---3--:R-:W3:Y:S04]  /*bb50*/  LDL.LU.64 R192, [R1+0x1e0] ;  /* 0x0001e00001c07983 */ /* 0x008ee80000300a00 */
[----:B------:R-:W3:Y:S04]  /*bb60*/  LDL.LU.64 R194, [R1+0x1e8] ;  /* 0x0001e80001c27983 */ /* 0x000ee80000300a00 */
[----:B------:R-:W3:Y:S04]  /*bb70*/  LDL.LU.64 R196, [R1+0x1f0] ;  /* 0x0001f00001c47983 */ /* 0x000ee80000300a00 */
[----:B------:R-:W3:Y:S04]  /*bb80*/  LDL.LU.64 R198, [R1+0x1f8] ;  /* 0x0001f80001c67983 */ /* 0x000ee80000300a00 */
[----:B------:R-:W-:Y:S04]  /*bb90*/  STL.64 [R1+0x7f0], R174 ;  /* 0x0007f0ae01007387 */ /* 0x000fe80000100a00 */
[----:B------:R-:W-:Y:S04]  /*bba0*/  STL.64 [R1+0x7e8], R172 ;  /* 0x0007e8ac01007387 */ /* 0x000fe80000100a00 */
[----:B------:R-:W-:Y:S04]  /*bbb0*/  STL.64 [R1+0x7e0], R170 ;  /* 0x0007e0aa01007387 */ /* 0x000fe80000100a00 */
[----:B------:R4:W-:Y:S04]  /*bbc0*/  STL.64 [R1+0x7d8], R168 ;  /* 0x0007d8a801007387 */ /* 0x0009e80000100a00 */
[----:B----4-:R-:W4:Y:S04]  /*bbd0*/  LDL.LU.64 R168, [R1+0x240] ;  /* 0x0002400001a87983 */ /* 0x010f280000300a00 */
[----:B------:R-:W4:Y:S04]  /*bbe0*/  LDL.LU.64 R170, [R1+0x248] ;  /* 0x0002480001aa7983 */ /* 0x000f280000300a00 */
[----:B------:R-:W4:Y:S04]  /*bbf0*/  LDL.LU.64 R172, [R1+0x250] ;  /* 0x0002500001ac7983 */ /* 0x000f280000300a00 */
[----:B------:R-:W4:Y:S04]  /*bc00*/  LDL.LU.64 R174, [R1+0x258] ;  /* 0x0002580001ae7983 */ /* 0x000f280000300a00 */
        /* <DEDUP_REMOVED lines=37> */
[----:B------:R-:W-:Y:S01]  /*be60*/  STL [R1+0x73c], R53 ;  /* 0x00073c3501007387 */ /* 0x000fe20000100800 */
[----:B------:R-:W-:-:S03]  /*be70*/  R2UR UR5, R8 ;  /* 0x00000000080572ca */ /* 0x000fc600000e0000 */
[----:B------:R-:W-:Y:S01]  /*be80*/  STL [R1+0x738], R54 ;  /* 0x0007383601007387 */ /* 0x000fe20000100800 */
[----:B------:R-:W-:-:S03]  /*be90*/  R2UR UR6, R9 ;  /* 0x00000000090672ca */ /* 0x000fc600000e0000 */
[----:B------:R-:W-:Y:S01]  /*bea0*/  STL [R1+0x734], R55 ;  /* 0x0007343701007387 */ /* 0x000fe20000100800 */
[----:B------:R-:W-:-:S03]  /*beb0*/  R2UR UR4, R0 ;  /* 0x00000000000472ca */ /* 0x000fc600000e0000 */
        /* <DEDUP_REMOVED lines=11> */
[----:B------:R-:W-:-:S03]  /*bf70*/  UIMAD UR5, UR4, 0xc00, UR5 ;  /* 0x00000c00040578a4 */ /* 0x000fc6000f8e0205 */
[----:B------:R-:W-:Y:S01]  /*bf80*/  STL [R1+0x400], R18 ;  /* 0x0004001201007387 */ /* 0x000fe20000100800 */
[----:B------:R-:W-:-:S03]  /*bf90*/  UIMAD UR60, UR4, 0x780, UR6 ;  /* 0x00000780043c78a4 */ /* 0x000fc6000f8e0206 */
[----:B------:R-:W-:Y:S04]  /*bfa0*/  STL [R1+0x3fc], R17 ;  /* 0x0003fc1101007387 */ /* 0x000fe80000100800 */
[----:B------:R0:W-:Y:S04]  /*bfb0*/  STL [R1+0x3f8], R16 ;  /* 0x0003f81001007387 */ /* 0x0001e80000100800 */
[----:B------:R-:W2:Y:S04]  /*bfc0*/  LDL.LU.64 R12, [R1+0x1c0] ;  /* 0x0001c000010c7983 */ /* 0x000ea80000300a00 */
[----:B------:R-:W2:Y:S04]  /*bfd0*/  LDL.LU.64 R14, [R1+0x1c8] ;  /* 0x0001c800010e7983 */ /* 0x000ea80000300a00 */
[----:B0-----:R-:W2:Y:S04]  /*bfe0*/  LDL.LU.64 R16, [R1+0x1d0] ;  /* 0x0001d00001107983 */ /* 0x001ea80000300a00 */
[----:B------:R-:W2:Y:S01]  /*bff0*/  LDL.LU.64 R18, [R1+0x1d8] ;  /* 0x0001d80001127983 */ /* 0x000ea20000300a00 */
[----:B------:R-:W-:Y:S01]  /*c000*/  UMOV UR56, UR5 ;  /* 0x0000000500387c82 */ /* 0x000fe20008000000 */
[----:B------:R-:W-:Y:S01]  /*c010*/  UMOV UR57, 0x40000040 ;  /* 0x4000004000397882 */ /* 0x000fe20000000000 */
[----:B------:R-:W-:Y:S01]  /*c020*/  UMOV UR58, UR60 ;  /* 0x0000003c003a7c82 */ /* 0x000fe20008000000 */
[----:B------:R-:W-:Y:S01]  /*c030*/  STL [R1+0x3f4], R7 ;  /* 0x0003f40701007387 */ /* 0x000fe20000100800 */
[----:B------:R-:W-:Y:S01]  /*c040*/  UMOV UR59, 0x40000040 ;  /* 0x40000040003b7882 */ /* 0x000fe20000000000 */
[----:B------:R-:W-:-:S02]  /*c050*/  UIADD3 UR4, UR60, 0x80, URZ ;  /* 0x000000803c047890 */ /* 0x000fc4000fffe03f */
[----:B------:R-:W-:Y:S01]  /*c060*/  STL [R1+0x3f0], R4 ;  /* 0x0003f00401007387 */ /* 0x000fe20000100800 */
[----:B------:R-:W-:Y:S01]  /*c070*/  UMOV UR8, UR56 ;  /* 0x0000003800087c82 */ /* 0x000fe20008000000 */
[----:B------:R-:W-:Y:S01]  /*c080*/  UMOV UR9, UR57 ;  /* 0x0000003900097c82 */ /* 0x000fe20008000000 */
[----:B------:R-:W-:Y:S01]  /*c090*/  UMOV UR11, 0x40000040 ;  /* 0x40000040000b7882 */ /* 0x000fe20000000000 */
[----:B------:R-:W-:Y:S01]  /*c0a0*/  STL [R1+0x3ec], R3 ;  /* 0x0003ec0301007387 */ /* 0x000fe20000100800 */
[----:B------:R-:W-:Y:S01]  /*c0b0*/  UMOV UR10, UR4 ;  /* 0x00000004000a7c82 */ /* 0x000fe20008000000 */
[----:B------:R-:W-:Y:S02]  /*c0c0*/  UIADD3 UR54, UR60, 0x100, URZ ;  /* 0x000001003c367890 */ /* 0x000fe4000fffe03f */
[----:B------:R-:W-:Y:S01]  /*c0d0*/  STL [R1+0x3e8], R2 ;  /* 0x0003e80201007387 */ /* 0x000fe20000100800 */
[----:B------:R-:W-:Y:S01]  /*c0e0*/  UMOV UR55, 0x40000040 ;  /* 0x4000004000377882 */ /* 0x000fe20000000000 */
[----:B------:R-:W-:-:S02]  /*c0f0*/  UIADD3 UR50, UR60, 0x180, URZ ;  /* 0x000001803c327890 */ /* 0x000fc4000fffe03f */
[----:B------:R-:W-:Y:S04]  /*c100*/  STL [R1+0x410], R8 ;  /* 0x0004100801007387 */ /* 0x000fe80000100800 */
[----:B------:R-:W-:Y:S04]  /*c110*/  STL [R1+0x414], R9 ;  /* 0x0004140901007387 */ /* 0x000fe80000100800 */
[----:B------:R-:W-:Y:S04]  /*c120*/  STL [R1+0x418], R0 ;  /* 0x0004180001007387 */ /* 0x000fe80000100800 */
[----:B------:R-:W2:Y:S04]  /*c130*/  LDL.LU.64 R96, [R1+0x120] ;  /* 0x0001200001607983 */ /* 0x000ea80000300a00 */
[----:B------:R-:W2:Y:S04]  /*c140*/  LDL.LU.64 R98, [R1+0x128] ;  /* 0x0001280001627983 */ /* 0x000ea80000300a00 */
[----:B------:R-:W2:Y:S04]  /*c150*/  LDL.LU.64 R100, [R1+0x130] ;  /* 0x0001300001647983 */ /* 0x000ea80000300a00 */
[----:B------:R-:W2:Y:S04]  /*c160*/  LDL.LU.64 R102, [R1+0x138] ;  /* 0x0001380001667983 */ /* 0x000ea80000300a00 */
[----:B------:R-:W2:Y:S04]  /*c170*/  LDL.LU.64 R120, [R1+0xc0] ;  /* 0x0000c00001787983 */ /* 0x000ea80000300a00 */
[----:B------:R-:W2:Y:S04]  /*c180*/  LDL.LU.64 R122, [R1+0xc8] ;  /* 0x0000c800017a7983 */ /* 0x000ea80000300a00 */
[----:B------:R-:W2:Y:S04]  /*c190*/  LDL.LU.64 R124, [R1+0xd0] ;  /* 0x0000d000017c7983 */ /* 0x000ea80000300a00 */
[----:B------:R-:W2:Y:S01]  /*c1a0*/  LDL.LU.64 R126, [R1+0xd8] ;  /* 0x0000d800017e7983 */ /* 0x000ea20000300a00 */
[----:B----4-:R-:W-:-:S06]  /*c1b0*/  WARPGROUP.ARRIVE ;  /* 0x00000000000079c5 */ /* 0x010fcc0000000000 */
[----:B------:R-:W-:Y:S03]  /*c1c0*/  IGMMA.64x16x32.S8.S8 R168, gdesc[UR56], R168, gsb0 ;  /* 0x0060000038a879f1 */ /* 0x000fe600080410a8 */
[----:B------:R-:W-:Y:S02]  /*c1d0*/  WARPGROUP.DEPBAR.LE gsb0, 0x0 ;  /* 0x00008000000079c5 */ /* 0x000fe40000010000 */
[----:B---3--:R-:W-:Y:S01]  /*c1e0*/  WARPGROUP.ARRIVE ;  /* 0x00000000000079c5 */ /* 0x008fe20000000000 */
[----:B------:R-:W-:Y:S01]  /*c1f0*/  UMOV UR52, UR56 ;  /* 0x0000003800347c82 */ /* 0x000fe20008000000 */
[----:B------:R-:W-:Y:S01]  /*c200*/  UMOV UR53, UR57 ;  /* 0x0000003900357c82 */ /* 0x000fe20008000000 */
[----:B------:R-:W-:Y:S01]  /*c210*/  UMOV UR48, UR56 ;  /* 0x0000003800307c82 */ /* 0x000fe20008000000 */
[----:B------:R-:W-:Y:S01]  /*c220*/  UMOV UR49, UR57 ;  /* 0x0000003900317c82 */ /* 0x000fe20008000000 */
[----:B------:R-:W-:Y:S01]  /*c230*/  UMOV UR51, 0x40000040 ;  /* 0x4000004000337882 */ /* 0x000fe20000000000 */
[----:B------:R-:W-:Y:S01]  /*c240*/  IGMMA.64x16x32.S8.S8 R192, gdesc[UR8], R192, gsb0 ;  /* 0x0060000008c079f1 */ /* 0x000fe200080410c0 */
[----:B------:R-:W-:Y:S01]  /*c250*/  UIADD3 UR46, UR60, 0x200, URZ ;  /* 0x000002003c2e7890 */ /* 0x000fe2000fffe03f */
[----:B------:R-:W-:Y:S01]  /*c260*/  IMAD.MOV.U32 R234, RZ, RZ, R168 ;  /* 0x000000ffffea7224 */ /* 0x000fe200078e00a8 */
[----:B------:R-:W-:Y:S01]  /*c270*/  UMOV UR44, UR56 ;  /* 0x00000038002c7c82 */ /* 0x000fe20008000000 */
[----:B------:R-:W-:Y:S01]  /*c280*/  UMOV UR45, UR57 ;  /* 0x00000039002d7c82 */ /* 0x000fe20008000000 */
[----:B------:R-:W-:Y:S01]  /*c290*/  UMOV UR47, 0x40000040 ;  /* 0x40000040002f7882 */ /* 0x000fe20000000000 */
        /* <DEDUP_REMOVED lines=41> */
[----:B------:R-:W-:Y:S04]  /*c530*/  STL.64 [R1+0x850], R30 ;  /* 0x0008501e01007387 */ /* 0x000fe80000100a00 */
[----:B------:R-:W-:Y:S04]  /*c540*/  STL.64 [R1+0x848], R28 ;  /* 0x0008481c01007387 */ /* 0x000fe80000100a00 */
[----:B------:R-:W-:Y:S04]  /*c550*/  STL.64 [R1+0x840], R26 ;  /* 0x0008401a01007387 */ /* 0x000fe80000100a00 */
[----:B------:R0:W-:Y:S04]  /*c560*/  STL.64 [R1+0x838], R24 ;  /* 0x0008381801007387 */ /* 0x0001e80000100a00 */
[----:B------:R-:W3:Y:S04]  /*c570*/  LDL.LU.64 R144, [R1+0x60] ;  /* 0x0000600001907983 */ /* 0x000ee80000300a00 */
[----:B------:R-:W3:Y:S04]  /*c580*/  LDL.LU.64 R146, [R1+0x68] ;  /* 0x0000680001927983 */ /* 0x000ee80000300a00 */
[----:B------:R-:W3:Y:S04]  /*c590*/  LDL.LU.64 R148, [R1+0x70] ;  /* 0x0000700001947983 */ /* 0x000ee80000300a00 */
[----:B------:R-:W3:Y:S04]  /*c5a0*/  LDL.LU.64 R150, [R1+0x78] ;  /* 0x0000780001967983 */ /* 0x000ee80000300a00 */
[----:B0-----:R-:W4:Y:S04]  /*c5b0*/  LDL.LU.64 R24, [R1] ;  /* 0x0000000001187983 */ /* 0x001f280000300a00 */
[----:B------:R-:W4:Y:S04]  /*c5c0*/  LDL.LU.64 R26, [R1+0x8] ;  /* 0x00000800011a7983 */ /* 0x000f280000300a00 */
[----:B------:R-:W4:Y:S04]  /*c5d0*/  LDL.LU.64 R28, [R1+0x10] ;  /* 0x00001000011c7983 */ /* 0x000f280000300a00 */
[----:B------:R-:W4:Y:S01]  /*c5e0*/  LDL.LU.64 R30, [R1+0x18] ;  /* 0x00001800011e7983 */ /* 0x000f220000300a00 */
[----:B--2---:R-:W-:-:S06]  /*c5f0*/  WARPGROUP.ARRIVE ;  /* 0x00000000000079c5 */ /* 0x004fcc0000000000 */
        /* <DEDUP_REMOVED lines=8> */
[----:B---3--:R-:W-:-:S06]  /*c680*/  WARPGROUP.ARRIVE ;  /* 0x00000000000079c5 */ /* 0x008fcc0000000000 */
[----:B------:R-:W-:Y:S03]  /*c690*/  IGMMA.64x16x32.S8.S8 R144, gdesc[UR40], R144, gsb0 ;  /* 0x00600000289079f1 */ /* 0x000fe60008041090 */
[----:B------:R-:W-:Y:S02]  /*c6a0*/  WARPGROUP.DEPBAR.LE gsb0, 0x0 ;  /* 0x00008000000079c5 */ /* 0x000fe40000010000 */
[----:B----4-:R-:W-:-:S06]  /*c6b0*/  WARPGROUP.ARRIVE ;  /* 0x00000000000079c5 */ /* 0x010fcc0000000000 */
        /* <DEDUP_REMOVED lines=27> */
[----:B------:R-:W-:Y:S01]  /*c870*/  UMOV UR52, UR6 ;  /* 0x0000000600347c82 */ /* 0x000fe20008000000 */
[----:B------:R-:W-:Y:S01]  /*c880*/  UIADD3 UR6, UR60, 0x680, URZ ;  /* 0x000006803c067890 */ /* 0x000fe2000fffe03f */
[----:B------:R-:W-:Y:S01]  /*c890*/  UMOV UR7, UR11 ;  /* 0x0000000b00077c82 */ /* 0x000fe20008000000 */
[----:B------:R-:W-:Y:S01]  /*c8a0*/  UMOV UR49, UR5 ;  /* 0x0000000500317c82 */ /* 0x000fe20008000000 */
[----:B------:R-:W-:Y:S01]  /*c8b0*/  UMOV UR53, UR7 ;  /* 0x0000000700357c82 */ /* 0x000fe20008000000 */
[----:B------:R-:W-:Y:S01]  /*c8c0*/  UMOV UR4, UR56 ;  /* 0x0000003800047c82 */ /* 0x000fe20008000000 */
[----:B------:R-:W-:Y:S01]  /*c8d0*/  UMOV UR5, UR57 ;  /* 0x0000003900057c82 */ /* 0x000fe20008000000 */
[----:B------:R-:W-:Y:S01]  /*c8e0*/  UMOV UR7, 0x40000040 ;  /* 0x4000004000077882 */ /* 0x000fe20000000000 */
[----:B------:R-:W-:-:S02]  /*c8f0*/  WARPGROUP.DEPBAR.LE gsb0, 0x0 ;  /* 0x00008000000079c5 */ /* 0x000fc40000010000 */
        /* <DEDUP_REMOVED lines=43> */
[----:B------:R-:W-:Y:S02]  /*cbb0*/  UMOV UR21, UR9 ;  /* 0x0000000900157c82 */ /* 0x000fe40008000000 */
[----:B------:R-:W3:Y:S04]  /*cbc0*/  LDL.LU.64 R192, [R1+0xa0] ;  /* 0x0000a00001c07983 */ /* 0x000ee80000300a00 */
[----:B------:R-:W3:Y:S04]  /*cbd0*/  LDL.LU.64 R194, [R1+0xa8] ;  /* 0x0000a80001c27983 */ /* 0x000ee80000300a00 */
[----:B------:R-:W3:Y:S04]  /*cbe0*/  LDL.LU.64 R196, [R1+0xb0] ;  /* 0x0000b00001c47983 */ /* 0x000ee80000300a00 */
[----:B------:R-:W3:Y:S01]  /*cbf0*/  LDL.LU.64 R198, [R1+0xb8] ;  /* 0x0000b80001c67983 */ /* 0x000ee20000300a00 */
[----:B------:R-:W-:Y:S01]  /*cc00*/  UMOV UR24, UR8 ;  /* 0x0000000800187c82 */ /* 0x000fe20008000000 */
[----:B------:R-:W-:-:S02]  /*cc10*/  UMOV UR25, UR9 ;  /* 0x0000000900197c82 */ /* 0x000fc40008000000 */
[----:B------:R-:W4:Y:S04]  /*cc20*/  LDL.LU.64 R168, [R1+0x100] ;  /* 0x0001000001a87983 */ /* 0x000f280000300a00 */
[----:B------:R-:W4:Y:S04]  /*cc30*/  LDL.LU.64 R170, [R1+0x108] ;  /* 0x0001080001aa7983 */ /* 0x000f280000300a00 */
[----:B------:R-:W4:Y:S04]  /*cc40*/  LDL.LU.64 R172, [R1+0x110] ;  /* 0x0001100001ac7983 */ /* 0x000f280000300a00 */
[----:B------:R-:W4:Y:S01]  /*cc50*/  LDL.LU.64 R174, [R1+0x118] ;  /* 0x0001180001ae7983 */ /* 0x000f220000300a00 */
[----:B------:R-:W-:-:S02]  /*cc60*/  WARPGROUP.DEPBAR.LE gsb0, 0x0 ;  /* 0x00008000000079c5 */ /* 0x000fc40000010000 */
[----:B------:R-:W-:-:S06]  /*cc70*/  WARPGROUP.ARRIVE ;  /* 0x00000000000079c5 */ /* 0x000fcc0000000000 */
[----:B------:R-:W-:Y:S03]  /*cc80*/  IGMMA.64x16x32.S8.S8 R128, gdesc[UR20], R128, gsb0 ;  /* 0x00600000148079f1 */ /* 0x000fe60008041080 */
[----:B------:R-:W-:Y:S02]  /*cc90*/  WARPGROUP.DEPBAR.LE gsb0, 0x0 ;  /* 0x00008000000079c5 */ /* 0x000fe40000010000 */
[----:B------:R-:W-:-:S06]  /*cca0*/  WARPGROUP.ARRIVE ;  /* 0x00000000000079c5 */ /* 0x000fcc0000000000 */
[----:B------:R-:W-:Y:S01]  /*ccb0*/  IGMMA.64x16x32.S8.S8 R152, gdesc[UR24], R152, gsb0 ;  /* 0x00600000189879f1 */ /* 0x000fe20008041098 */
[----:B------:R-:W-:Y:S01]  /*ccc0*/  UMOV UR28, UR8 ;  /* 0x00000008001c7c82 */ /* 0x000fe20008000000 */
[----:B------:R-:W-:Y:S01]  /*ccd0*/  UMOV UR29, UR9 ;  /* 0x00000009001d7c82 */ /* 0x000fe20008000000 */
[----:B------:R-:W-:Y:S01]  /*cce0*/  IMAD.MOV.U32 R72, RZ, RZ, R96 ;  /* 0x000000ffff487224 */ /* 0x000fe200078e0060 */
        /* <DEDUP_REMOVED lines=23> */
[----:B------:R-:W4:Y:S01]  /*ce60*/  LDL.LU.64 R24, [R1+0x160] ;  /* 0x0001600001187983 */ /* 0x000f220000300a00 */
        /* <DEDUP_REMOVED lines=10> */
[----:B------:R-:W-:Y:S01]  /*cf10*/  IMAD.MOV.U32 R150, RZ, RZ, R30 ;  /* 0x000000ffff967224 */ /* 0x000fe200078e001e */
[----:B------:R-:W4:Y:S01]  /*cf20*/  LDL.LU.64 R28, [R1+0x170] ;  /* 0x00017000011c7983 */ /* 0x000f220000300a00 */
[----:B------:R-:W-:-:S03]  /*cf30*/  IMAD.MOV.U32 R151, RZ, RZ, R31 ;  /* 0x000000ffff977224 */ /* 0x000fc600078e001f */
[----:B------:R-:W4:Y:S01]  /*cf40*/  LDL.LU.64 R30, [R1+0x178] ;  /* 0x00017800011e7983 */ /* 0x000f220000300a00 */
[----:B------:R-:W-:Y:S02]  /*cf50*/  WARPGROUP.DEPBAR.LE gsb0, 0x0 ;  /* 0x00008000000079c5 */ /* 0x000fe40000010000 */
        /* <DEDUP_REMOVED lines=12> */
[----:B--2---:R-:W-:-:S06]  /*d020*/  WARPGROUP.ARRIVE ;  /* 0x00000000000079c5 */ /* 0x004fcc0000000000 */
[----:B------:R-:W-:Y:S01]  /*d030*/  IGMMA.64x16x32.S8.S8 R216, gdesc[UR40], R216, gsb0 ;  /* 0x0060000028d879f1 */ /* 0x000fe200080410d8 */
[----:B------:R-:W-:Y:S01]  /*d040*/  UMOV UR44, UR8 ;  /* 0x00000008002c7c82 */ /* 0x000fe20008000000 */
[----:B------:R-:W-:Y:S01]  /*d050*/  UMOV UR45, UR9 ;  /* 0x00000009002d7c82 */ /* 0x000fe20008000000 */
[----:B------:R-:W-:Y:S02]  /*d060*/  WARPGROUP.DEPBAR.LE gsb0, 0x0 ;  /* 0x00008000000079c5 */ /* 0x000fe40000010000 */
[----:B---3--:R-:W-:-:S06]  /*d070*/  WARPGROUP.ARRIVE ;  /* 0x00000000000079c5 */ /* 0x008fcc0000000000 */
[----:B------:R-:W-:Y:S01]  /*d080*/  IGMMA.64x16x32.S8.S8 R192, gdesc[UR44], R192, gsb0 ;  /* 0x006000002cc079f1 */ /* 0x000fe200080410c0 */
[----:B------:R-:W-:Y:S01]  /*d090*/  UMOV UR5, UR49 ;  /* 0x0000003100057c82 */ /* 0x000fe20008000000 */
[----:B------:R-:W-:Y:S01]  /*d0a0*/  UMOV UR48, UR8 ;  /* 0x0000000800307c82 */ /* 0x000fe20008000000 */
[----:B------:R-:W-:Y:S01]  /*d0b0*/  UMOV UR49, UR9 ;  /* 0x0000000900317c82 */ /* 0x000fe20008000000 */
[----:B------:R-:W-:Y:S02]  /*d0c0*/  WARPGROUP.DEPBAR.LE gsb0, 0x0 ;  /* 0x00008000000079c5 */ /* 0x000fe40000010000 */
[----:B----4-:R-:W-:-:S06]  /*d0d0*/  WARPGROUP.ARRIVE ;  /* 0x00000000000079c5 */ /* 0x010fcc0000000000 */
        /* <DEDUP_REMOVED lines=17> */
[----:B------:R0:W-:Y:S04]  /*d1f0*/  STL.64 [R1+0x160], R24 ;  /* 0x0001601801007387 */ /* 0x0001e80000100a00 */
[----:B------:R2:W-:Y:S04]  /*d200*/  STL.64 [R1+0x168], R26 ;  /* 0x0001681a01007387 */ /* 0x0005e80000100a00 */
[----:B------:R3:W-:Y:S04]  /*d210*/  STL.64 [R1+0x170], R28 ;  /* 0x0001701c01007387 */ /* 0x0007e80000100a00 */
[----:B------:R4:W-:Y:S04]  /*d220*/  STL.64 [R1+0x178], R30 ;  /* 0x0001781e01007387 */ /* 0x0009e80000100a00 */
[----:B0-----:R-:W4:Y:S04]  /*d230*/  LDL.LU.64 R24, [R1+0x220] ;  /* 0x0002200001187983 */ /* 0x001f280000300a00 */
[----:B--2---:R-:W2:Y:S04]  /*d240*/  LDL.LU.64 R26, [R1+0x228] ;  /* 0x00022800011a7983 */ /* 0x004ea80000300a00 */
[----:B---3--:R-:W2:Y:S04]  /*d250*/  LDL.LU.64 R28, [R1+0x230] ;  /* 0x00023000011c7983 */ /* 0x008ea80000300a00 */
[----:B----4-:R-:W2:Y:S04]  /*d260*/  LDL.LU.64 R30, [R1+0x238] ;  /* 0x00023800011e7983 */ /* 0x010ea80000300a00 */
[----:B------:R-:W3:Y:S04]  /*d270*/  LDL.LU.64 R216, [R1+0x200] ;  /* 0x0002000001d87983 */ /* 0x000ee80000300a00 */
[----:B------:R-:W3:Y:S04]  /*d280*/  LDL.LU.64 R218, [R1+0x208] ;  /* 0x0002080001da7983 */ /* 0x000ee80000300a00 */
[----:B------:R-:W3:Y:S04]  /*d290*/  LDL.LU.64 R220, [R1+0x210] ;  /* 0x0002100001dc7983 */ /* 0x000ee80000300a00 */
[----:B------:R-:W3:Y:S01]  /*d2a0*/  LDL.LU.64 R222, [R1+0x218] ;  /* 0x0002180001de7983 */ /* 0x000ee20000300a00 */
[----:B------:R-:W-:Y:S01]  /*d2b0*/  WARPGROUP.ARRIVE ;  /* 0x00000000000079c5 */ /* 0x000fe20000000000 */
[----:B------:R-:W-:Y:S01]  /*d2c0*/  IMAD.MOV.U32 R10, RZ, RZ, R192 ;  /* 0x000000ffff0a7224 */ /* 0x000fe200078e00c0 */
[----:B-1----:R-:W-:Y:S01]  /*d2d0*/  MOV R6, UR59 ;  /* 0x0000003b00067c02 */ /* 0x002fe20008000f00 */
[----:B------:R-:W-:Y:S01]  /*d2e0*/  IMAD.MOV.U32 R9, RZ, RZ, R193 ;  /* 0x000000ffff097224 */ /* 0x000fe200078e00c1 */
[----:B------:R-:W-:Y:S01]  /*d2f0*/  MOV R5, UR58 ;  /* 0x0000003a00057c02 */ /* 0x000fe20008000f00 */
[----:B------:R-:W-:Y:S01]  /*d300*/  IMAD.MOV.U32 R8, RZ, RZ, R194 ;  /* 0x000000ffff087224 */ /* 0x000fe200078e00c2 */
[----:B------:R-:W4:Y:S01]  /*d310*/  LDL.LU.64 R192, [R1+0x1a0] ;  /* 0x0001a00001c07983 */ /* 0x000f220000300a00 */
[----:B------:R-:W-:Y:S01]  /*d320*/  IMAD.MOV.U32 R7, RZ, RZ, R195 ;  /* 0x000000ffff077224 */ /* 0x000fe200078e00c3 */
[----:B------:R-:W-:Y:S01]  /*d330*/  UMOV UR56, UR8 ;  /* 0x0000000800387c82 */ /* 0x000fe20008000000 */
[----:B------:R-:W-:Y:S01]  /*d340*/  IMAD.MOV.U32 R4, RZ, RZ, R196 ;  /* 0x000000ffff047224 */ /* 0x000fe200078e00c4 */
[----:B------:R-:W4:Y:S01]  /*d350*/  LDL.LU.64 R194, [R1+0x1a8] ;  /* 0x0001a80001c27983 */ /* 0x000f220000300a00 */
[----:B------:R-:W-:Y:S01]  /*d360*/  IMAD.MOV.U32 R3, RZ, RZ, R197 ;  /* 0x000000ffff037224 */ /* 0x000fe200078e00c5 */
[----:B------:R-:W-:Y:S01]  /*d370*/  UMOV UR57, UR9 ;  /* 0x0000000900397c82 */ /* 0x000fe20008000000 */
[----:B------:R-:W-:Y:S01]  /*d380*/  UMOV UR58, UR12 ;  /* 0x0000000c003a7c82 */ /* 0x000fe20008000000 */
[----:B------:R-:W-:Y:S01]  /*d390*/  UMOV UR59, UR13 ;  /* 0x0000000d003b7c82 */ /* 0x000fe20008000000 */
[----:B------:R-:W-:Y:S01]  /*d3a0*/  IMAD.MOV.U32 R2, RZ, RZ, R198 ;  /* 0x000000ffff027224 */ /* 0x000fe200078e00c6 */
[----:B------:R-:W4:Y:S01]  /*d3b0*/  LDL.LU.64 R196, [R1+0x1b0] ;  /* 0x0001b00001c47983 */ /* 0x000f220000300a00 */
[----:B------:R-:W-:Y:S01]  /*d3c0*/  IMAD.MOV.U32 R0, RZ, RZ, R199 ;  /* 0x000000ffff007224 */ /* 0x000fe200078e00c7 */
[----:B------:R-:W-:Y:S02]  /*d3d0*/  IGMMA.64x16x32.S8.S8 R12, gdesc[UR56], R12, gsb0 ;  /* 0x00600000380c79f1 */ /* 0x000fe4000804100c */
[----:B------:R-:W4:Y:S04]  /*d3e0*/  LDL.LU.64 R198, [R1+0x1b8] ;  /* 0x0001b80001c67983 */ /* 0x000f280000300a00 */
[----:B------:R-:W4:Y:S04]  /*d3f0*/  LDL.LU.64 R168, [R1+0xe0] ;  /* 0x0000e00001a87983 */ /* 0x000f280000300a00 */
[----:B------:R-:W4:Y:S04]  /*d400*/  LDL.LU.64 R170, [R1+0xe8] ;  /* 0x0000e80001aa7983 */ /* 0x000f280000300a00 */
[----:B------:R-:W4:Y:S04]  /*d410*/  LDL.LU.64 R172, [R1+0xf0] ;  /* 0x0000f00001ac7983 */ /* 0x000f280000300a00 */
[----:B------:R-:W4:Y:S01]  /*d420*/  LDL.LU.64 R174, [R1+0xf8] ;  /* 0x0000f80001ae7983 */ /* 0x000f220000300a00 */
[----:B------:R-:W-:-:S03]  /*d430*/  WARPGROUP.DEPBAR.LE gsb0, 0x0 ;  /* 0x00008000000079c5 */ /* 0x000fc60000010000 */
[----:B------:R-:W-:Y:S04]  /*d440*/  STL.64 [R1+0x6e8], R18 ;  /* 0x0006e81201007387 */ /* 0x000fe80000100a00 */
[----:B------:R-:W-:Y:S04]  /*d450*/  STL.64 [R1+0x6e0], R16 ;  /* 0x0006e01001007387 */ /* 0x000fe80000100a00 */
[----:B------:R-:W-:Y:S04]  /*d460*/  STL.64 [R1+0x6d8], R14 ;  /* 0x0006d80e01007387 */ /* 0x000fe80000100a00 */
[----:B------:R0:W-:Y:S04]  /*d470*/  STL.64 [R1+0x6d0], R12 ;  /* 0x0006d00c01007387 */ /* 0x0001e80000100a00 */
[----:B0-----:R-:W4:Y:S04]  /*d480*/  LDL.LU.64 R12, [R1+0x140] ;  /* 0x00014000010c7983 */ /* 0x001f280000300a00 */
[----:B------:R-:W4:Y:S04]  /*d490*/  LDL.LU.64 R14, [R1+0x148] ;  /* 0x00014800010e7983 */ /* 0x000f280000300a00 */
[----:B------:R-:W4:Y:S04]  /*d4a0*/  LDL.LU.64 R16, [R1+0x150] ;  /* 0x0001500001107983 */ /* 0x000f280000300a00 */
[----:B------:R-:W4:Y:S01]  /*d4b0*/  LDL.LU.64 R18, [R1+0x158] ;  /* 0x0001580001127983 */ /* 0x000f220000300a00 */
[----:B------:R-:W-:-:S02]  /*d4c0*/  R2UR UR59, R6 ;  /* 0x00000000063b72ca */ /* 0x000fc400000e0000 */
[----:B------:R-:W-:Y:S01]  /*d4d0*/  R2UR UR58, R5 ;  /* 0x00000000053a72ca */ /* 0x000fe200000e0000 */
[----:B------:R-:W-:Y:S01]  /*d4e0*/  UMOV UR56, UR8 ;  /* 0x0000000800387c82 */ /* 0x000fe20008000000 */
[----:B------:R-:W-:Y:S01]  /*d4f0*/  UMOV UR57, UR9 ;  /* 0x0000000900397c82 */ /* 0x000fe20008000000 */
[----:B------:R-:W-:Y:S01]  /*d500*/  UIADD3 UR4, UR5, 0x800, URZ ;  /* 0x0000080005047890 */ /* 0x000fe2000fffe03f */
[----:B--2---:R-:W-:-:S09]  /*d510*/  WARPGROUP.ARRIVE ;  /* 0x00000000000079c5 */ /* 0x004fd20000000000 */
[----:B------:R-:W-:Y:S01]  /*d520*/  IGMMA.64x16x32.S8.S8 R24, gdesc[UR56], R24, gsb0 ;  /* 0x00600000381879f1 */ /* 0x000fe20008041018 */
[----:B------:R-:W-:Y:S01]  /*d530*/  UMOV UR56, UR4 ;  /* 0x0000000400387c82 */ /* 0x000fe20008000000 */
[----:B------:R-:W-:Y:S01]  /*d540*/  UMOV UR57, 0x40000040 ;  /* 0x4000004000397882 */ /* 0x000fe20000000000 */
[----:B------:R-:W-:Y:S02]  /*d550*/  WARPGROUP.DEPBAR.LE gsb0, 0x0 ;  /* 0x00008000000079c5 */ /* 0x000fe40000010000 */
[----:B---3--:R-:W-:-:S06]  /*d560*/  WARPGROUP.ARRIVE ;  /* 0x00000000000079c5 */ /* 0x008fcc0000000000 */
[----:B------:R-:W-:Y:S01]  /*d570*/  IGMMA.64x16x32.S8.S8 R216, gdesc[UR56], R216, gsb0 ;  /* 0x0060000038d879f1 */ /* 0x000fe200080410d8 */
[----:B------:R-:W-:Y:S01]  /*d580*/  UMOV UR58, UR12 ;  /* 0x0000000c003a7c82 */ /* 0x000fe20008000000 */
[----:B------:R-:W-:Y:S01]  /*d590*/  UMOV UR59, UR13 ;  /* 0x0000000d003b7c82 */ /* 0x000fe20008000000 */
[----:B------:R-:W-:Y:S02]  /*d5a0*/  WARPGROUP.DEPBAR.LE gsb0, 0x0 ;  /* 0x00008000000079c5 */ /* 0x000fe40000010000 */
[----:B----4-:R-:W-:-:S06]  /*d5b0*/  WARPGROUP.ARRIVE ;  /* 0x00000000000079c5 */ /* 0x010fcc0000000000 */
        /* <DEDUP_REMOVED lines=9> */
[----:B------:R-:W-:Y:S04]  /*d650*/  STL.64 [R1+0x228], R26 ;  /* 0x0002281a01007387 */ /* 0x000fe80000100a00 */
[----:B------:R-:W-:Y:S04]  /*d660*/  STL.64 [R1+0x230], R28 ;  /* 0x0002301c01007387 */ /* 0x000fe80000100a00 */
[----:B------:R0:W-:Y:S04]  /*d670*/  STL.64 [R1+0x238], R30 ;  /* 0x0002381e01007387 */ /* 0x0001e80000100a00 */
[----:B0-----:R-:W2:Y:S04]  /*d680*/  LDL.LU.64 R30, [R1+0x850] ;  /* 0x00085000011e7983 */ /* 0x001ea80000300a00 */
[----:B------:R-:W3:Y:S04]  /*d690*/  LDL.LU.64 R28, [R1+0x848] ;  /* 0x00084800011c7983 */ /* 0x000ee80000300a00 */
[----:B------:R-:W4:Y:S04]  /*d6a0*/  LDL.LU.64 R26, [R1+0x840] ;  /* 0x00084000011a7983 */ /* 0x000f280000300a00 */
[----:B------:R-:W4:Y:S01]  /*d6b0*/  LDL.LU.64 R24, [R1+0x838] ;  /* 0x0008380001187983 */ /* 0x000f220000300a00 */
[----:B------:R-:W-:-:S02]  /*d6c0*/  WARPGROUP.DEPBAR.LE gsb0, 0x0 ;  /* 0x00008000000079c5 */ /* 0x000fc40000010000 */
[----:B------:R-:W-:-:S06]  /*d6d0*/  WARPGROUP.ARRIVE ;  /* 0x00000000000079c5 */ /* 0x000fcc0000000000 */
[----:B------:R-:W-:Y:S01]  /*d6e0*/  IGMMA.64x16x32.S8.S8 R168, gdesc[UR48], R168, gsb0 ;  /* 0x0060000030a879f1 */ /* 0x000fe200080410a8 */
[----:B------:R-:W-:Y:S04]  /*d6f0*/  STL.64 [R1+0x200], R216 ;  /* 0x000200d801007387 */ /* 0x000fe80000100a00 */
[----:B------:R-:W-:Y:S04]  /*d700*/  STL.64 [R1+0x208], R218 ;  /* 0x000208da01007387 */ /* 0x000fe80000100a00 */
[----:B------:R-:W-:Y:S04]  /*d710*/  STL.64 [R1+0x210], R220 ;  /* 0x000210dc01007387 */ /* 0x000fe80000100a00 */
[----:B------:R0:W-:Y:S01]  /*d720*/  STL.64 [R1+0x218], R222 ;  /* 0x000218de01007387 */ /* 0x0001e20000100a00 */
[----:B------:R-:W-:-:S03]  /*d730*/  IMAD.MOV.U32 R235, RZ, RZ, R19 ;  /* 0x000000ffffeb7224 */ /* 0x000fc600078e0013 */
[----:B0-----:R-:W2:Y:S04]  /*d740*/  LDL.LU.64 R222, [R1+0x830] ;  /* 0x0008300001de7983 */ /* 0x001ea80000300a00 */
[----:B------:R-:W2:Y:S04]  /*d750*/  LDL.LU.64 R220, [R1+0x828] ;  /* 0x0008280001dc7983 */ /* 0x000ea80000300a00 */
[----:B------:R-:W2:Y:S04]  /*d760*/  LDL.LU.64 R218, [R1+0x820] ;  /* 0x0008200001da7983 */ /* 0x000ea80000300a00 */
[----:B------:R-:W2:Y:S04]  /*d770*/  LDL.LU.64 R216, [R1+0x818] ;  /* 0x0008180001d87983 */ /* 0x000ea80000300a00 */
[----:B------:R-:W-:Y:S04]  /*d780*/  STL.64 [R1+0x1a0], R192 ;  /* 0x0001a0c001007387 */ /* 0x000fe80000100a00 */
[----:B------:R-:W-:Y:S04]  /*d790*/  STL.64 [R1+0x1a8], R194 ;  /* 0x0001a8c201007387 */ /* 0x000fe80000100a00 */
[----:B------:R-:W-:Y:S04]  /*d7a0*/  STL.64 [R1+0x1b0], R196 ;  /* 0x0001b0c401007387 */ /* 0x000fe80000100a00 */
[----:B------:R0:W-:Y:S01]  /*d7b0*/  STL.64 [R1+0x1b8], R198 ;  /* 0x0001b8c601007387 */ /* 0x0001e20000100a00 */
[----:B------:R-:W-:-:S02]  /*d7c0*/  WARPGROUP.DEPBAR.LE gsb0, 0x0 ;  /* 0x00008000000079c5 */ /* 0x000fc40000010000 */
[----:B------:R-:W-:Y:S01]  /*d7d0*/  IMAD.MOV.U32 R19, RZ, RZ, R168 ;  /* 0x000000ffff137224 */ /* 0x000fe200078e00a8 */
[----:B0-----:R-:W3:Y:S04]  /*d7e0*/  LDL.LU.64 R198, [R1+0x810] ;  /* 0x0008100001c67983 */ /* 0x001ee80000300a00 */
[----:B------:R-:W3:Y:S04]  /*d7f0*/  LDL.LU.64 R196, [R1+0x808] ;  /* 0x0008080001c47983 */ /* 0x000ee80000300a00 */
[----:B------:R-:W3:Y:S04]  /*d800*/  LDL.LU.64 R194, [R1+0x800] ;  /* 0x0008000001c27983 */ /* 0x000ee80000300a00 */
[----:B------:R-:W3:Y:S04]  /*d810*/  LDL.LU.64 R192, [R1+0x7f8] ;  /* 0x0007f80001c07983 */ /* 0x000ee80000300a00 */
[----:B------:R0:W-:Y:S04]  /*d820*/  STL.64 [R1+0x140], R12 ;  /* 0x0001400c01007387 */ /* 0x0001e80000100a00 */
[----:B------:R1:W-:Y:S04]  /*d830*/  STL.64 [R1+0x148], R14 ;  /* 0x0001480e01007387 */ /* 0x0003e80000100a00 */
[----:B------:R1:W-:Y:S04]  /*d840*/  STL.64 [R1+0x150], R16 ;  /* 0x0001501001007387 */ /* 0x0003e80000100a00 */
[----:B------:R1:W-:Y:S01]  /*d850*/  STL [R1+0x158], R18 ;  /* 0x0001581201007387 */ /* 0x0003e20000100800 */
[----:B0-----:R-:W-:-:S02]  /*d860*/  IMAD.MOV.U32 R12, RZ, RZ, R175 ;  /* 0x000000ffff0c7224 */ /* 0x001fc400078e00af */
[----:B------:R-:W-:Y:S01]  /*d870*/  IMAD.MOV.U32 R13, RZ, RZ, R174 ;  /* 0x000000ffff0d7224 */ /* 0x000fe200078e00ae */
[----:B------:R-:W-:Y:S01]  /*d880*/  STL [R1+0x6f0], R235 ;  /* 0x0006f0eb01007387 */ /* 0x000fe20000100800 */
[----:B-1----:R-:W-:Y:S02]  /*d890*/  IMAD.MOV.U32 R15, RZ, RZ, R172 ;  /* 0x000000ffff0f7224 */ /* 0x002fe400078e00ac */
[----:B------:R-:W-:Y:S02]  /*d8a0*/  IMAD.MOV.U32 R14, RZ, RZ, R173 ;  /* 0x000000ffff0e7224 */ /* 0x000fe400078e00ad */
[----:B------:R-:W-:Y:S02]  /*d8b0*/  IMAD.MOV.U32 R17, RZ, RZ, R170 ;  /* 0x000000ffff117224 */ /* 0x000fe400078e00aa */
[----:B------:R-:W-:Y:S02]  /*d8c0*/  IMAD.MOV.U32 R18, RZ, RZ, R169 ;  /* 0x000000ffff127224 */ /* 0x000fe400078e00a9 */
[----:B------:R-:W-:Y:S01]  /*d8d0*/  IMAD.MOV.U32 R16, RZ, RZ, R171 ;  /* 0x000000ffff107224 */ /* 0x000fe200078e00ab */
[----:B------:R-:W4:Y:S04]  /*d8e0*/  LDL.LU.64 R168, [R1+0x20] ;  /* 0x0000200001a87983 */ /* 0x000f280000300a00 */
[----:B------:R-:W4:Y:S04]  /*d8f0*/  LDL.LU.64 R170, [R1+0x28] ;  /* 0x0000280001aa7983 */ /* 0x000f280000300a00 */
[----:B------:R-:W4:Y:S04]  /*d900*/  LDL.LU.64 R172, [R1+0x30] ;  /* 0x0000300001ac7983 */ /* 0x000f280000300a00 */
[----:B------:R-:W4:Y:S04]  /*d910*/  LDL.LU.64 R174, [R1+0x38] ;  /* 0x0000380001ae7983 */ /* 0x000f280000300a00 */
        /* <DEDUP_REMOVED lines=9> */
[----:B-1----:R-:W2:Y:S04]  /*d9b0*/  LDL.LU.64 R14, [R1+0x88] ;  /* 0x00008800010e7983 */ /* 0x002ea80000300a00 */
[----:B------:R-:W2:Y:S04]  /*d9c0*/  LDL.LU.64 R16, [R1+0x90] ;  /* 0x0000900001107983 */ /* 0x000ea80000300a00 */
[----:B------:R-:W2:Y:S01]  /*d9d0*/  LDL.LU.64 R18, [R1+0x98] ;  /* 0x0000980001127983 */ /* 0x000ea20000300a00 */
        /* <DEDUP_REMOVED lines=8> */
[----:B------:R-:W-:Y:S01]  /*da60*/  IGMMA.64x16x32.S8.S8 R168, gdesc[UR40], R168, gsb0 ;  /* 0x0060000028a879f1 */ /* 0x000fe200080410a8 */
[----:B------:R-:W-:Y:S01]  /*da70*/  STL.64 [R1+0x80], R12 ;  /* 0x0000800c01007387 */ /* 0x000fe20000100a00 */
[----:B------:R-:W-:-:S03]  /*da80*/  IMAD.MOV.U32 R235, RZ, RZ, R19 ;  /* 0x000000ffffeb7224 */ /* 0x000fc600078e0013 */
[----:B------:R-:W-:Y:S04]  /*da90*/  STL.64 [R1+0x88], R14 ;  /* 0x0000880e01007387 */ /* 0x000fe80000100a00 */
[----:B------:R-:W-:Y:S04]  /*daa0*/  STL.64 [R1+0x90], R16 ;  /* 0x0000901001007387 */ /* 0x000fe80000100a00 */
[----:B------:R0:W-:Y:S01]  /*dab0*/  STL [R1+0x98], R18 ;  /* 0x0000981201007387 */ /* 0x0001e20000100800 */
[----:B------:R-:W-:Y:S02]  /*dac0*/  WARPGROUP.DEPBAR.LE gsb0, 0x0 ;  /* 0x00008000000079c5 */ /* 0x000fe40000010000 */
[----:B0-----:R-:W-:-:S02]  /*dad0*/  IMAD.MOV.U32 R18, RZ, RZ, R174 ;  /* 0x000000ffff127224 */ /* 0x001fc400078e00ae */
        /* <DEDUP_REMOVED lines=10> */
[----:B------:R-:W2:Y:S01]  /*db80*/  LDL.LU.64 R168, [R1+0x7d8] ;  /* 0x0007d80001a87983 */ /* 0x000ea20000300a00 */
[----:B------:R-:W-:Y:S01]  /*db90*/  WARPGROUP.ARRIVE ;  /* 0x00000000000079c5 */ /* 0x000fe20000000000 */
[----:B------:R-:W-:Y:S01]  /*dba0*/  UMOV UR36, UR56 ;  /* 0x0000003800247c82 */ /* 0x000fe20008000000 */
[----:B------:R-:W-:-:S04]  /*dbb0*/  UMOV UR37, UR57 ;  /* 0x0000003900257c82 */ /* 0x000fc80008000000 */
[----:B------:R-:W-:Y:S01]  /*dbc0*/  IGMMA.64x16x32.S8.S8 R216, gdesc[UR36], R216, gsb0 ;  /* 0x0060000024d879f1 */ /* 0x000fe200080410d8 */
[----:B------:R-:W-:Y:S01]  /*dbd0*/  UMOV UR32, UR56 ;  /* 0x0000003800207c82 */ /* 0x000fe20008000000 */
[----:B------:R-:W-:Y:S01]  /*dbe0*/  UMOV UR33, UR57 ;  /* 0x0000003900217c82 */ /* 0x000fe20008000000 */
[----:B------:R-:W-:Y:S02]  /*dbf0*/  WARPGROUP.DEPBAR.LE gsb0, 0x0 ;  /* 0x00008000000079c5 */ /* 0x000fe40000010000 */
[----:B------:R0:W-:Y:S01]  /*dc00*/  STL.64 [R1+0x608], R222 ;  /* 0x000608de01007387 */ /* 0x0001e20000100a00 */
[----:B---3--:R-:W-:-:S03]  /*dc10*/  WARPGROUP.ARRIVE ;  /* 0x00000000000079c5 */ /* 0x008fc60000000000 */
[----:B------:R1:W-:Y:S03]  /*dc20*/  STL.64 [R1+0x600], R220 ;  /* 0x000600dc01007387 */ /* 0x0003e60000100a00 */
[----:B------:R-:W-:Y:S01]  /*dc30*/  IGMMA.64x16x32.S8.S8 R192, gdesc[UR32], R192, gsb0 ;  /* 0x0060000020c079f1 */ /* 0x000fe200080410c0 */
[----:B------:R3:W-:Y:S04]  /*dc40*/  STL.64 [R1+0x5f8], R218 ;  /* 0x0005f8da01007387 */ /* 0x0007e80000100a00 */
[----:B------:R4:W-:Y:S01]  /*dc50*/  STL.64 [R1+0x5f0], R216 ;  /* 0x0005f0d801007387 */ /* 0x0009e20000100a00 */
[----:B0-----:R-:W-:Y:S02]  /*dc60*/  IMAD.MOV.U32 R222, RZ, RZ, R150 ;  /* 0x000000ffffde7224 */ /* 0x001fe400078e0096 */
[----:B-1----:R-:W-:-:S02]  /*dc70*/  IMAD.MOV.U32 R220, RZ, RZ, R148 ;  /* 0x000000ffffdc7224 */ /* 0x002fc400078e0094 */
[----:B---3--:R-:W-:Y:S02]  /*dc80*/  IMAD.MOV.U32 R218, RZ, RZ, R146 ;  /* 0x000000ffffda7224 */ /* 0x008fe400078e0092 */
[----:B----4-:R-:W-:Y:S02]  /*dc90*/  IMAD.MOV.U32 R216, RZ, RZ, R144 ;  /* 0x000000ffffd87224 */ /* 0x010fe400078e0090 */
[----:B------:R-:W3:Y:S01]  /*dca0*/  LDL.LU R144, [R1+0x7d0] ;  /* 0x0007d00001907983 */ /* 0x000ee20000300800 */
[----:B------:R-:W-:Y:S02]  /*dcb0*/  IMAD.MOV.U32 R217, RZ, RZ, R145 ;  /* 0x000000ffffd97224 */ /* 0x000fe400078e0091 */
[----:B------:R-:W-:Y:S01]  /*dcc0*/  IMAD.MOV.U32 R219, RZ, RZ, R147 ;  /* 0x000000ffffdb7224 */ /* 0x000fe200078e0093 */
[----:B------:R-:W3:Y:S01]  /*dcd0*/  LDL.LU R145, [R1+0x7cc] ;  /* 0x0007cc0001917983 */ /* 0x000ee20000300800 */
[----:B------:R-:W-:-:S03]  /*dce0*/  IMAD.MOV.U32 R221, RZ, RZ, R149 ;  /* 0x000000ffffdd7224 */ /* 0x000fc600078e0095 */
[----:B------:R-:W3:Y:S01]  /*dcf0*/  LDL.LU R146, [R1+0x7c8] ;  /* 0x0007c80001927983 */ /* 0x000ee20000300800 */
[----:B------:R-:W-:-:S03]  /*dd00*/  IMAD.MOV.U32 R223, RZ, RZ, R151 ;  /* 0x000000ffffdf7224 */ /* 0x000fc600078e0097 */
[----:B------:R-:W3:Y:S04]  /*dd10*/  LDL.LU R147, [R1+0x7c4] ;  /* 0x0007c40001937983 */ /* 0x000ee80000300800 */
[----:B------:R-:W3:Y:S04]  /*dd20*/  LDL.LU R148, [R1+0x7c0] ;  /* 0x0007c00001947983 */ /* 0x000ee80000300800 */
[----:B------:R-:W3:Y:S04]  /*dd30*/  LDL.LU R149, [R1+0x7bc] ;  /* 0x0007bc0001957983 */ /* 0x000ee80000300800 */
[----:B------:R-:W3:Y:S04]  /*dd40*/  LDL.LU R150, [R1+0x7b8] ;  /* 0x0007b80001967983 */ /* 0x000ee80000300800 */
[----:B------:R-:W3:Y:S01]  /*dd50*/  LDL.LU R151, [R1+0x7b4] ;  /* 0x0007b40001977983 */ /* 0x000ee20000300800 */
[----:B------:R-:W-:-:S03]  /*dd60*/  WARPGROUP.DEPBAR.LE gsb0, 0x0 ;  /* 0x00008000000079c5 */ /* 0x000fc60000010000 */
[----:B------:R0:W-:Y:S04]  /*dd70*/  STL.64 [R1+0x628], R198 ;  /* 0x000628c601007387 */ /* 0x0001e80000100a00 */
[----:B------:R1:W-:Y:S01]  /*dd80*/  STL.64 [R1+0x620], R196 ;  /* 0x000620c401007387 */ /* 0x0003e20000100a00 */
[----:B------:R-:W-:-:S03]  /*dd90*/  UMOV UR28, UR56 ;  /* 0x00000038001c7c82 */ /* 0x000fc60008000000 */
[----:B------:R4:W-:Y:S01]  /*dda0*/  STL.64 [R1+0x618], R194 ;  /* 0x000618c201007387 */ /* 0x0009e20000100a00 */
[----:B------:R-:W-:-:S03]  /*ddb0*/  UMOV UR29, UR57 ;  /* 0x00000039001d7c82 */ /* 0x000fc60008000000 */
[----:B------:R4:W-:Y:S01]  /*ddc0*/  STL.64 [R1+0x610], R192 ;  /* 0x000610c001007387 */ /* 0x0009e20000100a00 */
[----:B0-----:R-:W-:Y:S02]  /*ddd0*/  IMAD.MOV.U32 R198, RZ, RZ, R126 ;  /* 0x000000ffffc67224 */ /* 0x001fe400078e007e */
[----:B-1----:R-:W-:Y:S02]  /*dde0*/  IMAD.MOV.U32 R196, RZ, RZ, R124 ;  /* 0x000000ffffc47224 */ /* 0x002fe400078e007c */
[----:B----4-:R-:W-:Y:S02]  /*ddf0*/  IMAD.MOV.U32 R194, RZ, RZ, R122 ;  /* 0x000000ffffc27224 */ /* 0x010fe400078e007a */
[----:B------:R-:W-:Y:S02]  /*de00*/  IMAD.MOV.U32 R192, RZ, RZ, R120 ;  /* 0x000000ffffc07224 */ /* 0x000fe400078e0078 */
[----:B------:R-:W4:Y:S01]  /*de10*/  LDL.LU R120, [R1+0x7b0] ;  /* 0x0007b00001787983 */ /* 0x000f220000300800 */
[----:B------:R-:W-:-:S02]  /*de20*/  IMAD.MOV.U32 R193, RZ, RZ, R121 ;  /* 0x000000ffffc17224 */ /* 0x000fc400078e0079 */
[----:B------:R-:W-:Y:S01]  /*de30*/  IMAD.MOV.U32 R195, RZ, RZ, R123 ;  /* 0x000000ffffc37224 */ /* 0x000fe200078e007b */
[----:B------:R-:W4:Y:S01]  /*de40*/  LDL.LU R121, [R1+0x7ac] ;  /* 0x0007ac0001797983 */ /* 0x000f220000300800 */
[----:B------:R-:W-:-:S03]  /*de50*/  IMAD.MOV.U32 R197, RZ, RZ, R125 ;  /* 0x000000ffffc57224 */ /* 0x000fc600078e007d */
[----:B------:R-:W4:Y:S01]  /*de60*/  LDL.LU R122, [R1+0x7a8] ;  /* 0x0007a800017a7983 */ /* 0x000f220000300800 */
[----:B------:R-:W-:-:S03]  /*de70*/  IMAD.MOV.U32 R199, RZ, RZ, R127 ;  /* 0x000000ffffc77224 */ /* 0x000fc600078e007f */
[----:B------:R-:W4:Y:S04]  /*de80*/  LDL.LU R123, [R1+0x7a4] ;  /* 0x0007a400017b7983 */ /* 0x000f280000300800 */
[----:B------:R-:W4:Y:S04]  /*de90*/  LDL.LU R124, [R1+0x7a0] ;  /* 0x0007a000017c7983 */ /* 0x000f280000300800 */
[----:B------:R-:W4:Y:S04]  /*dea0*/  LDL.LU R125, [R1+0x79c] ;  /* 0x00079c00017d7983 */ /* 0x000f280000300800 */
[----:B------:R-:W4:Y:S04]  /*deb0*/  LDL.LU R126, [R1+0x798] ;  /* 0x00079800017e7983 */ /* 0x000f280000300800 */
[----:B------:R-:W4:Y:S01]  /*dec0*/  LDL.LU R127, [R1+0x794] ;  /* 0x00079400017f7983 */ /* 0x000f220000300800 */
[----:B--2---:R-:W-:-:S06]  /*ded0*/  WARPGROUP.ARRIVE ;  /* 0x00000000000079c5 */ /* 0x004fcc0000000000 */
[----:B------:R-:W-:Y:S03]  /*dee0*/  IGMMA.64x16x32.S8.S8 R168, gdesc[UR28], R168, gsb0 ;  /* 0x006000001ca879f1 */ /* 0x000fe600080410a8 */
[----:B------:R-:W-:Y:S02]  /*def0*/  WARPGROUP.DEPBAR.LE gsb0, 0x0 ;  /* 0x00008000000079c5 */ /* 0x000fe40000010000 */
[----:B------:R0:W-:Y:S04]  /*df00*/  STL.64 [R1+0x648], R174 ;  /* 0x000648ae01007387 */ /* 0x0001e80000100a00 */
[----:B------:R1:W-:Y:S04]  /*df10*/  STL.64 [R1+0x640], R172 ;  /* 0x000640ac01007387 */ /* 0x0003e80000100a00 */
[----:B------:R2:W-:Y:S04]  /*df20*/  STL.64 [R1+0x638], R170 ;  /* 0x000638aa01007387 */ /* 0x0005e80000100a00 */
[----:B------:R2:W-:Y:S01]  /*df30*/  STL.64 [R1+0x630], R168 ;  /* 0x000630a801007387 */ /* 0x0005e20000100a00 */
[----:B0-----:R-:W-:-:S02]  /*df40*/  IMAD.MOV.U32 R174, RZ, RZ, R102 ;  /* 0x000000ffffae7224 */ /* 0x001fc400078e0066 */
[----:B-1----:R-:W-:Y:S02]  /*df50*/  IMAD.MOV.U32 R172, RZ, RZ, R100 ;  /* 0x000000ffffac7224 */ /* 0x002fe400078e0064 */
[----:B--2---:R-:W-:Y:S02]  /*df60*/  IMAD.MOV.U32 R170, RZ, RZ, R98 ;  /* 0x000000ffffaa7224 */ /* 0x004fe400078e0062 */
[----:B------:R-:W-:Y:S02]  /*df70*/  IMAD.MOV.U32 R168, RZ, RZ, R96 ;  /* 0x000000ffffa87224 */ /* 0x000fe400078e0060 */
[----:B------:R-:W2:Y:S01]  /*df80*/  LDL.LU R96, [R1+0x790] ;  /* 0x0007900001607983 */ /* 0x000ea20000300800 */
[----:B------:R-:W-:Y:S02]  /*df90*/  IMAD.MOV.U32 R169, RZ, RZ, R97 ;  /* 0x000000ffffa97224 */ /* 0x000fe400078e0061 */
[----:B------:R-:W-:Y:S01]  /*dfa0*/  IMAD.MOV.U32 R171, RZ, RZ, R99 ;  /* 0x000000ffffab7224 */ /* 0x000fe200078e0063 */
[----:B------:R-:W2:Y:S01]  /*dfb0*/  LDL.LU R97, [R1+0x78c] ;  /* 0x00078c0001617983 */ /* 0x000ea20000300800 */
[----:B------:R-:W-:-:S03]  /*dfc0*/  IMAD.MOV.U32 R173, RZ, RZ, R101 ;  /* 0x000000ffffad7224 */ /* 0x000fc600078e0065 */
[----:B------:R-:W2:Y:S01]  /*dfd0*/  LDL.LU R98, [R1+0x788] ;  /* 0x0007880001627983 */ /* 0x000ea20000300800 */
[----:B------:R-:W-:-:S03]  /*dfe0*/  IMAD.MOV.U32 R175, RZ, RZ, R103 ;  /* 0x000000ffffaf7224 */ /* 0x000fc600078e0067 */
[----:B------:R-:W2:Y:S04]  /*dff0*/  LDL.LU R99, [R1+0x784] ;  /* 0x0007840001637983 */ /* 0x000ea80000300800 */
[----:B------:R-:W2:Y:S04]  /*e000*/  LDL.LU R100, [R1+0x780] ;  /* 0x0007800001647983 */ /* 0x000ea80000300800 */
[----:B------:R-:W2:Y:S04]  /*e010*/  LDL.LU R101, [R1+0x77c] ;  /* 0x00077c0001657983 */ /* 0x000ea80000300800 */
[----:B------:R-:W2:Y:S04]  /*e020*/  LDL.LU R102, [R1+0x778] ;  /* 0x0007780001667983 */ /* 0x000ea80000300800 */
[----:B------:R-:W2:Y:S01]  /*e030*/  LDL.LU R103, [R1+0x774] ;  /* 0x0007740001677983 */ /* 0x000ea20000300800 */
[----:B---3--:R-:W-:Y:S01]  /*e040*/  WARPGROUP.ARRIVE ;  /* 0x00000000000079c5 */ /* 0x008fe20000000000 */
[----:B------:R-:W-:Y:S01]  /*e050*/  UMOV UR24, UR56 ;  /* 0x0000003800187c82 */ /* 0x000fe20008000000 */
[----:B------:R-:W-:-:S04]  /*e060*/  UMOV UR25, UR57 ;  /* 0x0000003900197c82 */ /* 0x000fc80008000000 */
[----:B------:R-:W-:Y:S01]  /*e070*/  IGMMA.64x16x32.S8.S8 R144, gdesc[UR24], R144, gsb0 ;  /* 0x00600000189079f1 */ /* 0x000fe20008041090 */
[----:B------:R-:W-:Y:S01]  /*e080*/  UMOV UR20, UR56 ;  /* 0x0000003800147c82 */ /* 0x000fe20008000000 */
[----:B------:R-:W-:Y:S01]  /*e090*/  UMOV UR21, UR57 ;  /* 0x0000003900157c82 */ /* 0x000fe20008000000 */
[----:B------:R-:W-:Y:S02]  /*e0a0*/  WARPGROUP.DEPBAR.LE gsb0, 0x0 ;  /* 0x00008000000079c5 */ /* 0x000fe40000010000 */
[----:B------:R0:W-:Y:S01]  /*e0b0*/  STL.64 [R1+0x668], R150 ;  /* 0x0006689601007387 */ /* 0x0001e20000100a00 */
[----:B----4-:R-:W-:-:S03]  /*e0c0*/  WARPGROUP.ARRIVE ;  /* 0x00000000000079c5 */ /* 0x010fc60000000000 */
        /* <DEDUP_REMOVED lines=87> */
[----:B---3--:R-:W-:Y:S02]  /*e640*/  IMAD.MOV.U32 R74, RZ, RZ, R232 ;  /* 0x000000ffff4a7224 */ /* 0x008fe400078e00e8 */
[----:B------:R-:W-:Y:S02]  /*e650*/  IMAD.MOV.U32 R75, RZ, RZ, R23 ;  /* 0x000000ffff4b7224 */ /* 0x000fe400078e0017 */
[----:B----4-:R-:W-:-:S02]  /*e660*/  IMAD.MOV.U32 R72, RZ, RZ, R234 ;  /* 0x000000ffff487224 */ /* 0x010fc400078e00ea */
[----:B------:R-:W-:Y:S01]  /*e670*/  IMAD.MOV.U32 R73, RZ, RZ, R233 ;  /* 0x000000ffff497224 */ /* 0x000fe200078e00e9 */
[----:B------:R-:W-:Y:S02]  /*e680*/  UIADD3 UR16, UR47, 0x2, URZ ;  /* 0x000000022f107890 */ /* 0x000fe4000fffe03f */
[----:B------:R-:W-:Y:S01]  /*e690*/  UIADD3 UR58, UR60, 0x2, URZ ;  /* 0x000000023c3a7890 */ /* 0x000fe2000fffe03f */
[----:B------:R-:W-:Y:S01]  /*e6a0*/  UMOV UR57, 0x40000040 ;  /* 0x4000004000397882 */ /* 0x000fe20000000000 */
[----:B------:R-:W-:-:S03]  /*e6b0*/  UMOV UR59, 0x40000040 ;  /* 0x40000040003b7882 */ /* 0x000fc60000000000 */
[----:B------:R-:W-:Y:S01]  /*e6c0*/  UMOV UR56, UR16 ;  /* 0x0000001000387c82 */ /* 0x000fe20008000000 */
[----:B------:R-:W-:Y:S01]  /*e6d0*/  UIADD3 UR4, UR60, 0x82, URZ ;  /* 0x000000823c047890 */ /* 0x000fe2000fffe03f */
[----:B------:R-:W-:Y:S01]  /*e6e0*/  UMOV UR40, UR56 ;  /* 0x0000003800287c82 */ /* 0x000fe20008000000 */
[----:B------:R-:W-:Y:S01]  /*e6f0*/  UMOV UR41, UR57 ;  /* 0x0000003900297c82 */ /* 0x000fe20008000000 */
[----:B------:R-:W-:-:S04]  /*e700*/  UMOV UR43, 0x40000040 ;  /* 0x40000040002b7882 */ /* 0x000fc80000000000 */
[----:B------:R-:W-:Y:S01]  /*e710*/  UMOV UR42, UR4 ;  /* 0x00000004002a7c82 */ /* 0x000fe20008000000 */
        /* <DEDUP_REMOVED lines=141> */
[----:B------:R0:W-:Y:S04]  /*eff0*/  STL.64 [R1+0xc0], R168 ;  /* 0x0000c0a801007387 */ /* 0x0001e80000100a00 */
[----:B------:R1:W-:Y:S04]  /*f000*/  STL.64 [R1+0xc8], R170 ;  /* 0x0000c8aa01007387 */ /* 0x0003e80000100a00 */
[----:B------:R2:W-:Y:S04]  /*f010*/  STL.64 [R1+0xd0], R172 ;  /* 0x0000d0ac01007387 */ /* 0x0005e80000100a00 */
[----:B------:R3:W-:Y:S04]  /*f020*/  STL.64 [R1+0xd8], R174 ;  /* 0x0000d8ae01007387 */ /* 0x0007e80000100a00 */
[----:B------:R-:W-:Y:S04]  /*f030*/  STL.64 [R1+0x60], R192 ;  /* 0x000060c001007387 */ /* 0x000fe80000100a00 */
[----:B------:R-:W-:Y:S04]  /*f040*/  STL.64 [R1+0x68], R194 ;  /* 0x000068c201007387 */ /* 0x000fe80000100a00 */
[----:B------:R-:W-:Y:S04]  /*f050*/  STL.64 [R1+0x70], R196 ;  /* 0x000070c401007387 */ /* 0x000fe80000100a00 */
[----:B------:R-:W-:Y:S04]  /*f060*/  STL.64 [R1+0x78], R198 ;  /* 0x000078c601007387 */ /* 0x000fe80000100a00 */
[----:B------:R4:W-:Y:S04]  /*f070*/  STL.64 [R1], R216 ;  /* 0x000000d801007387 */ /* 0x0009e80000100a00 */
[----:B------:R4:W-:Y:S04]  /*f080*/  STL.64 [R1+0x8], R218 ;  /* 0x000008da01007387 */ /* 0x0009e80000100a00 */
[----:B------:R4:W-:Y:S04]  /*f090*/  STL.64 [R1+0x10], R220 ;  /* 0x000010dc01007387 */ /* 0x0009e80000100a00 */
[----:B------:R4:W-:Y:S04]  /*f0a0*/  STL.64 [R1+0x18], R222 ;  /* 0x000018de01007387 */ /* 0x0009e80000100a00 */
[----:B0-----:R-:W4:Y:S04]  /*f0b0*/  LDL.LU.64 R168, [R1+0x40] ;  /* 0x0000400001a87983 */ /* 0x001f280000300a00 */
[----:B-1----:R-:W4:Y:S04]  /*f0c0*/  LDL.LU.64 R170, [R1+0x48] ;  /* 0x0000480001aa7983 */ /* 0x002f280000300a00 */
[----:B--2---:R-:W2:Y:S04]  /*f0d0*/  LDL.LU.64 R172, [R1+0x50] ;  /* 0x0000500001ac7983 */ /* 0x004ea80000300a00 */
[----:B---3--:R-:W2:Y:S01]  /*f0e0*/  LDL.LU.64 R174, [R1+0x58] ;  /* 0x0000580001ae7983 */ /* 0x008ea20000300a00 */
[----:B------:R-:W-:-:S02]  /*f0f0*/  WARPGROUP.DEPBAR.LE gsb0, 0x0 ;  /* 0x00008000000079c5 */ /* 0x000fc40000010000 */
[----:B------:R-:W-:Y:S01]  /*f100*/  WARPGROUP.ARRIVE ;  /* 0x00000000000079c5 */ /* 0x000fe20000000000 */
[----:B------:R-:W-:Y:S01]  /*f110*/  UMOV UR20, UR4 ;  /* 0x0000000400147c82 */ /* 0x000fe20008000000 */
[----:B------:R-:W-:Y:S01]  /*f120*/  UMOV UR21, UR5 ;  /* 0x0000000500157c82 */ /* 0x000fe20008000000 */
[----:B------:R-:W-:Y:S01]  /*f130*/  UMOV UR24, UR4 ;  /* 0x0000000400187c82 */ /* 0x000fe20008000000 */
[----:B------:R-:W-:Y:S01]  /*f140*/  UMOV UR25, UR5 ;  /* 0x0000000500197c82 */ /* 0x000fe20008000000 */
[----:B----4-:R-:W3:Y:S01]  /*f150*/  LDL.LU.64 R216, [R1+0x100] ;  /* 0x0001000001d87983 */ /* 0x010ee20000300a00 */
[----:B------:R-:W-:Y:S03]  /*f160*/  IGMMA.64x16x32.S8.S8 R128, gdesc[UR20], R128, gsb0 ;  /* 0x00600000148079f1 */ /* 0x000fe60008041080 */
[----:B------:R-:W3:Y:S04]  /*f170*/  LDL.LU.64 R218, [R1+0x108] ;  /* 0x0001080001da7983 */ /* 0x000ee80000300a00 */
[----:B------:R-:W3:Y:S04]  /*f180*/  LDL.LU.64 R220, [R1+0x110] ;  /* 0x0001100001dc7983 */ /* 0x000ee80000300a00 */
[----:B------:R-:W3:Y:S01]  /*f190*/  LDL.LU.64 R222, [R1+0x118] ;  /* 0x0001180001de7983 */ /* 0x000ee20000300a00 */
[----:B------:R-:W-:-:S02]  /*f1a0*/  WARPGROUP.DEPBAR.LE gsb0, 0x0 ;  /* 0x00008000000079c5 */ /* 0x000fc40000010000 */
        /* <DEDUP_REMOVED lines=37> */
[----:B------:R-:W-:Y:S01]  /*f400*/  UMOV UR49, UR5 ;  /* 0x0000000500317c82 */ /* 0x000fe20008000000 */
[----:B------:R-:W-:Y:S02]  /*f410*/  WARPGROUP.DEPBAR.LE gsb0, 0x0 ;  /* 0x00008000000079c5 */ /* 0x000fe40000010000 */
[----:B---3--:R-:W-:-:S06]  /*f420*/  WARPGROUP.ARRIVE ;  /* 0x00000000000079c5 */ /* 0x008fcc0000000000 */
        /* <DEDUP_REMOVED lines=8> */
[----:B------:R0:W-:Y:S04]  /*f4b0*/  STL.64 [R1+0xa0], R192 ;  /* 0x0000a0c001007387 */ /* 0x0001e80000100a00 */
[----:B------:R1:W-:Y:S04]  /*f4c0*/  STL.64 [R1+0xa8], R194 ;  /* 0x0000a8c201007387 */ /* 0x0003e80000100a00 */
[----:B------:R2:W-:Y:S04]  /*f4d0*/  STL.64 [R1+0xb0], R196 ;  /* 0x0000b0c401007387 */ /* 0x0005e80000100a00 */
[----:B------:R3:W-:Y:S01]  /*f4e0*/  STL.64 [R1+0xb8], R198 ;  /* 0x0000b8c601007387 */ /* 0x0007e20000100a00 */
[----:B------:R-:W-:-:S02]  /*f4f0*/  WARPGROUP.DEPBAR.LE gsb0, 0x0 ;  /* 0x00008000000079c5 */ /* 0x000fc40000010000 */
[----:B------:R-:W-:Y:S02]  /*f500*/  IMAD.MOV.U32 R234, RZ, RZ, R216 ;  /* 0x000000ffffea7224 */ /* 0x000fe400078e00d8 */
[----:B------:R-:W-:Y:S02]  /*f510*/  IMAD.MOV.U32 R233, RZ, RZ, R217 ;  /* 0x000000ffffe97224 */ /* 0x000fe400078e00d9 */
[----:B------:R-:W-:Y:S02]  /*f520*/  IMAD.MOV.U32 R216, RZ, RZ, R12 ;  /* 0x000000ffffd87224 */ /* 0x000fe400078e000c */
[----:B------:R-:W-:Y:S01]  /*f530*/  IMAD.MOV.U32 R232, RZ, RZ, R218 ;  /* 0x000000ffffe87224 */ /* 0x000fe200078e00da */
[----:B------:R-:W4:Y:S01]  /*f540*/  LDL.LU R12, [R1+0x710] ;  /* 0x00071000010c7983 */ /* 0x000f220000300800 */
[----:B------:R-:W-:Y:S02]  /*f550*/  IMAD.MOV.U32 R217, RZ, RZ, R13 ;  /* 0x000000ffffd97224 */ /* 0x000fe400078e000d */
[----:B------:R-:W-:Y:S01]  /*f560*/  IMAD.MOV.U32 R23, RZ, RZ, R219 ;  /* 0x000000ffff177224 */ /* 0x000fe200078e00db */
[----:B------:R-:W4:Y:S01]  /*f570*/  LDL.LU R13, [R1+0x70c] ;  /* 0x00070c00010d7983 */ /* 0x000f220000300800 */
        /* <DEDUP_REMOVED lines=14> */
[----:B------:R-:W4:Y:S04]  /*f660*/  LDL.LU R18, [R1+0x6f8] ;  /* 0x0006f80001127983 */ /* 0x000f280000300800 */
[----:B------:R-:W4:Y:S04]  /*f670*/  LDL.LU R19, [R1+0x6f4] ;  /* 0x0006f40001137983 */ /* 0x000f280000300800 */
[----:B0-----:R-:W4:Y:S04]  /*f680*/  LDL.LU R192, [R1+0x80] ;  /* 0x0000800001c07983 */ /* 0x001f280000300800 */
[----:B------:R-:W4:Y:S04]  /*f690*/  LDL.LU R193, [R1+0x84] ;  /* 0x0000840001c17983 */ /* 0x000f280000300800 */
[----:B-1----:R-:W4:Y:S01]  /*f6a0*/  LDL.LU R194, [R1+0x88] ;  /* 0x0000880001c27983 */ /* 0x002f220000300800 */
[----:B------:R-:W-:-:S03]  /*f6b0*/  IMAD.MOV.U32 R2, RZ, RZ, R174 ;  /* 0x000000ffff027224 */ /* 0x000fc600078e00ae */
[----:B------:R-:W4:Y:S01]  /*f6c0*/  LDL.LU R195, [R1+0x8c] ;  /* 0x00008c0001c37983 */ /* 0x000f220000300800 */
[----:B------:R-:W-:-:S03]  /*f6d0*/  IMAD.MOV.U32 R0, RZ, RZ, R175 ;  /* 0x000000ffff007224 */ /* 0x000fc600078e00af */
[----:B--2---:R-:W2:Y:S01]  /*f6e0*/  LDL.LU R196, [R1+0x90] ;  /* 0x0000900001c47983 */ /* 0x004ea20000300800 */
[----:B---3--:R-:W-:-:S03]  /*f6f0*/  IMAD.MOV.U32 R199, RZ, RZ, R235 ;  /* 0x000000ffffc77224 */ /* 0x008fc600078e00eb */
[----:B------:R-:W2:Y:S01]  /*f700*/  LDL.LU R197, [R1+0x94] ;  /* 0x0000940001c57983 */ /* 0x000ea20000300800 */
[----:B------:R-:W-:Y:S02]  /*f710*/  IMAD.MOV.U32 R4, RZ, RZ, R172 ;  /* 0x000000ffff047224 */ /* 0x000fe400078e00ac */
[----:B------:R-:W-:Y:S01]  /*f720*/  IMAD.MOV.U32 R3, RZ, RZ, R173 ;  /* 0x000000ffff037224 */ /* 0x000fe200078e00ad */
[----:B------:R-:W2:Y:S01]  /*f730*/  LDL.LU R198, [R1+0x98] ;  /* 0x0000980001c67983 */ /* 0x000ea20000300800 */
[----:B------:R-:W-:Y:S02]  /*f740*/  IMAD.MOV.U32 R8, RZ, RZ, R170 ;  /* 0x000000ffff087224 */ /* 0x000fe400078e00aa */
[----:B------:R-:W-:Y:S01]  /*f750*/  IMAD.MOV.U32 R7, RZ, RZ, R171 ;  /* 0x000000ffff077224 */ /* 0x000fe200078e00ab */
[----:B------:R-:W3:Y:S01]  /*f760*/  LDL.LU R235, [R1+0x6f0] ;  /* 0x0006f00001eb7983 */ /* 0x000ee20000300800 */
[----:B------:R-:W-:Y:S02]  /*f770*/  IMAD.MOV.U32 R10, RZ, RZ, R168 ;  /* 0x000000ffff0a7224 */ /* 0x000fe400078e00a8 */
[----:B------:R-:W-:-:S02]  /*f780*/  IMAD.MOV.U32 R9, RZ, RZ, R169 ;  /* 0x000000ffff097224 */ /* 0x000fc400078e00a9 */
[----:B----4-:R-:W-:Y:S02]  /*f790*/  IMAD.MOV.U32 R175, RZ, RZ, R12 ;  /* 0x000000ffffaf7224 */ /* 0x010fe400078e000c */
[----:B------:R-:W-:Y:S02]  /*f7a0*/  IMAD.MOV.U32 R174, RZ, RZ, R13 ;  /* 0x000000ffffae7224 */ /* 0x000fe400078e000d */
[----:B------:R-:W4:Y:S01]  /*f7b0*/  LDL.LU.64 R12, [R1+0x160] ;  /* 0x00016000010c7983 */ /* 0x000f220000300a00 */
[----:B------:R-:W-:Y:S02]  /*f7c0*/  IMAD.MOV.U32 R173, RZ, RZ, R14 ;  /* 0x000000ffffad7224 */ /* 0x000fe400078e000e */
[----:B------:R-:W-:Y:S02]  /*f7d0*/  IMAD.MOV.U32 R172, RZ, RZ, R15 ;  /* 0x000000ffffac7224 */ /* 0x000fe400078e000f */
[----:B------:R-:W4:Y:S01]  /*f7e0*/  LDL.LU.64 R14, [R1+0x168] ;  /* 0x00016800010e7983 */ /* 0x000f220000300a00 */
[----:B------:R-:W-:-:S02]  /*f7f0*/  IMAD.MOV.U32 R171, RZ, RZ, R16 ;  /* 0x000000ffffab7224 */ /* 0x000fc400078e0010 */
[----:B------:R-:W-:Y:S02]  /*f800*/  IMAD.MOV.U32 R170, RZ, RZ, R17 ;  /* 0x000000ffffaa7224 */ /* 0x000fe400078e0011 */
[----:B------:R-:W4:Y:S01]  /*f810*/  LDL.LU.64 R16, [R1+0x170] ;  /* 0x0001700001107983 */ /* 0x000f220000300a00 */
[----:B------:R-:W-:Y:S02]  /*f820*/  IMAD.MOV.U32 R169, RZ, RZ, R18 ;  /* 0x000000ffffa97224 */ /* 0x000fe400078e0012 */
[----:B------:R-:W-:Y:S02]  /*f830*/  IMAD.MOV.U32 R168, RZ, RZ, R19 ;  /* 0x000000ffffa87224 */ /* 0x000fe400078e0013 */
[----:B------:R-:W4:Y:S01]  /*f840*/  LDL.LU.64 R18, [R1+0x178] ;  /* 0x0001780001127983 */ /* 0x000f220000300a00 */
[----:B------:R-:W-:Y:S01]  /*f850*/  UMOV UR12, UR52 ;  /* 0x00000034000c7c82 */ /* 0x000fe20008000000 */
[----:B------:R-:W-:Y:S01]  /*f860*/  UMOV UR13, UR53 ;  /* 0x00000035000d7c82 */ /* 0x000fe20008000000 */
[----:B------:R-:W-:Y:S01]  /*f870*/  UMOV UR52, UR4 ;  /* 0x0000000400347c82 */ /* 0x000fe20008000000 */
[----:B------:R-:W-:Y:S01]  /*f880*/  UMOV UR53, UR5 ;  /* 0x0000000500357c82 */ /* 0x000fe20008000000 */
        /* <DEDUP_REMOVED lines=25> */
[----:B------:R-:W2:Y:S01]  /*fa20*/  LDL.LU R145, [R1+0x144] ;  /* 0x0001440001917983 */ /* 0x000ea20000300800 */
[----:B---3--:R-:W-:-:S03]  /*fa30*/  IMAD.MOV.U32 R151, RZ, RZ, R235 ;  /* 0x000000ffff977224 */ /* 0x008fc600078e00eb */
[----:B------:R-:W3:Y:S04]  /*fa40*/  LDL.LU R146, [R1+0x148] ;  /* 0x0001480001927983 */ /* 0x000ee80000300800 */
[----:B------:R-:W3:Y:S04]  /*fa50*/  LDL.LU R147, [R1+0x14c] ;  /* 0x00014c0001937983 */ /* 0x000ee80000300800 */
[----:B------:R-:W3:Y:S04]  /*fa60*/  LDL.LU R148, [R1+0x150] ;  /* 0x0001500001947983 */ /* 0x000ee80000300800 */
[----:B------:R-:W3:Y:S04]  /*fa70*/  LDL.LU R149, [R1+0x154] ;  /* 0x0001540001957983 */ /* 0x000ee80000300800 */
[----:B------:R-:W3:Y:S01]  /*fa80*/  LDL.LU R150, [R1+0x158] ;  /* 0x0001580001967983 */ /* 0x000ee20000300800 */
[----:B----4-:R-:W-:-:S06]  /*fa90*/  WARPGROUP.ARRIVE ;  /* 0x00000000000079c5 */ /* 0x010fcc0000000000 */
[----:B------:R-:W-:Y:S03]  /*faa0*/  IGMMA.64x16x32.S8.S8 R12, gdesc[UR52], R12, gsb0 ;  /* 0x00600000340c79f1 */ /* 0x000fe6000804100c */
[----:B------:R-:W-:Y:S02]  /*fab0*/  WARPGROUP.DEPBAR.LE gsb0, 0x0 ;  /* 0x00008000000079c5 */ /* 0x000fe40000010000 */
[----:B------:R-:W-:Y:S02]  /*fac0*/  IMAD.MOV.U32 R215, RZ, RZ, R18 ;  /* 0x000000ffffd77224 */ /* 0x000fe400078e0012 */
[----:B------:R-:W-:Y:S02]  /*fad0*/  IMAD.MOV.U32 R235, RZ, RZ, R19 ;  /* 0x000000ffffeb7224 */ /* 0x000fe400078e0013 */
[----:B------:R-:W-:Y:S01]  /*fae0*/  IMAD.MOV.U32 R213, RZ, RZ, R16 ;  /* 0x000000ffffd57224 */ /* 0x000fe200078e0010 */
[----:B------:R-:W4:Y:S01]  /*faf0*/  LDL.LU.64 R18, [R1+0x6e8] ;  /* 0x0006e80001127983 */ /* 0x000f220000300a00 */
[----:B------:R-:W-:-:S02]  /*fb00*/  IMAD.MOV.U32 R214, RZ, RZ, R17 ;  /* 0x000000ffffd67224 */ /* 0x000fc400078e0011 */
[----:B------:R-:W-:Y:S01]  /*fb10*/  IMAD.MOV.U32 R211, RZ, RZ, R14 ;  /* 0x000000ffffd37224 */ /* 0x000fe200078e000e */
[----:B------:R-:W4:Y:S01]  /*fb20*/  LDL.LU.64 R16, [R1+0x6e0] ;  /* 0x0006e00001107983 */ /* 0x000f220000300a00 */
[----:B------:R-:W-:Y:S02]  /*fb30*/  IMAD.MOV.U32 R212, RZ, RZ, R15 ;  /* 0x000000ffffd47224 */ /* 0x000fe400078e000f */
[----:B------:R-:W-:Y:S01]  /*fb40*/  IMAD.MOV.U32 R209, RZ, RZ, R12 ;  /* 0x000000ffffd17224 */ /* 0x000fe200078e000c */
[----:B------:R-:W4:Y:S01]  /*fb50*/  LDL.LU.64 R14, [R1+0x6d8] ;  /* 0x0006d800010e7983 */ /* 0x000f220000300a00 */
[----:B------:R-:W-:-:S03]  /*fb60*/  IMAD.MOV.U32 R210, RZ, RZ, R13 ;  /* 0x000000ffffd27224 */ /* 0x000fc600078e000d */
[----:B------:R-:W4:Y:S01]  /*fb70*/  LDL.LU.64 R12, [R1+0x6d0] ;  /* 0x0006d000010c7983 */ /* 0x000f220000300a00 */
[----:B------:R-:W-:Y:S01]  /*fb80*/  MOV R6, UR59 ;  /* 0x0000003b00067c02 */ /* 0x000fe20008000f00 */
[----:B------:R-:W-:Y:S01]  /*fb90*/  UMOV UR56, UR4 ;  /* 0x0000000400387c82 */ /* 0x000fe20008000000 */
[----:B------:R-:W-:Y:S01]  /*fba0*/  MOV R5, UR58 ;  /* 0x0000003a00057c02 */ /* 0x000fe20008000f00 */
[----:B------:R-:W-:Y:S01]  /*fbb0*/  UMOV UR57, UR5 ;  /* 0x0000000500397c82 */ /* 0x000fe20008000000 */
[----:B------:R-:W-:Y:S01]  /*fbc0*/  UMOV UR58, UR12 ;  /* 0x0000000c003a7c82 */ /* 0x000fe20008000000 */
[----:B------:R-:W-:Y:S01]  /*fbd0*/  UMOV UR59, UR13 ;  /* 0x0000000d003b7c82 */ /* 0x000fe20008000000 */
[----:B------:R-:W-:Y:S01]  /*fbe0*/  UIADD3 UR8, UR9, 0x802, URZ ;  /* 0x0000080209087890 */ /* 0x000fe2000fffe03f */
[----:B----4-:R-:W-:-:S06]  /*fbf0*/  WARPGROUP.ARRIVE ;  /* 0x00000000000079c5 */ /* 0x010fcc0000000000 */
[----:B------:R-:W-:Y:S01]  /*fc00*/  IGMMA.64x16x32.S8.S8 R12, gdesc[UR56], R12, gsb0 ;  /* 0x00600000380c79f1 */ /* 0x000fe2000804100c */
[----:B------:R-:W-:Y:S02]  /*fc10*/  R2UR UR59, R6 ;  /* 0x00000000063b72ca */ /* 0x000fe400000e0000 */
[----:B------:R-:W-:Y:S01]  /*fc20*/  R2UR UR58, R5 ;  /* 0x00000000053a72ca */ /* 0x000fe200000e0000 */
[----:B------:R-:W-:Y:S01]  /*fc30*/  UMOV UR56, UR4 ;  /* 0x0000000400387c82 */ /* 0x000fe20008000000 */
[----:B------:R-:W-:Y:S01]  /*fc40*/  UMOV UR57, UR5 ;  /* 0x0000000500397c82 */ /* 0x000fe20008000000 */
[----:B------:R-:W-:Y:S02]  /*fc50*/  WARPGROUP.DEPBAR.LE gsb0, 0x0 ;  /* 0x00008000000079c5 */ /* 0x000fe40000010000 */
[----:B--2---:R-:W-:-:S08]  /*fc60*/  WARPGROUP.ARRIVE ;  /* 0x00000000000079c5 */ /* 0x004fd00000000000 */
        /* <DEDUP_REMOVED lines=178> */
[----:B------:R-:W-:-:S03]  /*10790*/  UMOV UR59, 0x40000040 ;  /* 0x40000040003b7882 */ /* 0x000fc60000000000 */
[----:B------:R-:W-:Y:S01]  /*107a0*/  UMOV UR56, UR16 ;  /* 0x0000001000387c82 */ /* 0x000fe20008000000 */
        /* <DEDUP_REMOVED lines=46> */
[----:B------:R-:W-:Y:S02]  /*10a90*/  UMOV UR42, UR8 ;  /* 0x00000008002a7c82 */ /* 0x000fe40008000000 */
[----:B--2---:R-:W4:Y:S01]  /*10aa0*/  LDL.LU.64 R148, [R1+0x130] ;  /* 0x0001300001947983 */ /* 0x004f220000300a00 */
[----:B------:R-:W-:Y:S02]  /*10ab0*/  UMOV UR43, 0x40000040 ;  /* 0x40000040002b7882 */ /* 0x000fe40000000000 */
[----:B------:R-:W-:Y:S01]  /*10ac0*/  IGMMA.64x16x32.S8.S8 R168, gdesc[UR40], R168, gsb0 ;  /* 0x0060000028a879f1 */ /* 0x000fe200080410a8 */
[----:B---3--:R-:W4:Y:S02]  /*10ad0*/  LDL.LU.64 R150, [R1+0x138] ;  /* 0x0001380001967983 */ /* 0x008f240000300a00 */
[----:B------:R-:W-:-:S02]  /*10ae0*/  WARPGROUP.DEPBAR.LE gsb0, 0x0 ;  /* 0x00008000000079c5 */ /* 0x000fc40000010000 */
        /* <DEDUP_REMOVED lines=12> */
[----:B------:R-:W-:-:S03]  /*10bb0*/  UIADD3 UR54, UR60, 0x104, URZ ;  /* 0x000001043c367890 */ /* 0x000fc6000fffe03f */
[----:B------:R-:W-:Y:S01]  /*10bc0*/  STL.64 [R1+0x5b8], R54 ;  /* 0x0005b83601007387 */ /* 0x000fe20000100a00 */
[----:B------:R-:W-:-:S03]  /*10bd0*/  WARPGROUP.ARRIVE ;  /* 0x00000000000079c5 */ /* 0x000fc60000000000 */
[----:B------:R-:W-:Y:S04]  /*10be0*/  STL.64 [R1+0x5b0], R52 ;  /* 0x0005b03401007387 */ /* 0x000fe80000100a00 */
[----:B------:R-:W-:Y:S04]  /*10bf0*/  STL.64 [R1+0x5a8], R50 ;  /* 0x0005a83201007387 */ /* 0x000fe80000100a00 */
[----:B------:R0:W-:Y:S04]  /*10c00*/  STL.64 [R1+0x5a0], R48 ;  /* 0x0005a03001007387 */ /* 0x0001e80000100a00 */
[----:B------:R-:W3:Y:S01]  /*10c10*/  LDL.LU.64 R24, [R1+0x60] ;  /* 0x0000600001187983 */ /* 0x000ee20000300a00 */
[----:B------:R-:W-:-:S03]  /*10c20*/  UMOV UR52, UR56 ;  /* 0x0000003800347c82 */ /* 0x000fc60008000000 */
[----:B------:R-:W3:Y:S01]  /*10c30*/  LDL.LU.64 R26, [R1+0x68] ;  /* 0x00006800011a7983 */ /* 0x000ee20000300a00 */
[----:B------:R-:W-:Y:S01]  /*10c40*/  UMOV UR53, UR57 ;  /* 0x0000003900357c82 */ /* 0x000fe20008000000 */
[----:B------:R-:W-:Y:S02]  /*10c50*/  UMOV UR55, 0x40000040 ;  /* 0x4000004000377882 */ /* 0x000fe40000000000 */
[----:B------:R-:W3:Y:S01]  /*10c60*/  LDL.LU.64 R28, [R1+0x70] ;  /* 0x00007000011c7983 */ /* 0x000ee20000300a00 */
[----:B------:R-:W-:Y:S03]  /*10c70*/  IGMMA.64x16x32.S8.S8 R216, gdesc[UR52], R216, gsb0 ;  /* 0x0060000034d879f1 */ /* 0x000fe600080410d8 */
[----:B------:R-:W3:Y:S01]  /*10c80*/  LDL.LU.64 R30, [R1+0x78] ;  /* 0x00007800011e7983 */ /* 0x000ee20000300a00 */
[----:B------:R-:W-:Y:S02]  /*10c90*/  WARPGROUP.DEPBAR.LE gsb0, 0x0 ;  /* 0x00008000000079c5 */ /* 0x000fe40000010000 */
[----:B------:R-:W-:-:S02]  /*10ca0*/  IMAD.MOV.U32 R100, RZ, RZ, R216 ;  /* 0x000000ffff647224 */ /* 0x000fc400078e00d8 */
[----:B------:R-:W-:Y:S02]  /*10cb0*/  IMAD.MOV.U32 R101, RZ, RZ, R217 ;  /* 0x000000ffff657224 */ /* 0x000fe400078e00d9 */
[----:B------:R-:W-:Y:S01]  /*10cc0*/  IMAD.MOV.U32 R102, RZ, RZ, R218 ;  /* 0x000000ffff667224 */ /* 0x000fe200078e00da */
[----:B------:R-:W3:Y:S01]  /*10cd0*/  LDL.LU.64 R216, [R1] ;  /* 0x0000000001d87983 */ /* 0x000ee20000300a00 */
[----:B------:R-:W-:Y:S02]  /*10ce0*/  IMAD.MOV.U32 R103, RZ, RZ, R219 ;  /* 0x000000ffff677224 */ /* 0x000fe400078e00db */
[----:B------:R-:W-:Y:S01]  /*10cf0*/  IMAD.MOV.U32 R72, RZ, RZ, R220 ;  /* 0x000000ffff487224 */ /* 0x000fe200078e00dc */
[----:B------:R-:W3:Y:S01]  /*10d00*/  LDL.LU.64 R218, [R1+0x8] ;  /* 0x0000080001da7983 */ /* 0x000ee20000300a00 */
[----:B------:R-:W-:Y:S02]  /*10d10*/  IMAD.MOV.U32 R73, RZ, RZ, R221 ;  /* 0x000000ffff497224 */ /* 0x000fe400078e00dd */
[----:B------:R-:W-:Y:S01]  /*10d20*/  IMAD.MOV.U32 R74, RZ, RZ, R222 ;  /* 0x000000ffff4a7224 */ /* 0x000fe200078e00de */
[----:B------:R-:W3:Y:S01]  /*10d30*/  LDL.LU.64 R220, [R1+0x10] ;  /* 0x0000100001dc7983 */ /* 0x000ee20000300a00 */
[----:B------:R-:W-:-:S03]  /*10d40*/  IMAD.MOV.U32 R75, RZ, RZ, R223 ;  /* 0x000000ffff4b7224 */ /* 0x000fc600078e00df */
[----:B------:R-:W3:Y:S01]  /*10d50*/  LDL.LU.64 R222, [R1+0x18] ;  /* 0x0000180001de7983 */ /* 0x000ee20000300a00 */
[----:B------:R-:W-:Y:S01]  /*10d60*/  UIADD3 UR50, UR60, 0x184, URZ ;  /* 0x000001843c327890 */ /* 0x000fe2000fffe03f */
[----:B------:R-:W-:Y:S01]  /*10d70*/  UMOV UR48, UR56 ;  /* 0x0000003800307c82 */ /* 0x000fe20008000000 */
[----:B------:R-:W-:Y:S01]  /*10d80*/  UMOV UR49, UR57 ;  /* 0x0000003900317c82 */ /* 0x000fe20008000000 */
[----:B------:R-:W-:Y:S01]  /*10d90*/  UMOV UR51, 0x40000040 ;  /* 0x4000004000337882 */ /* 0x000fe20000000000 */
[----:B------:R-:W-:Y:S01]  /*10da0*/  UIADD3 UR46, UR60, 0x204, URZ ;  /* 0x000002043c2e7890 */ /* 0x000fe2000fffe03f */
[----:B------:R-:W-:Y:S01]  /*10db0*/  UMOV UR44, UR56 ;  /* 0x00000038002c7c82 */ /* 0x000fe20008000000 */
[----:B------:R-:W-:Y:S01]  /*10dc0*/  UMOV UR45, UR57 ;  /* 0x00000039002d7c82 */ /* 0x000fe20008000000 */
[----:B------:R-:W-:Y:S01]  /*10dd0*/  UMOV UR4, UR42 ;  /* 0x0000002a00047c82 */ /* 0x000fe20008000000 */
[----:B------:R-:W-:Y:S01]  /*10de0*/  UIADD3 UR42, UR60, 0x284, URZ ;  /* 0x000002843c2a7890 */ /* 0x000fe2000fffe03f */
[----:B----4-:R-:W-:-:S06]  /*10df0*/  WARPGROUP.ARRIVE ;  /* 0x00000000000079c5 */ /* 0x010fcc0000000000 */
[----:B------:R-:W-:Y:S01]  /*10e00*/  IGMMA.64x16x32.S8.S8 R144, gdesc[UR48], R144, gsb0 ;  /* 0x00600000309079f1 */ /* 0x000fe20008041090 */
[----:B------:R-:W-:Y:S01]  /*10e10*/  UMOV UR49, UR47 ;  /* 0x0000002f00317c82 */ /* 0x000fe20008000000 */
[----:B------:R-:W-:Y:S01]  /*10e20*/  UMOV UR47, 0x40000040 ;  /* 0x40000040002f7882 */ /* 0x000fe20000000000 */
[----:B------:R-:W-:Y:S02]  /*10e30*/  WARPGROUP.DEPBAR.LE gsb0, 0x0 ;  /* 0x00008000000079c5 */ /* 0x000fe40000010000 */
[----:B--2---:R-:W-:-:S06]  /*10e40*/  WARPGROUP.ARRIVE ;  /* 0x00000000000079c5 */ /* 0x004fcc0000000000 */
[----:B------:R-:W-:Y:S01]  /*10e50*/  IGMMA.64x16x32.S8.S8 R168, gdesc[UR44], R168, gsb0 ;  /* 0x006000002ca879f1 */ /* 0x000fe200080410a8 */
[----:B------:R-:W-:Y:S01]  /*10e60*/  UMOV UR5, UR43 ;  /* 0x0000002b00057c82 */ /* 0x000fe20008000000 */
[----:B------:R-:W-:Y:S01]  /*10e70*/  UMOV UR40, UR56 ;  /* 0x0000003800287c82 */ /* 0x000fe20008000000 */
[----:B------:R-:W-:Y:S01]  /*10e80*/  UMOV UR41, UR57 ;  /* 0x0000003900297c82 */ /* 0x000fe20008000000 */
[----:B------:R-:W-:Y:S01]  /*10e90*/  UMOV UR43, 0x40000040 ;  /* 0x40000040002b7882 */ /* 0x000fe20000000000 */
[----:B------:R-:W-:Y:S02]  /*10ea0*/  WARPGROUP.DEPBAR.LE gsb0, 0x0 ;  /* 0x00008000000079c5 */ /* 0x000fe40000010000 */
[----:B---3--:R-:W-:-:S06]  /*10eb0*/  WARPGROUP.ARRIVE ;  /* 0x00000000000079c5 */ /* 0x008fcc0000000000 */
        /* <DEDUP_REMOVED lines=13> */
[----:B------:R-:W-:Y:S01]  /*10f90*/  IMAD.MOV.U32 R150, RZ, RZ, R170 ;  /* 0x000000ffff967224 */ /* 0x000fe200078e00aa */
[----:B------:R-:W-:-:S02]  /*10fa0*/  WARPGROUP.DEPBAR.LE gsb0, 0x0 ;  /* 0x00008000000079c5 */ /* 0x000fc40000010000 */
[----:B------:R-:W-:Y:S02]  /*10fb0*/  IMAD.MOV.U32 R196, RZ, RZ, R216 ;  /* 0x000000ffffc47224 */ /* 0x000fe400078e00d8 */
[----:B------:R-:W-:Y:S02]  /*10fc0*/  IMAD.MOV.U32 R197, RZ, RZ, R217 ;  /* 0x000000ffffc57224 */ /* 0x000fe400078e00d9 */
[----:B------:R-:W-:Y:S02]  /*10fd0*/  IMAD.MOV.U32 R216, RZ, RZ, R209 ;  /* 0x000000ffffd87224 */ /* 0x000fe400078e00d1 */
[----:B------:R-:W-:Y:S01]  /*10fe0*/  IMAD.MOV.U32 R198, RZ, RZ, R218 ;  /* 0x000000ffffc67224 */ /* 0x000fe200078e00da */
[----:B------:R-:W2:Y:S01]  /*10ff0*/  LDL.LU R209, [R1+0x5e8] ;  /* 0x0005e80001d17983 */ /* 0x000ea20000300800 */
[----:B------:R-:W-:Y:S02]  /*11000*/  IMAD.MOV.U32 R217, RZ, RZ, R210 ;  /* 0x000000ffffd97224 */ /* 0x000fe400078e00d2 */
[----:B------:R-:W-:Y:S01]  /*11010*/  IMAD.MOV.U32 R199, RZ, RZ, R219 ;  /* 0x000000ffffc77224 */ /* 0x000fe200078e00db */
[----:B------:R-:W2:Y:S01]  /*11020*/  LDL.LU R210, [R1+0x5e4] ;  /* 0x0005e40001d27983 */ /* 0x000ea20000300800 */
[----:B------:R-:W-:-:S02]  /*11030*/  IMAD.MOV.U32 R218, RZ, RZ, R211 ;  /* 0x000000ffffda7224 */ /* 0x000fc400078e00d3 */
[----:B------:R-:W-:Y:S01]  /*11040*/  IMAD.MOV.U32 R168, RZ, RZ, R220 ;  /* 0x000000ffffa87224 */ /* 0x000fe200078e00dc */
[----:B------:R-:W2:Y:S01]  /*11050*/  LDL.LU R211, [R1+0x5e0] ;  /* 0x0005e00001d37983 */ /* 0x000ea20000300800 */
        /* <DEDUP_REMOVED lines=8> */
[----:B------:R-:W2:Y:S04]  /*110e0*/  LDL.LU R214, [R1+0x5d4] ;  /* 0x0005d40001d67983 */ /* 0x000ea80000300800 */
[----:B------:R-:W2:Y:S01]  /*110f0*/  LDL.LU R215, [R1+0x5d0] ;  /* 0x0005d00001d77983 */ /* 0x000ea20000300800 */
        /* <DEDUP_REMOVED lines=34> */
[----:B------:R-:W-:Y:S01]  /*11320*/  IMAD.MOV.U32 R125, RZ, RZ, R145 ;  /* 0x000000ffff7d7224 */ /* 0x000fe200078e0091 */
[----:B------:R-:W2:Y:S01]  /*11330*/  LDL.LU.64 R16, [R1+0xa0] ;  /* 0x0000a00001107983 */ /* 0x000ea20000300a00 */
[----:B------:R-:W-:Y:S02]  /*11340*/  WARPGROUP.DEPBAR.LE gsb0, 0x0 ;  /* 0x00008000000079c5 */ /* 0x000fe40000010000 */
[----:B------:R-:W-:Y:S01]  /*11350*/  WARPGROUP.ARRIVE ;  /* 0x00000000000079c5 */ /* 0x000fe20000000000 */
[----:B------:R-:W-:Y:S01]  /*11360*/  UMOV UR4, UR56 ;  /* 0x0000003800047c82 */ /* 0x000fe20008000000 */
[----:B------:R-:W-:Y:S01]  /*11370*/  UMOV UR5, UR57 ;  /* 0x0000003900057c82 */ /* 0x000fe20008000000 */
[----:B------:R-:W-:Y:S01]  /*11380*/  IMAD.MOV.U32 R126, RZ, RZ, R146 ;  /* 0x000000ffff7e7224 */ /* 0x000fe200078e0092 */
[----:B------:R-:W2:Y:S02]  /*11390*/  LDL.LU.64 R18, [R1+0xa8] ;  /* 0x0000a80001127983 */ /* 0x000ea40000300a00 */
[----:B------:R-:W-:Y:S03]  /*113a0*/  IGMMA.64x16x32.S8.S8 R184, gdesc[UR28], R184, gsb0 ;  /* 0x006000001cb879f1 */ /* 0x000fe600080410b8 */
[----:B------:R-:W-:-:S02]  /*113b0*/  WARPGROUP.DEPBAR.LE gsb0, 0x0 ;  /* 0x00008000000079c5 */ /* 0x000fc40000010000 */
        /* <DEDUP_REMOVED lines=52> */
[----:B------:R-:W2:Y:S01]  /*11700*/  LDL.LU.64 R20, [R1+0xb0] ;  /* 0x0000b00001147983 */ /* 0x000ea20000300a00 */
[----:B------:R-:W-:-:S03]  /*11710*/  IMAD.MOV.U32 R28, RZ, RZ, R22 ;  /* 0x000000ffff1c7224 */ /* 0x000fc600078e0016 */
[----:B------:R-:W2:Y:S01]  /*11720*/  LDL.LU.64 R22, [R1+0xb8] ;  /* 0x0000b80001167983 */ /* 0x000ea20000300a00 */
        /* <DEDUP_REMOVED lines=20> */
[----:B0-----:R-:W-:Y:S02]  /*11870*/  IMAD.MOV.U32 R48, RZ, RZ, R10 ;  /* 0x000000ffff307224 */ /* 0x001fe400078e000a */
        /* <DEDUP_REMOVED lines=14> */
[----:B------:R-:W-:Y:S01]  /*11960*/  STL [R1+0x49c], R208 ;  /* 0x00049cd001007387 */ /* 0x000fe20000100800 */
[----:B------:R-:W-:Y:S02]  /*11970*/  WARPGROUP.DEPBAR.LE gsb0, 0x0 ;  /* 0x00008000000079c5 */ /* 0x000fe40000010000 */
[----:B--2---:R-:W-:-:S06]  /*11980*/  WARPGROUP.ARRIVE ;  /* 0x00000000000079c5 */ /* 0x004fcc0000000000 */
[----:B------:R-:W-:Y:S01]  /*11990*/  IGMMA.64x16x32.S8.S8 R16, gdesc[UR44], R16, gsb0 ;  /* 0x006000002c1079f1 */ /* 0x000fe20008041010 */
[----:B------:R-:W-:Y:S01]  /*119a0*/  STL [R1+0x498], R209 ;  /* 0x000498d101007387 */ /* 0x000fe20000100800 */
        /* <DEDUP_REMOVED lines=18> */
[----:B------:R0:W-:Y:S04]  /*11ad0*/  STL.64 [R1+0x40], R48 ;  /* 0x0000403001007387 */ /* 0x0001e80000100a00 */
[----:B------:R1:W-:Y:S04]  /*11ae0*/  STL.64 [R1+0x48], R50 ;  /* 0x0000483201007387 */ /* 0x0003e80000100a00 */
[----:B------:R2:W-:Y:S01]  /*11af0*/  STL.64 [R1+0x50], R52 ;  /* 0x0000503401007387 */ /* 0x0005e20000100a00 */
[----:B------:R-:W-:-:S03]  /*11b00*/  UMOV UR5, UR49 ;  /* 0x0000003100057c82 */ /* 0x000fc60008000000 */
[----:B------:R3:W-:Y:S01]  /*11b10*/  STL.64 [R1+0x58], R54 ;  /* 0x0000583601007387 */ /* 0x0007e20000100a00 */
[----:B------:R-:W-:-:S03]  /*11b20*/  UMOV UR48, UR8 ;  /* 0x0000000800307c82 */ /* 0x000fc60008000000 */
[----:B0-----:R-:W4:Y:S01]  /*11b30*/  LDL.LU.64 R48, [R1+0x220] ;  /* 0x0002200001307983 */ /* 0x001f220000300a00 */
[----:B------:R-:W-:-:S03]  /*11b40*/  UMOV UR49, UR9 ;  /* 0x0000000900317c82 */ /* 0x000fc60008000000 */
[----:B-1----:R-:W4:Y:S01]  /*11b50*/  LDL.LU.64 R50, [R1+0x228] ;  /* 0x0002280001327983 */ /* 0x002f220000300a00 */
[----:B------:R-:W-:Y:S02]  /*11b60*/  WARPGROUP.DEPBAR.LE gsb0, 0x0 ;  /* 0x00008000000079c5 */ /* 0x000fe40000010000 */
[----:B------:R-:W-:Y:S01]  /*11b70*/  WARPGROUP.ARRIVE ;  /* 0x00000000000079c5 */ /* 0x000fe20000000000 */
[----:B--2---:R-:W4:Y:S01]  /*11b80*/  LDL.LU.64 R52, [R1+0x230] ;  /* 0x0002300001347983 */ /* 0x004f220000300a00 */
[----:B------:R-:W-:Y:S02]  /*11b90*/  IMAD.MOV.U32 R210, RZ, RZ, R18 ;  /* 0x000000ffffd27224 */ /* 0x000fe400078e0012 */
[----:B------:R-:W-:Y:S01]  /*11ba0*/  IMAD.MOV.U32 R211, RZ, RZ, R19 ;  /* 0x000000ffffd37224 */ /* 0x000fe200078e0013 */
[----:B---3--:R-:W4:Y:S01]  /*11bb0*/  LDL.LU.64 R54, [R1+0x238] ;  /* 0x0002380001367983 */ /* 0x008f220000300a00 */
[----:B------:R-:W-:Y:S01]  /*11bc0*/  IMAD.MOV.U32 R208, RZ, RZ, R16 ;  /* 0x000000ffffd07224 */ /* 0x000fe200078e0010 */
[----:B------:R-:W-:Y:S01]  /*11bd0*/  IGMMA.64x16x32.S8.S8 R24, gdesc[UR48], R24, gsb0 ;  /* 0x00600000301879f1 */ /* 0x000fe20008041018 */
[----:B------:R-:W-:Y:S01]  /*11be0*/  IMAD.MOV.U32 R209, RZ, RZ, R17 ;  /* 0x000000ffffd17224 */ /* 0x000fe200078e0011 */
[----:B------:R-:W2:Y:S04]  /*11bf0*/  LDL.LU.64 R18, [R1+0x5c8] ;  /* 0x0005c80001127983 */ /* 0x000ea80000300a00 */
[----:B------:R-:W2:Y:S01]  /*11c00*/  LDL.LU.64 R16, [R1+0x5c0] ;  /* 0x0005c00001107983 */ /* 0x000ea20000300a00 */
[----:B------:R-:W-:-:S02]  /*11c10*/  IMAD.MOV.U32 R99, RZ, RZ, R151 ;  /* 0x000000ffff637224 */ /* 0x000fc400078e0097 */
[----:B------:R-:W-:Y:S02]  /*11c20*/  IMAD.MOV.U32 R151, RZ, RZ, R171 ;  /* 0x000000ffff977224 */ /* 0x000fe400078e00ab */
        /* <DEDUP_REMOVED lines=19> */
[----:B-1----:R-:W4:Y:S04]  /*11d60*/  LDL.LU.64 R218, [R1+0x208] ;  /* 0x0002080001da7983 */ /* 0x002f280000300a00 */
[----:B---3--:R-:W3:Y:S04]  /*11d70*/  LDL.LU.64 R220, [R1+0x210] ;  /* 0x0002100001dc7983 */ /* 0x008ee80000300a00 */
[----:B------:R-:W3:Y:S01]  /*11d80*/  LDL.LU.64 R222, [R1+0x218] ;  /* 0x0002180001de7983 */ /* 0x000ee20000300a00 */
[----:B------:R-:W-:Y:S01]  /*11d90*/  MOV R6, UR59 ;  /* 0x0000003b00067c02 */ /* 0x000fe20008000f00 */
[----:B------:R-:W-:Y:S01]  /*11da0*/  UMOV UR56, UR8 ;  /* 0x0000000800387c82 */ /* 0x000fe20008000000 */
[----:B------:R-:W-:Y:S01]  /*11db0*/  MOV R5, UR58 ;  /* 0x0000003a00057c02 */ /* 0x000fe20008000f00 */
[----:B------:R-:W-:Y:S01]  /*11dc0*/  UMOV UR57, UR9 ;  /* 0x0000000900397c82 */ /* 0x000fe20008000000 */
[----:B------:R-:W-:Y:S01]  /*11dd0*/  UMOV UR58, UR12 ;  /* 0x0000000c003a7c82 */ /* 0x000fe20008000000 */
[----:B------:R-:W-:Y:S01]  /*11de0*/  UMOV UR59, UR13 ;  /* 0x0000000d003b7c82 */ /* 0x000fe20008000000 */
[----:B------:R-:W-:Y:S01]  /*11df0*/  UIADD3 UR4, UR5, 0x804, URZ ;  /* 0x0000080405047890 */ /* 0x000fe2000fffe03f */
[----:B--2---:R-:W-:-:S06]  /*11e00*/  WARPGROUP.ARRIVE ;  /* 0x00000000000079c5 */ /* 0x004fcc0000000000 */
[----:B------:R-:W-:Y:S01]  /*11e10*/  IGMMA.64x16x32.S8.S8 R12, gdesc[UR56], R12, gsb0 ;  /* 0x00600000380c79f1 */ /* 0x000fe2000804100c */
[----:B------:R-:W-:Y:S02]  /*11e20*/  R2UR UR59, R6 ;  /* 0x00000000063b72ca */ /* 0x000fe400000e0000 */
[----:B------:R-:W-:Y:S01]  /*11e30*/  R2UR UR58, R5 ;  /* 0x00000000053a72ca */ /* 0x000fe200000e0000 */
[----:B------:R-:W-:Y:S01]  /*11e40*/  UMOV UR56, UR8 ;  /* 0x0000000800387c82 */ /* 0x000fe20008000000 */
[----:B------:R-:W-:Y:S01]  /*11e50*/  UMOV UR57, UR9 ;  /* 0x0000000900397c82 */ /* 0x000fe20008000000 */
[----:B------:R-:W-:Y:S02]  /*11e60*/  WARPGROUP.DEPBAR.LE gsb0, 0x0 ;  /* 0x00008000000079c5 */ /* 0x000fe40000010000 */
[----:B----4-:R-:W-:-:S08]  /*11e70*/  WARPGROUP.ARRIVE ;  /* 0x00000000000079c5 */ /* 0x010fd00000000000 */
[----:B------:R-:W-:Y:S01]  /*11e80*/  IGMMA.64x16x32.S8.S8 R48, gdesc[UR56], R48, gsb0 ;  /* 0x00600000383079f1 */ /* 0x000fe20008041030 */
[----:B------:R-:W-:Y:S04]  /*11e90*/  STL.64 [R1+0x1c0], R12 ;  /* 0x0001c00c01007387 */ /* 0x000fe80000100a00 */
[----:B------:R-:W-:Y:S01]  /*11ea0*/  STL.64 [R1+0x1c8], R14 ;  /* 0x0001c80e01007387 */ /* 0x000fe20000100a00 */
[----:B------:R-:W-:-:S03]  /*11eb0*/  UMOV UR56, UR4 ;  /* 0x0000000400387c82 */ /* 0x000fc60008000000 */
[----:B------:R0:W-:Y:S01]  /*11ec0*/  STL.64 [R1+0x1d0], R16 ;  /* 0x0001d01001007387 */ /* 0x0001e20000100a00 */
[----:B------:R-:W-:-:S03]  /*11ed0*/  UMOV UR57, 0x40000040 ;  /* 0x4000004000397882 */ /* 0x000fc60000000000 */
[----:B------:R1:W-:Y:S04]  /*11ee0*/  STL [R1+0x1d8], R18 ;  /* 0x0001d81201007387 */ /* 0x0003e80000100800 */
[----:B------:R-:W2:Y:S04]  /*11ef0*/  LDL.LU.64 R24, [R1+0x1a0] ;  /* 0x0001a00001187983 */ /* 0x000ea80000300a00 */
[----:B------:R-:W2:Y:S04]  /*11f00*/  LDL.LU.64 R26, [R1+0x1a8] ;  /* 0x0001a800011a7983 */ /* 0x000ea80000300a00 */
[----:B------:R-:W2:Y:S04]  /*11f10*/  LDL.LU.64 R28, [R1+0x1b0] ;  /* 0x0001b000011c7983 */ /* 0x000ea80000300a00 */
[----:B------:R-:W2:Y:S01]  /*11f20*/  LDL.LU.64 R30, [R1+0x1b8] ;  /* 0x0001b800011e7983 */ /* 0x000ea20000300a00 */
[----:B------:R-:W-:-:S02]  /*11f30*/  WARPGROUP.DEPBAR.LE gsb0, 0x0 ;  /* 0x00008000000079c5 */ /* 0x000fc40000010000 */
[----:B---3--:R-:W-:-:S06]  /*11f40*/  WARPGROUP.ARRIVE ;  /* 0x00000000000079c5 */ /* 0x008fcc0000000000 */
[----:B------:R-:W-:Y:S01]  /*11f50*/  IGMMA.64x16x32.S8.S8 R216, gdesc[UR56], R216, gsb0 ;  /* 0x0060000038d879f1 */ /* 0x000fe200080410d8 */
[----:B------:R-:W-:Y:S02]  /*11f60*/  IMAD.MOV.U32 R0, RZ, RZ, R19 ;  /* 0x000000ffff007224 */ /* 0x000fe400078e0013 */
[----:B0-----:R-:W-:Y:S02]  /*11f70*/  IMAD.MOV.U32 R16, RZ, RZ, R55 ;  /* 0x000000ffff107224 */ /* 0x001fe400078e0037 */
[----:B------:R-:W-:Y:S02]  /*11f80*/  IMAD.MOV.U32 R17, RZ, RZ, R54 ;  /* 0x000000ffff117224 */ /* 0x000fe400078e0036 */
[----:B-1----:R-:W-:Y:S01]  /*11f90*/  IMAD.MOV.U32 R18, RZ, RZ, R53 ;  /* 0x000000ffff127224 */ /* 0x002fe200078e0035 */
[----:B------:R0:W-:Y:S01]  /*11fa0*/  STL [R1+0x41c], R0 ;  /* 0x00041c0001007387 */ /* 0x0001e20000100800 */
        /* <DEDUP_REMOVED lines=9> */
[----:B------:R-:W-:-:S03]  /*12040*/  IMAD.MOV.U32 R9, RZ, RZ, R48 ;  /* 0x000000ffff097224 */ /* 0x000fc600078e0030 */
        /* <DEDUP_REMOVED lines=8> */
[----:B------:R4:W-:Y:S01]  /*120d0*/  STL.64 [R1+0x210], R220 ;  /* 0x000210dc01007387 */ /* 0x0009e20000100a00 */
[----:B0-----:R-:W-:-:S03]  /*120e0*/  IMAD.MOV.U32 R0, RZ, RZ, R223 ;  /* 0x000000ffff007224 */ /* 0x001fc600078e00df */
[----:B------:R0:W-:Y:S04]  /*120f0*/  STL [R1+0x218], R222 ;  /* 0x000218de01007387 */ /* 0x0001e80000100800 */
[----:B-1----:R-:W2:Y:S04]  /*12100*/  LDL.LU.64 R216, [R1+0x140] ;  /* 0x0001400001d87983 */ /* 0x002ea80000300a00 */
[----:B---3--:R-:W3:Y:S04]  /*12110*/  LDL.LU.64 R218, [R1+0x148] ;  /* 0x0001480001da7983 */ /* 0x008ee80000300a00 */
[----:B----4-:R-:W3:Y:S04]  /*12120*/  LDL.LU.64 R220, [R1+0x150] ;  /* 0x0001500001dc7983 */ /* 0x010ee80000300a00 */
[----:B0-----:R-:W3:Y:S04]  /*12130*/  LDL.LU.64 R222, [R1+0x158] ;  /* 0x0001580001de7983 */ /* 0x001ee80000300a00 */
[----:B------:R-:W-:Y:S04]  /*12140*/  STL [R1+0x440], R0 ;  /* 0x0004400001007387 */ /* 0x000fe80000100800 */
[----:B------:R-:W4:Y:S01]  /*12150*/  LDL.LU.64 R48, [R1+0xe0] ;  /* 0x0000e00001307983 */ /* 0x000f220000300a00 */
[----:B------:R-:W-:-:S03]  /*12160*/  UMOV UR58, UR12 ;  /* 0x0000000c003a7c82 */ /* 0x000fc60008000000 */
[----:B------:R-:W4:Y:S01]  /*12170*/  LDL.LU.64 R50, [R1+0xe8] ;  /* 0x0000e80001327983 */ /* 0x000f220000300a00 */
[----:B------:R-:W-:-:S03]  /*12180*/  UMOV UR59, UR13 ;  /* 0x0000000d003b7c82 */ /* 0x000fc60008000000 */
[----:B------:R-:W4:Y:S04]  /*12190*/  LDL.LU.64 R52, [R1+0xf0] ;  /* 0x0000f00001347983 */ /* 0x000f280000300a00 */
[----:B------:R-:W4:Y:S01]  /*121a0*/  LDL.LU.64 R54, [R1+0xf8] ;  /* 0x0000f80001367983 */ /* 0x000f220000300a00 */
[----:B------:R-:W-:Y:S01]  /*121b0*/  UMOV UR52, UR56 ;  /* 0x0000003800347c82 */ /* 0x000fe20008000000 */
[----:B------:R-:W-:Y:S01]  /*121c0*/  UMOV UR53, UR57 ;  /* 0x0000003900357c82 */ /* 0x000fe20008000000 */
[----:B--2---:R-:W-:-:S06]  /*121d0*/  WARPGROUP.ARRIVE ;  /* 0x00000000000079c5 */ /* 0x004fcc0000000000 */
[----:B------:R-:W-:Y:S03]  /*121e0*/  IGMMA.64x16x32.S8.S8 R24, gdesc[UR56], R24, gsb0 ;  /* 0x00600000381879f1 */ /* 0x000fe60008041018 */
[----:B------:R-:W-:Y:S02]  /*121f0*/  WARPGROUP.DEPBAR.LE gsb0, 0x0 ;  /* 0x00008000000079c5 */ /* 0x000fe40000010000 */
[----:B------:R-:W-:Y:S02]  /*12200*/  IMAD.MOV.U32 R16, RZ, RZ, R24 ;  /* 0x000000ffff107224 */ /* 0x000fe400078e0018 */
[----:B------:R-:W-:Y:S02]  /*12210*/  IMAD.MOV.U32 R17, RZ, RZ, R25 ;  /* 0x000000ffff117224 */ /* 0x000fe400078e0019 */
[----:B------:R-:W-:Y:S01]  /*12220*/  IMAD.MOV.U32 R18, RZ, RZ, R26 ;  /* 0x000000ffff127224 */ /* 0x000fe200078e001a */
[----:B------:R-:W2:Y:S01]  /*12230*/  LDL.LU.64 R24, [R1+0x80] ;  /* 0x0000800001187983 */ /* 0x000ea20000300a00 */
[----:B------:R-:W-:-:S02]  /*12240*/  IMAD.MOV.U32 R19, RZ, RZ, R27 ;  /* 0x000000ffff137224 */ /* 0x000fc400078e001b */
[----:B------:R-:W-:Y:S01]  /*12250*/  IMAD.MOV.U32 R22, RZ, RZ, R28 ;  /* 0x000000ffff167224 */ /* 0x000fe200078e001c */
[----:B------:R-:W2:Y:S01]  /*12260*/  LDL.LU.64 R26, [R1+0x88] ;  /* 0x00008800011a7983 */ /* 0x000ea20000300a00 */
[----:B------:R-:W-:Y:S02]  /*12270*/  IMAD.MOV.U32 R23, RZ, RZ, R29 ;  /* 0x000000ffff177224 */ /* 0x000fe400078e001d */
[----:B------:R-:W-:Y:S01]  /*12280*/  IMAD.MOV.U32 R8, RZ, RZ, R30 ;  /* 0x000000ffff087224 */ /* 0x000fe200078e001e */
[----:B------:R-:W2:Y:S01]  /*12290*/  LDL.LU.64 R28, [R1+0x90] ;  /* 0x00009000011c7983 */ /* 0x000ea20000300a00 */
[----:B------:R-:W-:-:S03]  /*122a0*/  IMAD.MOV.U32 R9, RZ, RZ, R31 ;  /* 0x000000ffff097224 */ /* 0x000fc600078e001f */
[----:B------:R-:W2:Y:S01]  /*122b0*/  LDL.LU.64 R30, [R1+0x98] ;  /* 0x00009800011e7983 */ /* 0x000ea20000300a00 */
        /* <DEDUP_REMOVED lines=9> */
[----:B------:R0:W-:Y:S01]  /*12350*/  STL [R1+0x444], R22 ;  /* 0x0004441601007387 */ /* 0x0001e20000100800 */
[----:B------:R-:W-:-:S02]  /*12360*/  WARPGROUP.DEPBAR.LE gsb0, 0x0 ;  /* 0x00008000000079c5 */ /* 0x000fc40000010000 */
[----:B------:R-:W-:Y:S02]  /*12370*/  IMAD.MOV.U32 R7, RZ, RZ, R216 ;  /* 0x000000ffff077224 */ /* 0x000fe400078e00d8 */
[----:B------:R-:W-:Y:S02]  /*12380*/  IMAD.MOV.U32 R4, RZ, RZ, R217 ;  /* 0x000000ffff047224 */ /* 0x000fe400078e00d9 */
[----:B------:R-:W-:Y:S01]  /*12390*/  IMAD.MOV.U32 R3, RZ, RZ, R218 ;  /* 0x000000ffff037224 */ /* 0x000fe200078e00da */
[----:B------:R-:W3:Y:S01]  /*123a0*/  LDL.LU.64 R216, [R1+0x20] ;  /* 0x0000200001d87983 */ /* 0x000ee20000300a00 */
[----:B------:R-:W-:Y:S02]  /*123b0*/  IMAD.MOV.U32 R2, RZ, RZ, R219 ;  /* 0x000000ffff027224 */ /* 0x000fe400078e00db */
[----:B------:R-:W-:Y:S01]  /*123c0*/  IMAD.MOV.U32 R235, RZ, RZ, R220 ;  /* 0x000000ffffeb7224 */ /* 0x000fe200078e00dc */
[----:B------:R-:W3:Y:S01]  /*123d0*/  LDL.LU.64 R218, [R1+0x28] ;  /* 0x0000280001da7983 */ /* 0x000ee20000300a00 */
[----:B------:R-:W-:-:S02]  /*123e0*/  IMAD.MOV.U32 R234, RZ, RZ, R221 ;  /* 0x000000ffffea7224 */ /* 0x000fc400078e00dd */
[----:B------:R-:W-:Y:S01]  /*123f0*/  IMAD.MOV.U32 R233, RZ, RZ, R222 ;  /* 0x000000ffffe97224 */ /* 0x000fe200078e00de */
[----:B------:R-:W3:Y:S01]  /*12400*/  LDL.LU.64 R220, [R1+0x30] ;  /* 0x0000300001dc7983 */ /* 0x000ee20000300a00 */
[----:B------:R-:W-:-:S03]  /*12410*/  IMAD.MOV.U32 R232, RZ, RZ, R223 ;  /* 0x000000ffffe87224 */ /* 0x000fc600078e00df */
[----:B------:R-:W3:Y:S01]  /*12420*/  LDL.LU.64 R222, [R1+0x38] ;  /* 0x0000380001de7983 */ /* 0x000ee20000300a00 */
[----:B----4-:R-:W-:Y:S01]  /*12430*/  WARPGROUP.ARRIVE ;  /* 0x00000000000079c5 */ /* 0x010fe20000000000 */
[----:B------:R-:W-:Y:S01]  /*12440*/  UMOV UR48, UR56 ;  /* 0x0000003800307c82 */ /* 0x000fe20008000000 */
[----:B------:R-:W-:-:S04]  /*12450*/  UMOV UR49, UR57 ;  /* 0x0000003900317c82 */ /* 0x000fc80008000000 */
[----:B------:R-:W-:Y:S01]  /*12460*/  IGMMA.64x16x32.S8.S8 R48, gdesc[UR48], R48, gsb0 ;  /* 0x00600000303079f1 */ /* 0x000fe20008041030 */
[----:B------:R-:W-:Y:S01]  /*12470*/  UMOV UR44, UR56 ;  /* 0x00000038002c7c82 */ /* 0x000fe20008000000 */
[----:B------:R-:W-:Y:S01]  /*12480*/  UMOV UR45, UR57 ;  /* 0x00000039002d7c82 */ /* 0x000fe20008000000 */
[----:B------:R-:W-:Y:S02]  /*12490*/  WARPGROUP.DEPBAR.LE gsb0, 0x0 ;  /* 0x00008000000079c5 */ /* 0x000fe40000010000 */
[----:B------:R-:W-:Y:S01]  /*124a0*/  UMOV UR40, UR56 ;  /* 0x0000003800287c82 */ /* 0x000fe20008000000 */
[----:B------:R-:W-:Y:S01]  /*124b0*/  UMOV UR41, UR57 ;  /* 0x0000003900297c82 */ /* 0x000fe20008000000 */
[----:B------:R-:W-:Y:S04]  /*124c0*/  STL [R1+0x47c], R233 ;  /* 0x00047ce901007387 */ /* 0x000fe80000100800 */
[----:B------:R-:W-:Y:S01]  /*124d0*/  STL [R1+0x478], R234 ;  /* 0x000478ea01007387 */ /* 0x000fe20000100800 */
[----:B--2---:R-:W-:-:S06]  /*124e0*/  WARPGROUP.ARRIVE ;  /* 0x00000000000079c5 */ /* 0x004fcc0000000000 */
[----:B------:R-:W-:Y:S01]  /*124f0*/  IGMMA.64x16x32.S8.S8 R24, gdesc[UR44], R24, gsb0 ;  /* 0x006000002c1879f1 */ /* 0x000fe20008041018 */
[----:B------:R-:W-:Y:S02]  /*12500*/  STL [R1+0x474], R235 ;  /* 0x000474eb01007387 */ /* 0x000fe40000100800 */
[----:B------:R-:W-:Y:S02]  /*12510*/  WARPGROUP.DEPBAR.LE gsb0, 0x0 ;  /* 0x00008000000079c5 */ /* 0x000fe40000010000 */
[----:B------:R-:W-:Y:S01]  /*12520*/  STL [R1+0x470], R2 ;  /* 0x0004700201007387 */ /* 0x000fe20000100800 */
[----:B0-----:R-:W-:-:S03]  /*12530*/  IMAD.MOV.U32 R22, RZ, RZ, R54 ;  /* 0x000000ffff167224 */ /* 0x001fc600078e0036 */
[----:B------:R-:W-:Y:S01]  /*12540*/  STL [R1+0x46c], R3 ;  /* 0x00046c0301007387 */ /* 0x000fe20000100800 */
[----:B------:R-:W-:-:S03]  /*12550*/  IMAD.MOV.U32 R0, RZ, RZ, R55 ;  /* 0x000000ffff007224 */ /* 0x000fc600078e0037 */
[----:B------:R-:W-:Y:S01]  /*12560*/  STL [R1+0x468], R4 ;  /* 0x0004680401007387 */ /* 0x000fe20000100800 */
[----:B------:R-:W-:Y:S02]  /*12570*/  IMAD.MOV.U32 R18, RZ, RZ, R52 ;  /* 0x000000ffff127224 */ /* 0x000fe400078e0034 */
[----:B------:R-:W-:Y:S01]  /*12580*/  IMAD.MOV.U32 R19, RZ, RZ, R53 ;  /* 0x000000ffff137224 */ /* 0x000fe200078e0035 */
[----:B------:R0:W-:Y:S01]  /*12590*/  STL [R1+0x464], R7 ;  /* 0x0004640701007387 */ /* 0x0001e20000100800 */
[----:B------:R-:W-:Y:S02]  /*125a0*/  IMAD.MOV.U32 R16, RZ, RZ, R50 ;  /* 0x000000ffff107224 */ /* 0x000fe400078e0032 */
[----:B------:R-:W-:Y:S01]  /*125b0*/  IMAD.MOV.U32 R17, RZ, RZ, R51 ;  /* 0x000000ffff117224 */ /* 0x000fe200078e0033 */
[----:B------:R-:W2:Y:S01]  /*125c0*/  LDL.LU.64 R54, [R1+0x5b8] ;  /* 0x0005b80001367983 */ /* 0x000ea20000300a00 */
[----:B---3--:R-:W-:-:S03]  /*125d0*/  WARPGROUP.ARRIVE ;  /* 0x00000000000079c5 */ /* 0x008fc60000000000 */
[----:B------:R-:W3:Y:S01]  /*125e0*/  LDL.LU.64 R52, [R1+0x5b0] ;  /* 0x0005b00001347983 */ /* 0x000ee20000300a00 */
[----:B------:R-:W-:Y:S02]  /*125f0*/  IMAD.MOV.U32 R8, RZ, RZ, R48 ;  /* 0x000000ffff087224 */ /* 0x000fe400078e0030 */
[----:B------:R-:W-:Y:S01]  /*12600*/  IMAD.MOV.U32 R23, RZ, RZ, R49 ;  /* 0x000000ffff177224 */ /* 0x000fe200078e0031 */
[----:B------:R-:W4:Y:S01]  /*12610*/  LDL.LU.64 R50, [R1+0x5a8] ;  /* 0x0005a80001327983 */ /* 0x000f220000300a00 */
[----:B------:R-:W-:Y:S01]  /*12620*/  IGMMA.64x16x32.S8.S8 R216, gdesc[UR40], R216, gsb0 ;  /* 0x0060000028d879f1 */ /* 0x000fe200080410d8 */
[----:B0-----:R-:W-:Y:S02]  /*12630*/  IMAD.MOV.U32 R7, RZ, RZ, R30 ;  /* 0x000000ffff077224 */ /* 0x001fe400078e001e */
[----:B------:R-:W4:Y:S01]  /*12640*/  LDL.LU.64 R48, [R1+0x5a0] ;  /* 0x0005a00001307983 */ /* 0x000f220000300a00 */
        /* <DEDUP_REMOVED lines=11> */
[----:B------:R-:W-:Y:S02]  /*12700*/  IMAD.MOV.U32 R212, RZ, RZ, R20 ;  /* 0x000000ffffd47224 */ /* 0x000fe400078e0014 */
[----:B------:R-:W-:Y:S01]  /*12710*/  IMAD.MOV.U32 R213, RZ, RZ, R21 ;  /* 0x000000ffffd57224 */ /* 0x000fe200078e0015 */
        /* <DEDUP_REMOVED lines=195> */
[----:B------:R-:W-:Y:S02]  /*13350*/  WARPGROUP.DEPBAR.LE gsb0, 0x0 ;  /* 0x00008000000079c5 */ /* 0x000fe40000010000 */
[----:B------:R-:W-:Y:S01]  /*13360*/  UIADD3 UR4, UR60, 0x86, URZ ;  /* 0x000000863c047890 */ /* 0x000fe2000fffe03f */
[----:B------:R-:W-:Y:S01]  /*13370*/  UMOV UR44, UR56 ;  /* 0x00000038002c7c82 */ /* 0x000fe20008000000 */
[----:B------:R-:W-:Y:S01]  /*13380*/  UMOV UR45, UR57 ;  /* 0x00000039002d7c82 */ /* 0x000fe20008000000 */
[----:B------:R-:W-:-:S04]  /*13390*/  UMOV UR47, 0x40000040 ;  /* 0x40000040002f7882 */ /* 0x000fc80000000000 */
[----:B------:R-:W-:Y:S01]  /*133a0*/  UMOV UR46, UR4 ;  /* 0x00000004002e7c82 */ /* 0x000fe20008000000 */
        /* <DEDUP_REMOVED lines=122> */
[----:B------:R-:W-:-:S02]  /*13b50*/  UIADD3 UR10, UR60, 0x686, URZ ;  /* 0x000006863c0a7890 */ /* 0x000fc4000fffe03f */
[----:B------:R-:W-:Y:S01]  /*13b60*/  UIADD3 UR6, UR60, 0x706, URZ ;  /* 0x000007063c067890 */ /* 0x000fe2000fffe03f */
[----:B------:R-:W2:Y:S01]  /*13b70*/  LDL.LU R197, [R1+0x54] ;  /* 0x0000540001c57983 */ /* 0x000ea20000300800 */
[----:B----4-:R-:W-:Y:S01]  /*13b80*/  WARPGROUP.ARRIVE ;  /* 0x00000000000079c5 */ /* 0x010fe20000000000 */
[----:B------:R-:W-:Y:S01]  /*13b90*/  UMOV UR60, UR15 ;  /* 0x0000000f003c7c82 */ /* 0x000fe20008000000 */
[----:B------:R-:W-:Y:S01]  /*13ba0*/  UMOV UR12, UR56 ;  /* 0x00000038000c7c82 */ /* 0x000fe20008000000 */
[----:B------:R-:W-:Y:S01]  /*13bb0*/  UMOV UR13, UR57 ;  /* 0x00000039000d7c82 */ /* 0x000fe20008000000 */
[----:B------:R-:W-:Y:S01]  /*13bc0*/  UMOV UR8, UR56 ;  /* 0x0000003800087c82 */ /* 0x000fe20008000000 */
[----:B------:R-:W-:Y:S01]  /*13bd0*/  UMOV UR9, UR57 ;  /* 0x0000003900097c82 */ /* 0x000fe20008000000 */
[----:B------:R-:W-:Y:S01]  /*13be0*/  IGMMA.64x16x32.S8.S8 R208, gdesc[UR32], R208, gsb0 ;  /* 0x0060000020d079f1 */ /* 0x000fe200080410d0 */
[----:B------:R-:W-:Y:S01]  /*13bf0*/  UMOV UR11, 0x40000040 ;  /* 0x40000040000b7882 */ /* 0x000fe20000000000 */
[----:B------:R-:W-:Y:S01]  /*13c00*/  UMOV UR52, UR4 ;  /* 0x0000000400347c82 */ /* 0x000fe20008000000 */
[----:B------:R-:W-:Y:S01]  /*13c10*/  UMOV UR53, UR5 ;  /* 0x0000000500357c82 */ /* 0x000fe20008000000 */
[----:B------:R-:W-:Y:S01]  /*13c20*/  UMOV UR7, 0x40000040 ;  /* 0x4000004000077882 */ /* 0x000fe20000000000 */
[----:B------:R-:W2:Y:S01]  /*13c30*/  LDL.LU R198, [R1+0x58] ;  /* 0x0000580001c67983 */ /* 0x000ea20000300800 */
[----:B------:R-:W-:-:S02]  /*13c40*/  WARPGROUP.DEPBAR.LE gsb0, 0x0 ;  /* 0x00008000000079c5 */ /* 0x000fc40000010000 */
[----:B------:R-:W-:Y:S01]  /*13c50*/  WARPGROUP.ARRIVE ;  /* 0x00000000000079c5 */ /* 0x000fe20000000000 */
[----:B------:R-:W-:Y:S01]  /*13c60*/  UMOV UR15, 0x40000040 ;  /* 0x40000040000f7882 */ /* 0x000fe20000000000 */
[----:B------:R-:W-:Y:S01]  /*13c70*/  UMOV UR4, UR56 ;  /* 0x0000003800047c82 */ /* 0x000fe20008000000 */
[----:B------:R-:W-:Y:S01]  /*13c80*/  UMOV UR5, UR57 ;  /* 0x0000003900057c82 */ /* 0x000fe20008000000 */
[----:B------:R-:W2:Y:S02]  /*13c90*/  LDL.LU R199, [R1+0x5c] ;  /* 0x00005c0001c77983 */ /* 0x000ea40000300800 */
        /* <DEDUP_REMOVED lines=88> */
[----:B--2---:R-:W-:Y:S02]  /*14220*/  IMAD.MOV.U32 R196, RZ, RZ, R3 ;  /* 0x000000ffffc47224 */ /* 0x004fe400078e0003 */
[----:B------:R-:W-:Y:S02]  /*14230*/  IMAD.MOV.U32 R197, RZ, RZ, R4 ;  /* 0x000000ffffc57224 */ /* 0x000fe400078e0004 */
[----:B---3--:R-:W-:Y:S01]  /*14240*/  IMAD.MOV.U32 R198, RZ, RZ, R7 ;  /* 0x000000ffffc67224 */ /* 0x008fe200078e0007 */
[----:B------:R-:W-:-:S02]  /*14250*/  WARPGROUP.DEPBAR.LE gsb0, 0x0 ;  /* 0x00008000000079c5 */ /* 0x000fc40000010000 */
[----:B------:R0:W-:Y:S04]  /*14260*/  STL.64 [R1+0xa0], R216 ;  /* 0x0000a0d801007387 */ /* 0x0001e80000100a00 */
[----:B------:R1:W-:Y:S04]  /*14270*/  STL.64 [R1+0xa8], R218 ;  /* 0x0000a8da01007387 */ /* 0x0003e80000100a00 */
[----:B------:R-:W-:Y:S04]  /*14280*/  STL.64 [R1+0xb0], R220 ;  /* 0x0000b0dc01007387 */ /* 0x000fe80000100a00 */
[----:B------:R-:W-:Y:S04]  /*14290*/  STL.64 [R1+0xb8], R222 ;  /* 0x0000b8de01007387 */ /* 0x000fe80000100a00 */
[----:B------:R-:W2:Y:S04]  /*142a0*/  LDL.LU R234, [R1+0x478] ;  /* 0x0004780001ea7983 */ /* 0x000ea80000300800 */
[----:B------:R-:W3:Y:S01]  /*142b0*/  LDL.LU R235, [R1+0x474] ;  /* 0x0004740001eb7983 */ /* 0x000ee20000300800 */
[----:B------:R-:W-:-:S03]  /*142c0*/  IMAD.MOV.U32 R199, RZ, RZ, R9 ;  /* 0x000000ffffc77224 */ /* 0x000fc600078e0009 */
[----:B------:R-:W4:Y:S01]  /*142d0*/  LDL.LU R2, [R1+0x470] ;  /* 0x0004700001027983 */ /* 0x000f220000300800 */
[----:B------:R-:W-:-:S03]  /*142e0*/  IMAD.MOV.U32 R168, RZ, RZ, R8 ;  /* 0x000000ffffa87224 */ /* 0x000fc600078e0008 */
[----:B------:R-:W2:Y:S01]  /*142f0*/  LDL.LU R3, [R1+0x46c] ;  /* 0x00046c0001037983 */ /* 0x000ea20000300800 */
[----:B------:R-:W-:-:S03]  /*14300*/  IMAD.MOV.U32 R169, RZ, RZ, R23 ;  /* 0x000000ffffa97224 */ /* 0x000fc600078e0017 */
        /* <DEDUP_REMOVED lines=15> */
[----:B------:R-:W-:-:S03]  /*14400*/  IMAD.MOV.U32 R175, RZ, RZ, R0 ;  /* 0x000000ffffaf7224 */ /* 0x000fc600078e0000 */
[----:B------:R-:W4:Y:S01]  /*14410*/  LDL.LU R0, [R1+0x440] ;  /* 0x0004400001007983 */ /* 0x000f220000300800 */
[----:B--2---:R-:W-:Y:S02]  /*14420*/  IMAD.MOV.U32 R127, RZ, RZ, R9 ;  /* 0x000000ffff7f7224 */ /* 0x004fe400078e0009 */
[----:B---3--:R-:W-:Y:S02]  /*14430*/  IMAD.MOV.U32 R126, RZ, RZ, R8 ;  /* 0x000000ffff7e7224 */ /* 0x008fe400078e0008 */
[----:B----4-:R-:W-:Y:S02]  /*14440*/  IMAD.MOV.U32 R120, RZ, RZ, R16 ;  /* 0x000000ffff787224 */ /* 0x010fe400078e0010 */
[----:B------:R-:W2:Y:S01]  /*14450*/  LDL.LU R16, [R1+0x43c] ;  /* 0x00043c0001107983 */ /* 0x000ea20000300800 */
[----:B------:R-:W-:-:S03]  /*14460*/  IMAD.MOV.U32 R121, RZ, RZ, R17 ;  /* 0x000000ffff797224 */ /* 0x000fc600078e0011 */
[----:B------:R-:W3:Y:S01]  /*14470*/  LDL.LU R17, [R1+0x438] ;  /* 0x0004380001117983 */ /* 0x000ee20000300800 */
[----:B------:R-:W-:-:S03]  /*14480*/  IMAD.MOV.U32 R122, RZ, RZ, R18 ;  /* 0x000000ffff7a7224 */ /* 0x000fc600078e0012 */
[----:B------:R-:W4:Y:S01]  /*14490*/  LDL.LU R18, [R1+0x434] ;  /* 0x0004340001127983 */ /* 0x000f220000300800 */
[----:B------:R-:W-:-:S03]  /*144a0*/  IMAD.MOV.U32 R123, RZ, RZ, R19 ;  /* 0x000000ffff7b7224 */ /* 0x000fc600078e0013 */
[----:B------:R-:W2:Y:S01]  /*144b0*/  LDL.LU R19, [R1+0x430] ;  /* 0x0004300001137983 */ /* 0x000ea20000300800 */
[----:B------:R-:W-:Y:S02]  /*144c0*/  IMAD.MOV.U32 R125, RZ, RZ, R23 ;  /* 0x000000ffff7d7224 */ /* 0x000fe400078e0017 */
[----:B------:R-:W-:Y:S02]  /*144d0*/  IMAD.MOV.U32 R124, RZ, RZ, R22 ;  /* 0x000000ffff7c7224 */ /* 0x000fe400078e0016 */
[----:B------:R-:W3:Y:S04]  /*144e0*/  LDL.LU R22, [R1+0x42c] ;  /* 0x00042c0001167983 */ /* 0x000ee80000300800 */
[----:B------:R-:W4:Y:S04]  /*144f0*/  LDL.LU R23, [R1+0x428] ;  /* 0x0004280001177983 */ /* 0x000f280000300800 */
[----:B------:R-:W2:Y:S04]  /*14500*/  LDL.LU R8, [R1+0x424] ;  /* 0x0004240001087983 */ /* 0x000ea80000300800 */
[----:B------:R-:W3:Y:S04]  /*14510*/  LDL.LU R9, [R1+0x420] ;  /* 0x0004200001097983 */ /* 0x000ee80000300800 */
[----:B------:R-:W4:Y:S04]  /*14520*/  LDL.LU R96, [R1+0x200] ;  /* 0x0002000001607983 */ /* 0x000f280000300800 */
[----:B------:R-:W4:Y:S04]  /*14530*/  LDL.LU R97, [R1+0x204] ;  /* 0x0002040001617983 */ /* 0x000f280000300800 */
[----:B------:R-:W4:Y:S01]  /*14540*/  LDL.LU R98, [R1+0x208] ;  /* 0x0002080001627983 */ /* 0x000f220000300800 */
[----:B------:R-:W-:-:S03]  /*14550*/  IMAD.MOV.U32 R103, RZ, RZ, R0 ;  /* 0x000000ffff677224 */ /* 0x000fc600078e0000 */
[----:B------:R-:W4:Y:S04]  /*14560*/  LDL.LU R99, [R1+0x20c] ;  /* 0x00020c0001637983 */ /* 0x000f280000300800 */
[----:B------:R-:W4:Y:S04]  /*14570*/  LDL.LU R100, [R1+0x210] ;  /* 0x0002100001647983 */ /* 0x000f280000300800 */
[----:B------:R-:W4:Y:S04]  /*14580*/  LDL.LU R101, [R1+0x214] ;  /* 0x0002140001657983 */ /* 0x000f280000300800 */
[----:B------:R-:W4:Y:S04]  /*14590*/  LDL.LU R102, [R1+0x218] ;  /* 0x0002180001667983 */ /* 0x000f280000300800 */
        /* <DEDUP_REMOVED lines=38> */
[----:B------:R-:W-:Y:S03]  /*14800*/  IGMMA.64x16x32.S8.S8 R208, gdesc[UR48], R208, gsb0 ;  /* 0x0060000030d079f1 */ /* 0x000fe600080410d0 */
[----:B------:R-:W-:Y:S02]  /*14810*/  WARPGROUP.DEPBAR.LE gsb0, 0x0 ;  /* 0x00008000000079c5 */ /* 0x000fe40000010000 */
[----:B---3--:R-:W-:-:S06]  /*14820*/  WARPGROUP.ARRIVE ;  /* 0x00000000000079c5 */ /* 0x008fcc0000000000 */
[----:B------:R-:W-:Y:S01]  /*14830*/  IGMMA.64x16x32.S8.S8 R24, gdesc[UR52], R24, gsb0 ;  /* 0x00600000341879f1 */ /* 0x000fe20008041018 */
[----:B--2---:R-:W-:Y:S02]  /*14840*/  IMAD.MOV.U32 R55, RZ, RZ, R0 ;  /* 0x000000ffff377224 */ /* 0x004fe400078e0000 */
        /* <DEDUP_REMOVED lines=23> */
[----:B------:R-:W-:-:S03]  /*149c0*/  IMAD.MOV.U32 R151, RZ, RZ, R232 ;  /* 0x000000ffff977224 */ /* 0x000fc600078e00e8 */
[----:B------:R2:W5:Y:S04]  /*149d0*/  LDL.LU R16, [R1+0x3f8] ;  /* 0x0003f80001107983 */ /* 0x0005680000300800 */
[----:B------:R2:W5:Y:S04]  /*149e0*/  LDL.LU R7, [R1+0x3f4] ;  /* 0x0003f40001077983 */ /* 0x0005680000300800 */
[----:B------:R2:W5:Y:S04]  /*149f0*/  LDL.LU R4, [R1+0x3f0] ;  /* 0x0003f00001047983 */ /* 0x0005680000300800 */
[----:B------:R2:W5:Y:S01]  /*14a00*/  LDL.LU R3, [R1+0x3ec] ;  /* 0x0003ec0001037983 */ /* 0x0005620000300800 */
[----:B------:R-:W-:-:S02]  /*14a10*/  WARPGROUP.DEPBAR.LE gsb0, 0x0 ;  /* 0x00008000000079c5 */ /* 0x000fc40000010000 */
[----:B------:R-:W-:Y:S01]  /*14a20*/  WARPGROUP.ARRIVE ;  /* 0x00000000000079c5 */ /* 0x000fe20000000000 */
[----:B------:R2:W5:Y:S05]  /*14a30*/  LDL.LU R2, [R1+0x3e8] ;  /* 0x0003e80001027983 */ /* 0x00056a0000300800 */
[----:B------:R-:W-:Y:S01]  /*14a40*/  IGMMA.64x16x32.S8.S8 R48, gdesc[UR56], R48, gsb0 ;  /* 0x00600000383079f1 */ /* 0x000fe20008041030 */
[----:B------:R-:W-:Y:S02]  /*14a50*/  R2UR UR59, R6 ;  /* 0x00000000063b72ca */ /* 0x000fe400000e0000 */
[----:B------:R-:W-:Y:S01]  /*14a60*/  R2UR UR58, R5 ;  /* 0x00000000053a72ca */ /* 0x000fe200000e0000 */
[----:B------:R-:W-:Y:S01]  /*14a70*/  UMOV UR56, UR4 ;  /* 0x0000000400387c82 */ /* 0x000fe20008000000 */
[----:B------:R-:W-:Y:S01]  /*14a80*/  UMOV UR57, UR5 ;  /* 0x0000000500397c82 */ /* 0x000fe20008000000 */
[----:B------:R-:W-:-:S02]  /*14a90*/  WARPGROUP.DEPBAR.LE gsb0, 0x0 ;  /* 0x00008000000079c5 */ /* 0x000fc40000010000 */
[----:B------:R-:W-:-:S08]  /*14aa0*/  WARPGROUP.ARRIVE ;  /* 0x00000000000079c5 */ /* 0x000fd00000000000 */
        /* <DEDUP_REMOVED lines=166> */
[----:B------:R-:W-:Y:S01]  /*15510*/  BPT.TRAP 0x1 ;  /* 0x000000040000795c */ /* 0x000fe20000300000 */
.L_x_27:
[----:B------:R-:W2:Y:S04]  /*15520*/  LDL R5, [R1+0x264] ;  /* 0x0002640001057983 */ /* 0x000ea80000100800 */
[----:B------:R-:W3:Y:S04]  /*15530*/  LDL R10, [R1+0x27c] ;  /* 0x00027c00010a7983 */ /* 0x000ee80000100800 */
[----:B------:R-:W4:Y:S01]  /*15540*/  LDL R6, [R1+0x278] ;  /* 0x0002780001067983 */ /* 0x000f220000100800 */
[----:B-----5:R-:W-:Y:S02]  /*15550*/  R2UR UR5, R3 ;  /* 0x00000000030572ca */ /* 0x020fe400000e0000 */
[----:B--2---:R-:W-:-:S11]  /*15560*/  ISETP.NE.AND P1, PT, R5, RZ, PT ;  /* 0x000000ff0500720c */ /* 0x004fd60003f25270 */
[----:B------:R-:W-:Y:S01]  /*15570*/  IMAD.U32 R5, RZ, RZ, UR5 ;  /* 0x00000005ff057e24 */ /* 0x000fe2000f8e00ff */
[----:B---3--:R-:W-:-:S03]  /*15580*/  R2UR UR4, R10 ;  /* 0x000000000a0472ca */ /* 0x008fc600000e0000 */
[----:B------:R-:W-:-:S04]  /*15590*/  @P1 IMAD R5, R5, 0x8, R2 ;  /* 0x0000000805051824 */ /* 0x000fc800078e0202 */
[----:B------:R-:W-:-:S06]  /*155a0*/  @P1 VIADD R5, R5, 0x10 ;  /* 0x0000001005051836 */ /* 0x000fcc0000000000 */
[----:B------:R-:W-:Y:S01]  /*155b0*/  UISETP.GT.U32.AND UP0, UPT, UR4, 0x1, UPT ;  /* 0x000000010400788c */ /* 0x000fe2000bf04070 */
[----:B----4-:R-:W-:-:S04]  /*155c0*/  @P1 PRMT R5, R6, 0x654, R5 ;  /* 0x0000065406051816 */ /* 0x010fc80000000005 */
[----:B------:R0:W-:Y:S01]  /*155d0*/  @P1 SYNCS.ARRIVE.TRANS64.RED.A1T0 RZ, [R5+URZ], RZ ;  /* 0x000000ff05ff19a7 */ /* 0x0001e2000810043f */
[----:B------:R-:W-:-:S13]  /*155e0*/  PLOP3.LUT P1, PT, PT, PT, UP0, 0x80, 0x0 ;  /* 0x000000000000781c */ /* 0x000fda0003f2f008 */
[----:B0-----:R-:W-:Y:S05]  /*155f0*/  @P1 BRA `(.L_x_28) ;  /* 0x0000000000041947 */ /* 0x001fea0003800000 */
[----:B------:R-:W-:Y:S01]  /*15600*/  BPT.TRAP 0x1 ;  /* 0x000000040000795c */ /* 0x000fe20000300000 */
.L_x_28:
[----:B------:R-:W-:Y:S02]  /*15610*/  R2UR UR4, R0 ;  /* 0x00000000000472ca */ /* 0x000fe400000e0000 */
[----:B------:R-:W-:Y:S02]  /*15620*/  R2UR UR8, R7 ;  /* 0x00000000070872ca */ /* 0x000fe400000e0000 */
[----:B------:R-:W-:Y:S02]  /*15630*/  R2UR UR5, R3 ;  /* 0x00000000030572ca */ /* 0x000fe400000e0000 */
[----:B------:R-:W-:-:S07]  /*15640*/  R2UR UR7, R4 ;  /* 0x00000000040772ca */ /* 0x000fce00000e0000 */
[----:B------:R-:W-:Y:S02]  /*15650*/  UIADD3 UR4, UR4, 0x1, URZ ;  /* 0x0000000104047890 */ /* 0x000fe4000fffe03f */
[----:B------:R-:W-:Y:S02]  /*15660*/  UISETP.GT.AND UP2, UPT, UR8, 0x1, UPT ;  /* 0x000000010800788c */ /* 0x000fe4000bf44270 */
[----:B------:R-:W-:Y:S02]  /*15670*/  UISETP.NE.AND UP0, UPT, UR4, 0x2, UPT ;  /* 0x000000020400788c */ /* 0x000fe4000bf05270 */
[----:B------:R-:W-:Y:S02]  /*15680*/  UIADD3 UR5, UR5, 0x1, URZ ;  /* 0x0000000105057890 */ /* 0x000fe4000fffe03f */
[----:B------:R-:W-:Y:S01]  /*15690*/  UIADD3 UR6, UR8, -0x1, URZ ;  /* 0xffffffff08067890 */ /* 0x000fe2000fffe03f */
[----:B------:R-:W-:Y:S01]  /*156a0*/  PLOP3.LUT P1, PT, PT, PT, UP2, 0x80, 0x0 ;  /* 0x000000000000781c */ /* 0x000fe20003f2f028 */
[----:B------:R-:W-:-:S02]  /*156b0*/  USEL UR8, UR4, URZ, UP0 ;  /* 0x0000003f04087287 */ /* 0x000fc40008000000 */
[----:B------:R-:W-:Y:S02]  /*156c0*/  UISETP.NE.AND UP1, UPT, UR5, 0x2, UPT ;  /* 0x000000020500788c */ /* 0x000fe4000bf25270 */
[----:B------:R-:W-:Y:S01]  /*156d0*/  USEL UR4, URZ, 0x1, UP0 ;  /* 0x000000013f047887 */ /* 0x000fe20008000000 */
[----:B------:R-:W-:Y:S01]  /*156e0*/  IMAD.U32 R7, RZ, RZ, UR6 ;  /* 0x00000006ff077e24 */ /* 0x000fe2000f8e00ff */
[----:B------:R-:W-:Y:S01]  /*156f0*/  USEL UR5, UR5, URZ, UP1 ;  /* 0x0000003f05057287 */ /* 0x000fe20008800000 */
[----:B------:R-:W-:Y:S01]  /*15700*/  IMAD.U32 R0, RZ, RZ, UR8 ;  /* 0x00000008ff007e24 */ /* 0x000fe2000f8e00ff */
[----:B------:R-:W-:-:S04]  /*15710*/  ULOP3.LUT UR7, UR7, UR4, URZ, 0x3c, !UPT ;  /* 0x0000000407077292 */ /* 0x000fc8000f8e3c3f */
[----:B------:R-:W-:Y:S02]  /*15720*/  IMAD.U32 R3, RZ, RZ, UR5 ;  /* 0x00000005ff037e24 */ /* 0x000fe4000f8e00ff */
[----:B------:R-:W-:Y:S01]  /*15730*/  IMAD.U32 R4, RZ, RZ, UR7 ;  /* 0x00000007ff047e24 */ /* 0x000fe2000f8e00ff */
[----:B------:R-:W-:Y:S06]  /*15740*/  @P1 BRA `(.L_x_29) ;  /* 0xffffff6000881947 */ /* 0x000fec000383ffff */
.L_x_22:
[----:B------:R0:W5:Y:S02]  /*15750*/  LDL R11, [R1+0x294] ;  /* 0x00029400010b7983 */ /* 0x0001640000100800 */
[----:B-----5:R-:W1:Y:S02]  /*15760*/  LDC R0, c[0x0][0x28c] ;  /* 0x0000a300ff007b82 */ /* 0x020e640000000800 */
[----:B------:R0:W5:Y:S01]  /*15770*/  LDL R6, [R1+0x29c] ;  /* 0x00029c0001067983 */ /* 0x0001620000100800 */
[----:B-1----:R-:W-:-:S13]  /*15780*/  ISETP.GE.AND P1, PT, R0, 0x1, PT ;  /* 0x000000010000780c */ /* 0x002fda0003f26270 */
[----:B0-----:R-:W-:Y:S05]  /*15790*/  @!P1 BRA `(.L_x_30) ;  /* 0x00000000005c9947 */ /* 0x001fea0003800000 */
[----:B------:R-:W-:Y:S05]  /*157a0*/  @!P0 BRA `(.L_x_31) ;  /* 0x0000000000048947 */ /* 0x000fea0003800000 */
[----:B------:R-:W-:Y:S01]  /*157b0*/  BPT.TRAP 0x1 ;  /* 0x000000040000795c */ /* 0x000fe20000300000 */
.L_x_31:
[----:B------:R-:W2:Y:S04]  /*157c0*/  LDL R0, [R1+0x264] ;  /* 0x0002640001007983 */ /* 0x000ea80000100800 */
[----:B------:R-:W3:Y:S04]  /*157d0*/  LDL R4, [R1+0x27c] ;  /* 0x00027c0001047983 */ /* 0x000ee80000100800 */
[----:B------:R-:W4:Y:S01]  /*157e0*/  LDL R3, [R1+0x278] ;  /* 0x0002780001037983 */ /* 0x000f220000100800 */
[----:B-----5:R-:W-:Y:S02]  /*157f0*/  R2UR UR7, R6 ;  /* 0x00000000060772ca */ /* 0x020fe400000e0000 */
[----:B------:R-:W-:-:S11]  /*15800*/  R2UR UR6, R11 ;  /* 0x000000000b0672ca */ /* 0x000fd600000e0000 */
[----:B------:R-:W-:Y:S01]  /*15810*/  UISETP.LT.AND UP1, UPT, UR7, 0x1, UPT ;  /* 0x000000010700788c */ /* 0x000fe2000bf21270 */
[----:B--2---:R-:W-:-:S13]  /*15820*/  ISETP.NE.AND P0, PT, R0, RZ, PT ;  /* 0x000000ff0000720c */ /* 0x004fda0003f05270 */
[----:B------:R-:W-:-:S05]  /*15830*/  VOTEU.ANY UP0, P0 ;  /* 0x00000000003f7886 */ /* 0x000fca0000000100 */
[----:B------:R-:W-:-:S04]  /*15840*/  @UP0 USEL UR4, UR7, 0x1, UP1 ;  /* 0x0000000107040887 */ /* 0x000fc80008800000 */
[----:B------:R-:W-:Y:S01]  /*15850*/  @UP0 UIADD3 UR4, UR6, UR7, -UR4 ;  /* 0x0000000706040290 */ /* 0x000fe2000fffe804 */
[----:B---3--:R-:W-:-:S05]  /*15860*/  R2UR UR5, R4 ;  /* 0x00000000040572ca */ /* 0x008fca00000e0000 */
[----:B------:R-:W-:-:S04]  /*15870*/  IMAD.U32 R0, RZ, RZ, UR4 ;  /* 0x00000004ff007e24 */ /* 0x000fc8000f8e00ff */
[----:B------:R-:W-:-:S05]  /*15880*/  @P0 IMAD.SHL.U32 R0, R0, 0x8, RZ ;  /* 0x0000000800000824 */ /* 0x000fca00078e00ff */
[----:B------:R-:W-:Y:S01]  /*15890*/  @P0 LOP3.LUT R0, R0, 0x8, RZ, 0xc0, !PT ;  /* 0x0000000800000812 */ /* 0x000fe200078ec0ff */
[----:B------:R-:W-:-:S03]  /*158a0*/  UISETP.GT.U32.AND UP0, UPT, UR5, 0x1, UPT ;  /* 0x000000010500788c */ /* 0x000fc6000bf04070 */
[----:B------:R-:W-:-:S04]  /*158b0*/  @P0 IADD3 R0, R2, 0x10, R0 ;  /* 0x0000001002000810 */ /* 0x000fc80007ffe000 */
[----:B----4-:R-:W-:-:S04]  /*158c0*/  @P0 PRMT R0, R3, 0x654, R0 ;  /* 0x0000065403000816 */ /* 0x010fc80000000000 */
[----:B------:R0:W-:Y:S01]  /*158d0*/  @P0 SYNCS.ARRIVE.TRANS64.RED.A1T0 RZ, [R0+URZ], RZ ;  /* 0x000000ff00ff09a7 */ /* 0x0001e2000810043f */
[----:B------:R-:W-:-:S13]  /*158e0*/  PLOP3.LUT P0, PT, PT, PT, UP0, 0x80, 0x0 ;  /* 0x000000000000781c */ /* 0x000fda0003f0f008 */
[----:B0-----:R-:W-:Y:S05]  /*158f0*/  @P0 BRA `(.L_x_30) ;  /* 0x0000000000040947 */ /* 0x001fea0003800000 */
[----:B------:R-:W-:Y:S01]  /*15900*/  BPT.TRAP 0x1 ;  /* 0x000000040000795c */ /* 0x000fe20000300000 */
.L_x_30:
[----:B------:R-:W2:Y:S01]  /*15910*/  LDL.LU R2, [R1+0x268] ;  /* 0x0002680001027983 */ /* 0x000ea20000300800 */
[----:B------:R-:W0:Y:S01]  /*15920*/  S2R R10, SR_TID.X ;  /* 0x00000000000a7919 */ /* 0x000e220000002100 */
[----:B------:R-:W-:Y:S01]  /*15930*/  R2UR UR5, R11 ;  /* 0x000000000b0572ca */ /* 0x000fe200000e0000 */
[----:B------:R-:W-:Y:S01]  /*15940*/  ULDC.64 UR10, c[0x0][0x5d0] ;  /* 0x00017400000a7ab9 */ /* 0x000fe20000000a00 */
[----:B------:R-:W3:Y:S04]  /*15950*/  LDL.LU R0, [R1+0x26c] ;  /* 0x00026c0001007983 */ /* 0x000ee80000300800 */
[----:B------:R-:W4:Y:S04]  /*15960*/  LDL.LU R5, [R1+0x298] ;  /* 0x0002980001057983 */ /* 0x000f280000300800 */
[----:B------:R-:W4:Y:S01]  /*15970*/  LDL R4, [R1+0x290] ;  /* 0x0002900001047983 */ /* 0x000f220000100800 */
[----:B-----5:R-:W-:Y:S01]  /*15980*/  R2UR UR14, R6 ;  /* 0x00000000060e72ca */ /* 0x020fe200000e0000 */
[----:B------:R-:W-:-:S02]  /*15990*/  IMAD.U32 R6, RZ, RZ, UR10 ;  /* 0x0000000aff067e24 */ /* 0x000fc4000f8e00ff */
[C---:B0-----:R-:W-:Y:S01]  /*159a0*/  IMAD.SHL.U32 R9, R10.reuse, 0x2, RZ ;  /* 0x000000020a097824 */ /* 0x041fe200078e00ff */
[----:B------:R-:W-:-:S04]  /*159b0*/  LOP3.LUT R3, R10, 0x60, RZ, 0xc0, !PT ;  /* 0x000000600a037812 */ /* 0x000fc800078ec0ff */
[----:B------:R-:W-:Y:S02]  /*159c0*/  SHF.R.U32.HI R3, RZ, 0x1, R3 ;  /* 0x00000001ff037819 */ /* 0x000fe40000011603 */
[----:B--2---:R-:W-:Y:S02]  /*159d0*/  R2UR UR4, R2 ;  /* 0x00000000020472ca */ /* 0x004fe400000e0000 */
[----:B------:R-:W-:-:S04]  /*159e0*/  SHF.R.U32.HI R2, RZ, 0x7, R10 ;  /* 0x00000007ff027819 */ /* 0x000fc8000001160a */
[----:B------:R-:W-:Y:S02]  /*159f0*/  LOP3.LUT R2, R2, 0x1, RZ, 0xc0, !PT ;  /* 0x0000000102027812 */ /* 0x000fe400078ec0ff */
[----:B---3--:R-:W-:Y:S02]  /*15a00*/  R2UR UR7, R0 ;  /* 0x00000000000772ca */ /* 0x008fe400000e0000 */
[----:B------:R-:W-:Y:S01]  /*15a10*/  SHF.R.U32.HI R0, RZ, 0x2, R10 ;  /* 0x00000002ff007819 */ /* 0x000fe2000001160a */
[----:B------:R-:W-:Y:S01]  /*15a20*/  IMAD.SHL.U32 R20, R2, 0x40, RZ ;  /* 0x0000004002147824 */ /* 0x000fe200078e00ff */
[----:B----4-:R-:W-:Y:S01]  /*15a30*/  R2UR UR13, R5 ;  /* 0x00000000050d72ca */ /* 0x010fe200000e0000 */
[----:B------:R-:W-:Y:S01]  /*15a40*/  UIMAD UR6, UR4, 0xf0, URZ ;  /* 0x000000f0040678a4 */ /* 0x000fe2000f8e023f */
[----:B------:R-:W-:Y:S02]  /*15a50*/  LOP3.LUT R0, R0, 0x7, RZ, 0xc0, !PT ;  /* 0x0000000700007812 */ /* 0x000fe400078ec0ff */
[----:B------:R-:W-:-:S02]  /*15a60*/  R2UR UR15, R4 ;  /* 0x00000000040f72ca */ /* 0x000fc400000e0000 */
[--C-:B------:R-:W-:Y:S01]  /*15a70*/  LOP3.LUT R20, R20, 0x40, R0.reuse, 0xe2, !PT ;  /* 0x0000004014147812 */ /* 0x100fe200078ee200 */
[----:B------:R-:W-:Y:S01]  /*15a80*/  IMAD.U32 R8, RZ, RZ, UR6 ;  /* 0x00000006ff087e24 */ /* 0x000fe2000f8e00ff */
[----:B------:R-:W-:Y:S01]  /*15a90*/  IADD3 R0, RZ, -R3, -R0 ;  /* 0x80000003ff007210 */ /* 0x000fe20007ffe800 */
[----:B------:R-:W-:Y:S02]  /*15aa0*/  UIMAD.WIDE UR8, UR7, 0x180, URZ ;  /* 0x00000180070878a5 */ /* 0x000fe4000f8e023f */
[----:B------:R-:W-:Y:S01]  /*15ab0*/  UIMAD UR7, UR7, 0x180, URZ ;  /* 0x00000180070778a4 */ /* 0x000fe2000f8e023f */
[----:B------:R-:W-:Y:S01]  /*15ac0*/  LOP3.LUT R8, R8, 0x6, R9, 0xf8, !PT ;  /* 0x0000000608087812 */ /* 0x000fe200078ef809 */
[----:B------:R-:W-:Y:S02]  /*15ad0*/  IMAD R0, R2, -0x40, R0 ;  /* 0xffffffc002007824 */ /* 0x000fe400078e0200 */
[----:B------:R-:W-:Y:S01]  /*15ae0*/  LOP3.LUT R20, R20, UR8, R3, 0xfe, !PT ;  /* 0x0000000814147c12 */ /* 0x000fe2000f8efe03 */
[----:B------:R-:W-:Y:S01]  /*15af0*/  IMAD.MOV.U32 R3, RZ, RZ, -0x2 ;  /* 0xfffffffeff037424 */ /* 0x000fe200078e00ff */
[----:B------:R-:W-:Y:S01]  /*15b00*/  USHF.R.S32.HI UR12, URZ, 0x1f, UR15 ;  /* 0x0000001f3f0c7899 */ /* 0x000fe2000801140f */
[----:B------:R-:W-:-:S03]  /*15b10*/  SHF.R.S32.HI R9, RZ, 0x1f, R8 ;  /* 0x0000001fff097819 */ /* 0x000fc60000011408 */
[----:B------:R-:W-:Y:S01]  /*15b20*/  UIMAD UR4, UR12, UR10, URZ ;  /* 0x0000000a0c0472a4 */ /* 0x000fe2000f8e023f */
[----:B------:R-:W-:Y:S02]  /*15b30*/  IMAD.WIDE.U32 R6, R6, UR15, R8 ;  /* 0x0000000f06067c25 */ /* 0x000fe4000f8e0008 */
[----:B------:R-:W-:Y:S01]  /*15b40*/  ULDC UR10, c[0x0][0x284] ;  /* 0x0000a100000a7ab9 */ /* 0x000fe20000000800 */
[----:B------:R-:W-:Y:S01]  /*15b50*/  UIMAD UR4, UR15, UR11, UR4 ;  /* 0x0000000b0f0472a4 */ /* 0x000fe2000f8e0204 */
[----:B------:R-:W-:Y:S02]  /*15b60*/  IMAD.U32 R5, RZ, RZ, UR10 ;  /* 0x0000000aff057e24 */ /* 0x000fe4000f8e00ff */
[----:B------:R-:W-:Y:S02]  /*15b70*/  ULDC UR11, c[0x0][0x288] ;  /* 0x0000a200000b7ab9 */ /* 0x000fe40000000800 */
[----:B------:R-:W-:Y:S01]  /*15b80*/  UISETP.GE.AND UP1, UPT, UR6, UR11, UPT ;  /* 0x0000000b0600728c */ /* 0x000fe2000bf26270 */
[----:B------:R-:W-:Y:S01]  /*15b90*/  VIADD R7, R7, UR4 ;  /* 0x0000000407077c36 */ /* 0x000fe20008000000 */
[----:B------:R-:W-:Y:S01]  /*15ba0*/  UIADD3 UR4, UR14, UR5, URZ ;  /* 0x000000050e047290 */ /* 0x000fe2000fffe03f */
[----:B------:R-:W-:Y:S01]  /*15bb0*/  IADD3 R5, R5, -UR7, R0 ;  /* 0x8000000705057c10 */ /* 0x000fe2000fffe000 */
[----:B------:R-:W-:Y:S01]  /*15bc0*/  UISETP.GE.OR UP1, UPT, UR7, UR10, UP1 ;  /* 0x0000000a0700728c */ /* 0x000fe20008f26670 */
[----:B------:R-:W-:Y:S01]  /*15bd0*/  LOP3.LUT R0, R10, 0x3, RZ, 0xc0, !PT ;  /* 0x000000030a007812 */ /* 0x000fe200078ec0ff */
[----:B------:R-:W-:-:S02]  /*15be0*/  USHF.R.U32.HI UR5, URZ, 0x1, UR4 ;  /* 0x000000013f057899 */ /* 0x000fc40008011604 */
[----:B------:R-:W-:Y:S02]  /*15bf0*/  UISETP.GT.U32.AND UP0, UPT, UR4, 0x1, UPT ;  /* 0x000000010400788c */ /* 0x000fe4000bf04070 */
[----:B------:R-:W-:Y:S01]  /*15c00*/  ULOP3.LUT UR5, UR5, 0x1, URZ, 0xc0, !UPT ;  /* 0x0000000105057892 */ /* 0x000fe2000f8ec03f */
[----:B------:R-:W-:Y:S01]  /*15c10*/  PLOP3.LUT P0, PT, PT, PT, UP1, 0x80, 0x0 ;  /* 0x000000000000781c */ /* 0x000fe20003f0f018 */
[----:B------:R-:W-:Y:S01]  /*15c20*/  UISETP.LT.U32.AND UP0, UPT, UR14, 0x2, UP0 ;  /* 0x000000020e00788c */ /* 0x000fe20008701070 */
[----:B------:R-:W-:Y:S01]  /*15c30*/  IMAD R0, R0, R3, UR11 ;  /* 0x0000000b00007e24 */ /* 0x000fe2000f8e0203 */
[----:B------:R-:W-:Y:S02]  /*15c40*/  UISETP.NE.U32.AND UP2, UPT, UR5, 0x1, UPT ;  /* 0x000000010500788c */ /* 0x000fe4000bf45070 */
[----:B------:R-:W-:Y:S01]  /*15c50*/  ULOP3.LUT UR4, UR4, 0x1, URZ, 0xc0, !UPT ;  /* 0x0000000104047892 */ /* 0x000fe2000f8ec03f */
[----:B------:R-:W-:Y:S01]  /*15c60*/  VIADD R0, R0, -UR6 ;  /* 0x8000000600007c36 */ /* 0x000fe20008000000 */
[----:B------:R-:W-:-:S02]  /*15c70*/  UISETP.GT.U32.AND UP2, UPT, UR14, 0x1, !UP2 ;  /* 0x000000010e00788c */ /* 0x000fc4000d744070 */
[----:B------:R-:W-:Y:S02]  /*15c80*/  USEL UR7, URZ, 0x1, !UP0 ;  /* 0x000000013f077887 */ /* 0x000fe4000c000000 */
[----:B------:R-:W-:Y:S01]  /*15c90*/  USEL UR5, URZ, 0x1, !UP2 ;  /* 0x000000013f057887 */ /* 0x000fe2000d000000 */
[----:B------:R-:W-:-:S03]  /*15ca0*/  IMAD.U32 R2, RZ, RZ, UR4 ;  /* 0x00000004ff027e24 */ /* 0x000fc6000f8e00ff */
[----:B------:R-:W-:Y:S02]  /*15cb0*/  ULOP3.LUT UR13, UR5, UR13, UR7, 0x96, !UPT ;  /* 0x0000000d050d7292 */ /* 0x000fe4000f8e9607 */
[----:B------:R0:W-:Y:S01]  /*15cc0*/  STL [R1+0x294], R2 ;  /* 0x0002940201007387 */ /* 0x0001e20000100800 */
[----:B------:R-:W-:-:S03]  /*15cd0*/  UMOV UR7, 0xffffffff ;  /* 0xffffffff00077882 */ /* 0x000fc60000000000 */
[----:B0-----:R-:W-:-:S05]  /*15ce0*/  IMAD.U32 R2, RZ, RZ, UR13 ;  /* 0x0000000dff027e24 */ /* 0x001fca000f8e00ff */
[----:B------:R0:W-:Y:S01]  /*15cf0*/  STL [R1+0x298], R2 ;  /* 0x0002980201007387 */ /* 0x0001e20000100800 */
[----:B------:R-:W-:Y:S05]  /*15d00*/  @P0 BRA `(.L_x_32) ;  /* 0x000001e400b80947 */ /* 0x000fea0003800000 */
[----:B0-----:R-:W0:Y:S01]  /*15d10*/  LDC.64 R2, c[0x0][0x5c8] ;  /* 0x00017200ff027b82 */ /* 0x001e220000000a00 */
[----:B------:R-:W-:Y:S01]  /*15d20*/  ISETP.NE.AND P0, PT, R18, RZ, PT ;  /* 0x000000ff1200720c */ /* 0x000fe20003f05270 */
[----:B------:R-:W-:Y:S01]  /*15d30*/  BSSY B0, `(.L_x_32) ;  /* 0x0001e6b000007945 */ /* 0x000fe20003800000 */
[----:B0-----:R-:W-:Y:S02]  /*15d40*/  IMAD R12, R2, UR9, RZ ;  /* 0x00000009020c7c24 */ /* 0x001fe4000f8e02ff */
[----:B------:R-:W-:-:S04]  /*15d50*/  IMAD.WIDE.U32 R10, R20, R2, R6 ;  /* 0x00000002140a7225 */ /* 0x000fc800078e0006 */
[----:B------:R-:W-:-:S04]  /*15d60*/  IMAD R12, R20, R3, R12 ;  /* 0x00000003140c7224 */ /* 0x000fc800078e020c */
[----:B------:R-:W-:Y:S01]  /*15d70*/  IMAD.IADD R12, R11, 0x1, R12 ;  /* 0x000000010b0c7824 */ /* 0x000fe200078e020c */
[----:B------:R-:W-:Y:S06]  /*15d80*/  @!P0 BRA `(.L_x_33) ;  /* 0x0000017000648947 */ /* 0x000fec0003800000 */
[----:B------:R-:W0:Y:S01]  /*15d90*/  LDC.64 R232, c[0x0][0x5a8] ;  /* 0x00016a00ffe87b82 */ /* 0x000e220000000a00 */
[----:B------:R-:W-:Y:S01]  /*15da0*/  R2UR UR5, R4 ;  /* 0x00000000040572ca */ /* 0x000fe200000e0000 */
[----:B------:R-:W-:Y:S01]  /*15db0*/  ULDC.64 UR10, c[0x0][0x5b8] ;  /* 0x00016e00000a7ab9 */ /* 0x000fe20000000a00 */
[----:B------:R-:W-:Y:S01]  /*15dc0*/  ISETP.GE.AND P2, PT, R5, 0x1, PT ;  /* 0x000000010500780c */ /* 0x000fe20003f46270 */
[----:B------:R-:W-:Y:S02]  /*15dd0*/  UIMAD UR4, UR12, UR10, URZ ;  /* 0x0000000a0c0472a4 */ /* 0x000fe4000f8e023f */
[----:B------:R-:W-:Y:S01]  /*15de0*/  IMAD.U32 R2, RZ, RZ, UR10 ;  /* 0x0000000aff027e24 */ /* 0x000fe2000f8e00ff */
[----:B------:R-:W-:Y:S01]  /*15df0*/  BSSY B1, `(.L_x_34) ;  /* 0x0000014000017945 */ /* 0x000fe20003800000 */
[----:B------:R-:W-:Y:S01]  /*15e00*/  ISETP.LT.OR P1, PT, R0, 0x1, !P2 ;  /* 0x000000010000780c */ /* 0x000fe20005721670 */
[----:B------:R-:W1:Y:S05]  /*15e10*/  LDC.64 R6, c[0x0][0x5b0] ;  /* 0x00016c00ff067b82 */ /* 0x000e6a0000000a00 */
[----:B------:R-:W-:-:S02]  /*15e20*/  UIMAD UR4, UR5, UR11, UR4 ;  /* 0x0000000b050472a4 */ /* 0x000fc4000f8e0204 */
[----:B------:R-:W-:-:S04]  /*15e30*/  IMAD.WIDE.U32 R2, R2, UR5, R8 ;  /* 0x0000000502027c25 */ /* 0x000fc8000f8e0008 */
[----:B------:R-:W-:Y:S02]  /*15e40*/  IMAD.MOV.U32 R14, RZ, RZ, R2 ;  /* 0x000000ffff0e7224 */ /* 0x000fe400078e0002 */
[----:B------:R-:W-:Y:S01]  /*15e50*/  VIADD R15, R3, UR4 ;  /* 0x00000004030f7c36 */ /* 0x000fe20008000000 */
[----:B0-----:R-:W-:Y:S01]  /*15e60*/  STL.64 [R1+0x268], R232 ;  /* 0x000268e801007387 */ /* 0x001fe20000100a00 */
[----:B------:R-:W-:Y:S02]  /*15e70*/  IMAD.MOV.U32 R13, RZ, RZ, R232 ;  /* 0x000000ffff0d7224 */ /* 0x000fe400078e00e8 */
[----:B------:R-:W-:Y:S01]  /*15e80*/  IMAD.MOV.U32 R234, RZ, RZ, R233 ;  /* 0x000000ffffea7224 */ /* 0x000fe200078e00e9 */
[----:B------:R0:W-:Y:S04]  /*15e90*/  STL.64 [R1+0x280], R2 ;  /* 0x0002800201007387 */ /* 0x0001e80000100a00 */
[----:B------:R2:W-:Y:S01]  /*15ea0*/  STL.64 [R1+0x270], R14 ;  /* 0x0002700e01007387 */ /* 0x0005e20000100a00 */
[----:B-1----:R-:W-:-:S04]  /*15eb0*/  IMAD R8, R6, UR9, RZ ;  /* 0x0000000906087c24 */ /* 0x002fc8000f8e02ff */
[C---:B------:R-:W-:Y:S02]  /*15ec0*/  IMAD R8, R20.reuse, R7, R8 ;  /* 0x0000000714087224 */ /* 0x040fe400078e0208 */
[----:B0-----:R-:W-:-:S03]  /*15ed0*/  IMAD.WIDE.U32 R2, R20, R6, R14 ;  /* 0x0000000614027225 */ /* 0x001fc600078e000e */
[----:B------:R-:W-:-:S04]  /*15ee0*/  IADD3 R232, P0, R2, R13, RZ ;  /* 0x0000000d02e87210 */ /* 0x000fc80007f1e0ff */
[----:B------:R-:W-:Y:S01]  /*15ef0*/  IADD3.X R233, R234, R3, R8, P0, !PT ;  /* 0x00000003eae97210 */ /* 0x000fe200007fe408 */
[----:B--2---:R-:W-:Y:S08]  /*15f00*/  @P1 BRA `(.L_x_35) ;  /* 0x0000000000081947 */ /* 0x004ff00003800000 */
[----:B------:R-:W-:Y:S02]  /*15f10*/  ULDC.64 UR4, c[0x0][0x208] ;  /* 0x0000820000047ab9 */ /* 0x000fe40000000a00 */
[----:B------:R0:W5:Y:S03]  /*15f20*/  LDG.E.U8 R16, desc[UR4][R232.64] ;  /* 0x00000004e8107981 */ /* 0x000166000c1e1100 */
.L_x_35:
[----:B------:R-:W-:Y:S05]  /*15f30*/  BSYNC B1 ;  /* 0x0000000000017941 */ /* 0x000fea0003800000 */
.L_x_34:
[----:B------:R-:W2:Y:S01]  /*15f40*/  LDL.LU R9, [R1+0x240] ;  /* 0x0002400001097983 */ /* 0x000ea20000300800 */
[----:B-----5:R-:W-:Y:S01]  /*15f50*/  LOP3.LUT R2, R16, 0xffff, RZ, 0xc0, !PT ;  /* 0x0000ffff10027812 */ /* 0x020fe200078ec0ff */
[----:B------:R-:W-:Y:S01]  /*15f60*/  ULDC.64 UR4, c[0x0][0x5c0] ;  /* 0x0001700000047ab9 */ /* 0x000fe20000000a00 */
[----:B------:R-:W-:Y:S01]  /*15f70*/  ISETP.LT.OR P3, PT, R0, 0x2, !P2 ;  /* 0x000000020000780c */ /* 0x000fe20005761670 */
[----:B------:R-:W-:Y:S01]  /*15f80*/  ULDC.64 UR10, c[0x0][0x208] ;  /* 0x00008200000a7ab9 */ /* 0x000fe20000000a00 */
[----:B------:R-:W-:Y:S01]  /*15f90*/  PRMT R2, R2, 0x8880, RZ ;  /* 0x0000888002027816 */ /* 0x000fe200000000ff */
[----:B------:R-:W-:Y:S04]  /*15fa0*/  BSSY B1, `(.L_x_36) ;  /* 0x000000c000017945 */ /* 0x000fe80003800000 */
[----:B------:R-:W-:Y:S01]  /*15fb0*/  IMAD.MOV.U32 R4, RZ, RZ, R2 ;  /* 0x000000ffff047224 */ /* 0x000fe200078e0002 */
[----:B------:R-:W-:-:S03]  /*15fc0*/  IADD3 R2, P0, R10, UR4, RZ ;  /* 0x000000040a027c10 */ /* 0x000fc6000ff1e0ff */
[----:B------:R-:W-:Y:S01]  /*15fd0*/  IMAD R4, R4, R18, RZ ;  /* 0x0000001204047224 */ /* 0x000fe200078e02ff */
[----:B------:R-:W-:-:S03]  /*15fe0*/  IADD3.X R3, R12, UR5, RZ, P0, !PT ;  /* 0x000000050c037c10 */ /* 0x000fc600087fe4ff */
[----:B--2---:R-:W-:-:S05]  /*15ff0*/  @!P1 IMAD R9, R9, R17, R4 ;  /* 0x0000001109099224 */ /* 0x004fca00078e0204 */
[----:B------:R1:W-:Y:S01]  /*16000*/  @!P1 STG.E.U8 desc[UR10][R2.64], R9 ;  /* 0x0000000902009986 */ /* 0x0003e2000c10110a */
[----:B------:R-:W-:Y:S05]  /*16010*/  @P3 BRA `(.L_x_37) ;  /* 0x0000000000103947 */ /* 0x000fea0003800000 */
[----:B------:R-:W-:Y:S02]  /*16020*/  ULDC.64 UR4, c[0x0][0x208] ;  /* 0x0000820000047ab9 */ /* 0x000fe40000000a00 */
[----:B------:R-:W2:Y:S02]  /*16030*/  LDG.E.U8 R16, desc[UR4][R232.64+0x1] ;  /* 0x00000104e8107981 */ /* 0x000ea4000c1e1100 */
[----:B--2---:R-:W-:-:S05]  /*16040*/  PRMT R4, R16, 0x8880, RZ ;  /* 0x0000888010047816 */ /* 0x004fca00000000ff */
[----:B------:R-:W-:-:S07]  /*16050*/  IMAD R4, R4, R18, RZ ;  /* 0x0000001204047224 */ /* 0x000fce00078e02ff */
.L_x_37:
[----:B------:R-:W-:Y:S05]  /*16060*/  BSYNC B1 ;  /* 0x0000000000017941 */ /* 0x000fea0003800000 */
.L_x_36:
[----:B-1----:R-:W2:Y:S04]  /*16070*/  LDL.LU R9, [R1+0x244] ;  /* 0x0002440001097983 */ /* 0x002ea80000300800 */
[----:B------:R1:W-:Y:S04]  /*16080*/  STL.64 [R1+0x2a8], R22 ;  /* 0x0002a81601007387 */ /* 0x0003e80000100a00 */
[----:B-1----:R-:W3:Y:S01]  /*16090*/  LDL.64 R22, [R1+0x280] ;  /* 0x0002800001167983 */ /* 0x002ee20000100a00 */
[----:B------:R-:W-:Y:S01]  /*160a0*/  IMAD.MOV.U32 R10, RZ, RZ, R14 ;  /* 0x000000ffff0a7224 */ /* 0x000fe200078e000e */
[----:B------:R-:W-:Y:S01]  /*160b0*/  ISETP.GE.AND P6, PT, R5, 0x9, PT ;  /* 0x000000090500780c */ /* 0x000fe20003fc6270 */
[----:B------:R-:W-:Y:S01]  /*160c0*/  IMAD.MOV.U32 R11, RZ, RZ, R15 ;  /* 0x000000ffff0b7224 */ /* 0x000fe200078e000f */
[C---:B------:R-:W-:Y:S01]  /*160d0*/  SHF.L.U64.HI R15, R6.reuse, 0x3, R7 ;  /* 0x00000003060f7819 */ /* 0x040fe20000010207 */
[----:B------:R-:W-:Y:S01]  /*160e0*/  IMAD.SHL.U32 R14, R6, 0x8, RZ ;  /* 0x00000008060e7824 */ /* 0x000fe200078e00ff */
[----:B------:R-:W-:-:S04]  /*160f0*/  ULDC.64 UR4, c[0x0][0x208] ;  /* 0x0000820000047ab9 */ /* 0x000fc80000000a00 */
[----:B------:R1:W-:Y:S02]  /*16100*/  STL.64 [R1+0x240], R14 ;  /* 0x0002400e01007387 */ /* 0x0003e40000100a00 */
[----:B-1----:R-:W-:Y:S01]  /*16110*/  IMAD.WIDE.U32 R14, R20, R6, R14 ;  /* 0x00000006140e7225 */ /* 0x002fe200078e000e */
[----:B------:R-:W-:Y:S01]  /*16120*/  LOP3.LUT R19, R19, 0xfffffffe, RZ, 0xc0, !PT ;  /* 0xfffffffe13137812 */ /* 0x000fe200078ec0ff */
[----:B------:R-:W-:Y:S02]  /*16130*/  BSSY B1, `(.L_x_38) ;  /* 0x000000e000017945 */ /* 0x000fe40003800000 */
[----:B------:R-:W-:Y:S02]  /*16140*/  IMAD.IADD R8, R8, 0x1, R15 ;  /* 0x0000000108087824 */ /* 0x000fe400078e020f */
[----:B--2---:R-:W-:-:S05]  /*16150*/  @!P3 IMAD R9, R9, R17, R4 ;  /* 0x000000110909b224 */ /* 0x004fca00078e0204 */
[----:B------:R1:W-:Y:S01]  /*16160*/  @!P3 STG.E.U8 desc[UR4][R2.64+0x1], R9 ;  /* 0x000001090200b986 */ /* 0x0003e2000c101104 */
[----:B---3--:R-:W-:-:S03]  /*16170*/  IADD3 R14, P0, P1, R22, R13, R14 ;  /* 0x0000000d160e7210 */ /* 0x008fc6000791e00e */
[----:B------:R1:W5:Y:S01]  /*16180*/  LDL.LU.64 R22, [R1+0x2a8] ;  /* 0x0002a80001167983 */ /* 0x0003620000300a00 */
[----:B------:R-:W-:Y:S02]  /*16190*/  ISETP.LT.OR P3, PT, R0, 0x1, !P6 ;  /* 0x000000010000780c */ /* 0x000fe40007761670 */
[----:B------:R-:W-:Y:S02]  /*161a0*/  @P6 LOP3.LUT R19, R19, 0x1, RZ, 0xfc, !PT ;  /* 0x0000000113136812 */ /* 0x000fe400078efcff */
[----:B------:R-:W-:-:S09]  /*161b0*/  IADD3.X R15, R11, R234, R8, P0, P1 ;  /* 0x000000ea0b0f7210 */ /* 0x000fd200007e2408 */
[----:B-1----:R-:W-:Y:S05]  /*161c0*/  @P3 BRA `(.L_x_39) ;  /* 0x0000000000103947 */ /* 0x002fea0003800000 */
[----:B------:R-:W-:Y:S02]  /*161d0*/  ULDC.64 UR4, c[0x0][0x208] ;  /* 0x0000820000047ab9 */ /* 0x000fe40000000a00 */
[----:B------:R-:W2:Y:S02]  /*161e0*/  LDG.E.U8 R16, desc[UR4][R14.64] ;  /* 0x000000040e107981 */ /* 0x000ea4000c1e1100 */
[----:B--2---:R-:W-:-:S05]  /*161f0*/  PRMT R4, R16, 0x8880, RZ ;  /* 0x0000888010047816 */ /* 0x004fca00000000ff */
[----:B------:R-:W-:-:S07]  /*16200*/  IMAD R4, R4, R18, RZ ;  /* 0x0000001204047224 */ /* 0x000fce00078e02ff */
.L_x_39:
[----:B------:R-:W-:Y:S05]  /*16210*/  BSYNC B1 ;  /* 0x0000000000017941 */ /* 0x000fea0003800000 */
.L_x_38:
[----:B------:R-:W2:Y:S01]  /*16220*/  LDL.LU R10, [R1+0x248] ;  /* 0x00024800010a7983 */ /* 0x000ea20000300800 */
[----:B-----5:R-:W-:Y:S01]  /*16230*/  R2UR UR4, R22 ;  /* 0x00000000160472ca */ /* 0x020fe200000e0000 */
[----:B------:R-:W-:Y:S01]  /*16240*/  ULDC.64 UR10, c[0x0][0x208] ;  /* 0x00008200000a7ab9 */ /* 0x000fe20000000a00 */
[C---:B------:R-:W-:Y:S01]  /*16250*/  ISETP.LT.OR P1, PT, R0.reuse, 0x2, !P6 ;  /* 0x000000020000780c */ /* 0x040fe20007721670 */
[----:B------:R-:W-:Y:S01]  /*16260*/  BSSY B1, `(.L_x_40) ;  /* 0x000000e000017945 */ /* 0x000fe20003800000 */
[----:B------:R-:W-:-:S09]  /*16270*/  ISETP.LT.OR P4, PT, R0, 0xa, !P2 ;  /* 0x0000000a0000780c */ /* 0x000fd20005781670 */
[----:B------:R-:W-:-:S04]  /*16280*/  @!P3 IADD3 R8, P0, R2, UR4, RZ ;  /* 0x000000040208bc10 */ /* 0x000fc8000ff1e0ff */
[----:B------:R-:W-:Y:S02]  /*16290*/  @!P3 IADD3.X R9, R3, UR61, RZ, P0, !PT ;  /* 0x0000003d0309bc10 */ /* 0x000fe400087fe4ff */
[----:B------:R-:W-:Y:S01]  /*162a0*/  ISETP.LT.OR P0, PT, R0, 0x9, !P6 ;  /* 0x000000090000780c */ /* 0x000fe20007701670 */
[----:B--2---:R-:W-:-:S05]  /*162b0*/  @!P3 IMAD R10, R10, R17, R4 ;  /* 0x000000110a0ab224 */ /* 0x004fca00078e0204 */
[----:B------:R1:W-:Y:S01]  /*162c0*/  @!P3 STG.E.U8 desc[UR10][R8.64], R10 ;  /* 0x0000000a0800b986 */ /* 0x0003e2000c10110a */
[----:B------:R-:W-:Y:S02]  /*162d0*/  ISETP.LT.OR P3, PT, R0, 0x9, !P2 ;  /* 0x000000090000780c */ /* 0x000fe40005761670 */
[----:B-1----:R-:W-:Y:S01]  /*162e0*/  @!P1 IADD3 R8, P5, R2, UR4, RZ ;  /* 0x0000000402089c10 */ /* 0x002fe2000ffbe0ff */
[----:B------:R-:W-:-:S12]  /*162f0*/  @P1 BRA `(.L_x_41) ;  /* 0x0000000000101947 */ /* 0x000fd80003800000 */
[----:B------:R-:W-:Y:S02]  /*16300*/  ULDC.64 UR4, c[0x0][0x208] ;  /* 0x0000820000047ab9 */ /* 0x000fe40000000a00 */
[----:B------:R-:W2:Y:S02]  /*16310*/  LDG.E.U8 R16, desc[UR4][R14.64+0x1] ;  /* 0x000001040e107981 */ /* 0x000ea4000c1e1100 */
[----:B--2---:R-:W-:-:S05]  /*16320*/  PRMT R4, R16, 0x8880, RZ ;  /* 0x0000888010047816 */ /* 0x004fca00000000ff */
[----:B------:R-:W-:-:S07]  /*16330*/  IMAD R4, R4, R18, RZ ;  /* 0x0000001204047224 */ /* 0x000fce00078e02ff */
.L_x_41:
[----:B------:R-:W-:Y:S05]  /*16340*/  BSYNC B1 ;  /* 0x0000000000017941 */ /* 0x000fea0003800000 */
.L_x_40:
[----:B------:R-:W2:Y:S01]  /*16350*/  LDL.LU R10, [R1+0x24c] ;  /* 0x00024c00010a7983 */ /* 0x000ea20000300800 */
[----:B------:R-:W-:Y:S01]  /*16360*/  @!P1 IADD3.X R9, R3, UR61, RZ, P5, !PT ;  /* 0x0000003d03099c10 */ /* 0x000fe2000affe4ff */
[----:B------:R-:W-:Y:S01]  /*16370*/  ULDC.64 UR4, c[0x0][0x208] ;  /* 0x0000820000047ab9 */ /* 0x000fe20000000a00 */
[----:B------:R-:W-:Y:S01]  /*16380*/  BSSY B1, `(.L_x_42) ;  /* 0x0000008000017945 */ /* 0x000fe20003800000 */
[----:B--2---:R-:W-:-:S05]  /*16390*/  @!P1 IMAD R10, R10, R17, R4 ;  /* 0x000000110a0a9224 */ /* 0x004fca00078e0204 */
[----:B------:R1:W-:Y:S01]  /*163a0*/  @!P1 STG.E.U8 desc[UR4][R8.64+0x1], R10 ;  /* 0x0000010a08009986 */ /* 0x0003e2000c101104 */
[----:B------:R-:W-:Y:S05]  /*163b0*/  @P3 BRA `(.L_x_43) ;  /* 0x0000000000103947 */ /* 0x000fea0003800000 */
[----:B------:R-:W-:Y:S02]  /*163c0*/  ULDC.64 UR4, c[0x0][0x208] ;  /* 0x0000820000047ab9 */ /* 0x000fe40000000a00 */
[----:B------:R-:W2:Y:S02]  /*163d0*/  LDG.E.U8 R16, desc[UR4][R232.64+0x8] ;  /* 0x00000804e8107981 */ /* 0x000ea4000c1e1100 */
[----:B--2---:R-:W-:-:S05]  /*163e0*/  PRMT R4, R16, 0x8880, RZ ;  /* 0x0000888010047816 */ /* 0x004fca00000000ff */
[----:B------:R-:W-:-:S07]  /*163f0*/  IMAD R4, R4, R18, RZ ;  /* 0x0000001204047224 */ /* 0x000fce00078e02ff */
.L_x_43:
[----:B------:R-:W-:Y:S05]  /*16400*/  BSYNC B1 ;  /* 0x0000000000017941 */ /* 0x000fea0003800000 */
.L_x_42:
[----:B-1----:R-:W2:Y:S01]  /*16410*/  LDL.LU R8, [R1+0x250] ;  /* 0x0002500001087983 */ /* 0x002ea20000300800 */
        /* <DEDUP_REMOVED lines=9> */
.L_x_45:
[----:B------:R-:W-:Y:S05]  /*164b0*/  BSYNC B1 ;  /* 0x0000000000017941 */ /* 0x000fea0003800000 */
.L_x_44:
[----:B-1----:R-:W2:Y:S01]  /*164c0*/  LDL.LU R8, [R1+0x254] ;  /* 0x0002540001087983 */ /* 0x002ea20000300800 */
[----:B------:R-:W-:Y:S01]  /*164d0*/  R2UR UR4, R22 ;  /* 0x00000000160472ca */ /* 0x000fe200000e0000 */
[----:B------:R-:W-:Y:S01]  /*164e0*/  ULDC.64 UR10, c[0x0][0x208] ;  /* 0x00008200000a7ab9 */ /* 0x000fe20000000a00 */
[----:B------:R-:W-:Y:S01]  /*164f0*/  BSSY B1, `(.L_x_46) ;  /* 0x000000a000017945 */ /* 0x000fe20003800000 */
[----:B------:R-:W-:Y:S01]  /*16500*/  ISETP.LT.OR P1, PT, R0, 0xa, !P6 ;  /* 0x0000000a0000780c */ /* 0x000fe20007721670 */
[----:B--2---:R-:W-:-:S05]  /*16510*/  @!P4 IMAD R8, R8, R17, R4 ;  /* 0x000000110808c224 */ /* 0x004fca00078e0204 */
[----:B------:R1:W-:Y:S04]  /*16520*/  @!P4 STG.E.U8 desc[UR10][R2.64+0x9], R8 ;  /* 0x000009080200c986 */ /* 0x0003e8000c10110a */
[----:B-1----:R-:W-:Y:S01]  /*16530*/  @!P0 IADD3 R8, P3, R2, UR4, RZ ;  /* 0x0000000402088c10 */ /* 0x002fe2000ff7e0ff */
[----:B------:R-:W-:-:S12]  /*16540*/  @P0 BRA `(.L_x_47) ;  /* 0x0000000000100947 */ /* 0x000fd80003800000 */
[----:B------:R-:W-:Y:S02]  /*16550*/  ULDC.64 UR4, c[0x0][0x208] ;  /* 0x0000820000047ab9 */ /* 0x000fe40000000a00 */
[----:B------:R-:W2:Y:S02]  /*16560*/  LDG.E.U8 R16, desc[UR4][R14.64+0x8] ;  /* 0x000008040e107981 */ /* 0x000ea4000c1e1100 */
[----:B--2---:R-:W-:-:S05]  /*16570*/  PRMT R4, R16, 0x8880, RZ ;  /* 0x0000888010047816 */ /* 0x004fca00000000ff */
[----:B------:R-:W-:-:S07]  /*16580*/  IMAD R4, R4, R18, RZ ;  /* 0x0000001204047224 */ /* 0x000fce00078e02ff */
.L_x_47:
[----:B------:R-:W-:Y:S05]  /*16590*/  BSYNC B1 ;  /* 0x0000000000017941 */ /* 0x000fea0003800000 */
.L_x_46:
[----:B------:R-:W2:Y:S01]  /*165a0*/  LDL.LU R10, [R1+0x258] ;  /* 0x00025800010a7983 */ /* 0x000ea20000300800 */
[----:B------:R-:W-:Y:S01]  /*165b0*/  R2UR UR4, R22 ;  /* 0x00000000160472ca */ /* 0x000fe200000e0000 */
[----:B------:R-:W-:Y:S01]  /*165c0*/  ULDC.64 UR10, c[0x0][0x208] ;  /* 0x00008200000a7ab9 */ /* 0x000fe20000000a00 */
[----:B------:R-:W-:Y:S01]  /*165d0*/  @!P0 IADD3.X R9, R3, UR61, RZ, P3, !PT ;  /* 0x0000003d03098c10 */ /* 0x000fe20009ffe4ff */
[----:B------:R-:W-:Y:S01]  /*165e0*/  BSSY B1, `(.L_x_48) ;  /* 0x0000009000017945 */ /* 0x000fe20003800000 */
        /* <DEDUP_REMOVED lines=8> */
.L_x_49:
[----:B------:R-:W-:Y:S05]  /*16670*/  BSYNC B1 ;  /* 0x0000000000017941 */ /* 0x000fea0003800000 */
.L_x_48:
[----:B------:R-:W2:Y:S01]  /*16680*/  LDL.LU R10, [R1+0x25c] ;  /* 0x00025c00010a7983 */ /* 0x000ea20000300800 */
[----:B------:R-:W-:Y:S01]  /*16690*/  @!P1 IADD3.X R9, R3, UR61, RZ, P0, !PT ;  /* 0x0000003d03099c10 */ /* 0x000fe200087fe4ff */
[----:B------:R-:W-:Y:S01]  /*166a0*/  ULDC.64 UR10, c[0x0][0x208] ;  /* 0x00008200000a7ab9 */ /* 0x000fe20000000a00 */
[----:B------:R-:W-:Y:S02]  /*166b0*/  ISETP.GE.AND P5, PT, R5, 0x81, PT ;  /* 0x000000810500780c */ /* 0x000fe40003fa6270 */
[----:B------:R-:W-:Y:S01]  /*166c0*/  R2UR UR4, R236 ;  /* 0x00000000ec0472ca */ /* 0x000fe200000e0000 */
[----:B--2---:R-:W-:-:S05]  /*166d0*/  @!P1 IMAD R10, R10, R17, R4 ;  /* 0x000000110a0a9224 */ /* 0x004fca00078e0204 */
[----:B------:R1:W-:Y:S02]  /*166e0*/  @!P1 STG.E.U8 desc[UR10][R8.64+0x9], R10 ;  /* 0x0000090a08009986 */ /* 0x0003e4000c10110a */
[----:B-1----:R-:W-:-:S05]  /*166f0*/  IADD3 R10, P0, R20, 0x80, RZ ;  /* 0x00000080140a7810 */ /* 0x002fca0007f1e0ff */
[----:B------:R-:W-:-:S04]  /*16700*/  IMAD.X R8, RZ, RZ, UR9, P0 ;  /* 0x00000009ff087e24 */ /* 0x000fc800080e06ff */
[-C--:B------:R-:W-:Y:S02]  /*16710*/  IMAD R21, R8, R6.reuse, RZ ;  /* 0x0000000608157224 */ /* 0x080fe400078e02ff */
[----:B------:R-:W2:Y:S01]  /*16720*/  LDL.64 R8, [R1+0x270] ;  /* 0x0002700001087983 */ /* 0x000ea20000100a00 */
[----:B------:R-:W-:Y:S01]  /*16730*/  ISETP.LT.OR P1, PT, R0, 0x1, !P5 ;  /* 0x000000010000780c */ /* 0x000fe20006f21670 */
[----:B------:R-:W-:Y:S01]  /*16740*/  IMAD R21, R10, R7, R21 ;  /* 0x000000070a157224 */ /* 0x000fe200078e0215 */
[----:B------:R-:W-:Y:S01]  /*16750*/  LOP3.LUT R19, R19, 0xfffffffb, RZ, 0xc0, !PT ;  /* 0xfffffffb13137812 */ /* 0x000fe200078ec0ff */
[----:B------:R-:W-:Y:S01]  /*16760*/  BSSY B1, `(.L_x_50) ;  /* 0x000000c000017945 */ /* 0x000fe20003800000 */
[----:B------:R-:W-:Y:S02]  /*16770*/  ISETP.LT.OR P3, PT, R0, 0x2, !P5 ;  /* 0x000000020000780c */ /* 0x000fe40006f61670 */
[----:B------:R-:W-:Y:S01]  /*16780*/  @P5 LOP3.LUT R19, R19, 0x4, RZ, 0xfc, !PT ;  /* 0x0000000413135812 */ /* 0x000fe200078efcff */
[----:B--2---:R-:W-:-:S03]  /*16790*/  IMAD.WIDE.U32 R8, R10, R6, R8 ;  /* 0x000000060a087225 */ /* 0x004fc600078e0008 */
[----:B------:R-:W-:-:S04]  /*167a0*/  IADD3 R12, P0, R8, R13, RZ ;  /* 0x0000000d080c7210 */ /* 0x000fc80007f1e0ff */
[----:B------:R-:W-:Y:S02]  /*167b0*/  IADD3.X R13, R234, R9, R21, P0, !PT ;  /* 0x00000009ea0d7210 */ /* 0x000fe400007fe415 */
[----:B------:R-:W-:Y:S01]  /*167c0*/  IADD3 R8, P0, R2, UR4, RZ ;  /* 0x0000000402087c10 */ /* 0x000fe2000ff1e0ff */
[----:B------:R-:W-:-:S12]  /*167d0*/  @P1 BRA `(.L_x_51) ;  /* 0x0000000000101947 */ /* 0x000fd80003800000 */
[----:B------:R-:W-:Y:S02]  /*167e0*/  ULDC.64 UR4, c[0x0][0x208] ;  /* 0x0000820000047ab9 */ /* 0x000fe40000000a00 */
[----:B------:R-:W2:Y:S02]  /*167f0*/  LDG.E.U8 R16, desc[UR4][R12.64] ;  /* 0x000000040c107981 */ /* 0x000ea4000c1e1100 */
[----:B--2---:R-:W-:-:S05]  /*16800*/  PRMT R4, R16, 0x8880, RZ ;  /* 0x0000888010047816 */ /* 0x004fca00000000ff */
[----:B------:R-:W-:-:S07]  /*16810*/  IMAD R4, R4, R18, RZ ;  /* 0x0000001204047224 */ /* 0x000fce00078e02ff */
.L_x_51:
[----:B------:R-:W-:Y:S05]  /*16820*/  BSYNC B1 ;  /* 0x0000000000017941 */ /* 0x000fea0003800000 */
.L_x_50:
[----:B------:R-:W2:Y:S01]  /*16830*/  LDL.LU R11, [R1+0x220] ;  /* 0x00022000010b7983 */ /* 0x000ea20000300800 */
[----:B------:R-:W-:Y:S01]  /*16840*/  R2UR UR6, R23 ;  /* 0x00000000170672ca */ /* 0x000fe200000e0000 */
[----:B------:R-:W-:Y:S01]  /*16850*/  ULDC.64 UR4, c[0x0][0x208] ;  /* 0x0000820000047ab9 */ /* 0x000fe20000000a00 */
[----:B------:R-:W-:Y:S11]  /*16860*/  BSSY B1, `(.L_x_52) ;  /* 0x0000009000017945 */ /* 0x000ff60003800000 */
[----:B------:R-:W-:Y:S01]  /*16870*/  IADD3.X R9, R3, UR6, RZ, P0, !PT ;  /* 0x0000000603097c10 */ /* 0x000fe200087fe4ff */
[----:B--2---:R-:W-:-:S05]  /*16880*/  @!P1 IMAD R11, R11, R17, R4 ;  /* 0x000000110b0b9224 */ /* 0x004fca00078e0204 */
[----:B------:R1:W-:Y:S01]  /*16890*/  @!P1 STG.E.U8 desc[UR4][R8.64], R11 ;  /* 0x0000000b08009986 */ /* 0x0003e2000c101104 */
[----:B------:R-:W-:Y:S05]  /*168a0*/  @P3 BRA `(.L_x_53) ;  /* 0x0000000000103947 */ /* 0x000fea0003800000 */
[----:B------:R-:W-:Y:S02]  /*168b0*/  ULDC.64 UR4, c[0x0][0x208] ;  /* 0x0000820000047ab9 */ /* 0x000fe40000000a00 */
[----:B------:R-:W2:Y:S02]  /*168c0*/  LDG.E.U8 R16, desc[UR4][R12.64+0x1] ;  /* 0x000001040c107981 */ /* 0x000ea4000c1e1100 */
[----:B--2---:R-:W-:-:S05]  /*168d0*/  PRMT R4, R16, 0x8880, RZ ;  /* 0x0000888010047816 */ /* 0x004fca00000000ff */
[----:B------:R-:W-:-:S07]  /*168e0*/  IMAD R4, R4, R18, RZ ;  /* 0x0000001204047224 */ /* 0x000fce00078e02ff */
.L_x_53:
[----:B------:R-:W-:Y:S05]  /*168f0*/  BSYNC B1 ;  /* 0x0000000000017941 */ /* 0x000fea0003800000 */
.L_x_52:
[----:B-1----:R-:W2:Y:S04]  /*16900*/  LDL.LU R11, [R1+0x224] ;  /* 0x00022400010b7983 */ /* 0x002ea80000300800 */
[----:B------:R1:W-:Y:S04]  /*16910*/  STL.64 [R1+0x2c0], R14 ;  /* 0x0002c00e01007387 */ /* 0x0003e80000100a00 */
[----:B-1----:R-:W3:Y:S04]  /*16920*/  LDL.64 R14, [R1+0x240] ;  /* 0x00024000010e7983 */ /* 0x002ee80000100a00 */
[----:B------:R1:W-:Y:S04]  /*16930*/  STL [R1+0x2b8], R7 ;  /* 0x0002b80701007387 */ /* 0x0003e80000100800 */
[----:B-1----:R-:W4:Y:S04]  /*16940*/  LDL R7, [R1+0x268] ;  /* 0x0002680001077983 */ /* 0x002f280000100800 */
[----:B------:R1:W-:Y:S04]  /*16950*/  STL.64 [R1+0x2b0], R12 ;  /* 0x0002b00c01007387 */ /* 0x0003e80000100a00 */
[----:B-1----:R-:W4:Y:S04]  /*16960*/  LDL.64 R12, [R1+0x280] ;  /* 0x00028000010c7983 */ /* 0x002f280000100a00 */
[----:B------:R1:W-:Y:S04]  /*16970*/  STL.64 [R1+0x2a8], R2 ;  /* 0x0002a80201007387 */ /* 0x0003e80000100a00 */
[----:B-1----:R-:W4:Y:S01]  /*16980*/  LDL.64 R2, [R1+0x270] ;  /* 0x0002700001027983 */ /* 0x002f220000100a00 */
[----:B------:R-:W-:Y:S01]  /*16990*/  ULDC.64 UR10, c[0x0][0x208] ;  /* 0x00008200000a7ab9 */ /* 0x000fe20000000a00 */
[----:B------:R-:W-:-:S02]  /*169a0*/  ISETP.GE.AND P4, PT, R5, 0x89, PT ;  /* 0x000000890500780c */ /* 0x000fc40003f86270 */
[----:B------:R-:W-:Y:S02]  /*169b0*/  R2UR UR4, R22 ;  /* 0x00000000160472ca */ /* 0x000fe400000e0000 */
[----:B------:R-:W-:Y:S02]  /*169c0*/  ISETP.LT.OR P0, PT, R0, 0x1, !P4 ;  /* 0x000000010000780c */ /* 0x000fe40006701670 */
[----:B------:R-:W-:Y:S01]  /*169d0*/  LOP3.LUT R19, R19, 0xfffffffd, RZ, 0xc0, !PT ;  /* 0xfffffffd13137812 */ /* 0x000fe200078ec0ff */
[----:B------:R-:W-:Y:S06]  /*169e0*/  BSSY B1, `(.L_x_54) ;  /* 0x0000013000017945 */ /* 0x000fec0003800000 */
[----:B------:R-:W-:Y:S01]  /*169f0*/  @P4 LOP3.LUT R19, R19, 0x2, RZ, 0xfc, !PT ;  /* 0x0000000213134812 */ /* 0x000fe200078efcff */
[----:B--2---:R-:W-:-:S05]  /*16a00*/  @!P3 IMAD R11, R11, R17, R4 ;  /* 0x000000110b0bb224 */ /* 0x004fca00078e0204 */
[----:B------:R3:W-:Y:S02]  /*16a10*/  @!P3 STG.E.U8 desc[UR10][R8.64+0x1], R11 ;  /* 0x0000010b0800b986 */ /* 0x0007e4000c10110a */
[----:B---3--:R-:W-:Y:S02]  /*16a20*/  IMAD.WIDE.U32 R10, R10, R6, R14 ;  /* 0x000000060a0a7225 */ /* 0x008fe400078e000e */
[----:B------:R1:W5:Y:S02]  /*16a30*/  LDL.LU.64 R14, [R1+0x2c0] ;  /* 0x0002c000010e7983 */ /* 0x0003640000300a00 */
[----:B------:R-:W-:Y:S01]  /*16a40*/  IMAD.IADD R21, R21, 0x1, R11 ;  /* 0x0000000115157824 */ /* 0x000fe200078e020b */
[----:B----4-:R-:W-:Y:S02]  /*16a50*/  IADD3 R10, P1, P3, R12, R7, R10 ;  /* 0x000000070c0a7210 */ /* 0x010fe40007b3e00a */
[----:B------:R1:W5:Y:S04]  /*16a60*/  LDL.LU R7, [R1+0x2b8] ;  /* 0x0002b80001077983 */ /* 0x0003680000300800 */
[----:B------:R1:W5:Y:S01]  /*16a70*/  LDL.LU.64 R12, [R1+0x2b0] ;  /* 0x0002b000010c7983 */ /* 0x0003620000300a00 */
[----:B------:R-:W-:-:S03]  /*16a80*/  IADD3.X R11, R3, R234, R21, P1, P3 ;  /* 0x000000ea030b7210 */ /* 0x000fc60000fe6415 */
[----:B------:R1:W5:Y:S01]  /*16a90*/  LDL.LU.64 R2, [R1+0x2a8] ;  /* 0x0002a80001027983 */ /* 0x0003620000300a00 */
[----:B------:R-:W-:Y:S02]  /*16aa0*/  @!P0 IADD3 R234, P3, R8, UR4, RZ ;  /* 0x0000000408ea8c10 */ /* 0x000fe4000ff7e0ff */
[----:B------:R-:W-:Y:S01]  /*16ab0*/  ISETP.LT.OR P1, PT, R0, 0x2, !P4 ;  /* 0x000000020000780c */ /* 0x000fe20006721670 */
[----:B------:R-:W-:-:S12]  /*16ac0*/  @P0 BRA `(.L_x_55) ;  /* 0x0000000000100947 */ /* 0x000fd80003800000 */
[----:B------:R-:W-:Y:S02]  /*16ad0*/  ULDC.64 UR4, c[0x0][0x208] ;  /* 0x0000820000047ab9 */ /* 0x000fe40000000a00 */
[----:B------:R-:W2:Y:S02]  /*16ae0*/  LDG.E.U8 R16, desc[UR4][R10.64] ;  /* 0x000000040a107981 */ /* 0x000ea4000c1e1100 */
[----:B--2---:R-:W-:-:S05]  /*16af0*/  PRMT R4, R16, 0x8880, RZ ;  /* 0x0000888010047816 */ /* 0x004fca00000000ff */
[----:B------:R-:W-:-:S07]  /*16b00*/  IMAD R4, R4, R18, RZ ;  /* 0x0000001204047224 */ /* 0x000fce00078e02ff */
.L_x_55:
[----:B------:R-:W-:Y:S05]  /*16b10*/  BSYNC B1 ;  /* 0x0000000000017941 */ /* 0x000fea0003800000 */
.L_x_54:
[----:B------:R-:W2:Y:S01]  /*16b20*/  LDL.LU R21, [R1+0x228] ;  /* 0x0002280001157983 */ /* 0x000ea20000300800 */
[----:B------:R-:W-:Y:S01]  /*16b30*/  R2UR UR4, R22 ;  /* 0x00000000160472ca */ /* 0x000fe200000e0000 */
[----:B------:R-:W-:Y:S01]  /*16b40*/  ULDC.64 UR10, c[0x0][0x208] ;  /* 0x00008200000a7ab9 */ /* 0x000fe20000000a00 */
[----:B------:R-:W-:Y:S01]  /*16b50*/  @!P0 IADD3.X R235, R9, UR61, RZ, P3, !PT ;  /* 0x0000003d09eb8c10 */ /* 0x000fe20009ffe4ff */
[----:B------:R-:W-:Y:S01]  /*16b60*/  BSSY B1, `(.L_x_56) ;  /* 0x0000009000017945 */ /* 0x000fe20003800000 */
[----:B--2---:R-:W-:-:S05]  /*16b70*/  @!P0 IMAD R21, R21, R17, R4 ;  /* 0x0000001115158224 */ /* 0x004fca00078e0204 */
[----:B------:R2:W-:Y:S04]  /*16b80*/  @!P0 STG.E.U8 desc[UR10][R234.64], R21 ;  /* 0x00000015ea008986 */ /* 0x0005e8000c10110a */
[----:B--2---:R-:W-:Y:S01]  /*16b90*/  @!P1 IADD3 R234, P0, R8, UR4, RZ ;  /* 0x0000000408ea9c10 */ /* 0x004fe2000ff1e0ff */
[----:B------:R-:W-:-:S12]  /*16ba0*/  @P1 BRA `(.L_x_57) ;  /* 0x0000000000101947 */ /* 0x000fd80003800000 */
[----:B------:R-:W-:Y:S02]  /*16bb0*/  ULDC.64 UR4, c[0x0][0x208] ;  /* 0x0000820000047ab9 */ /* 0x000fe40000000a00 */
[----:B------:R-:W2:Y:S02]  /*16bc0*/  LDG.E.U8 R16, desc[UR4][R10.64+0x1] ;  /* 0x000001040a107981 */ /* 0x000ea4000c1e1100 */
[----:B--2---:R-:W-:-:S05]  /*16bd0*/  PRMT R4, R16, 0x8880, RZ ;  /* 0x0000888010047816 */ /* 0x004fca00000000ff */
[----:B------:R-:W-:-:S07]  /*16be0*/  IMAD R4, R4, R18, RZ ;  /* 0x0000001204047224 */ /* 0x000fce00078e02ff */
.L_x_57:
[----:B------:R-:W-:Y:S05]  /*16bf0*/  BSYNC B1 ;  /* 0x0000000000017941 */ /* 0x000fea0003800000 */
.L_x_56:
[----:B------:R-:W2:Y:S01]  /*16c00*/  LDL.LU R21, [R1+0x22c] ;  /* 0x00022c0001157983 */ /* 0x000ea20000300800 */
[----:B------:R-:W-:Y:S01]  /*16c10*/  @!P1 IADD3.X R235, R9, UR61, RZ, P0, !PT ;  /* 0x0000003d09eb9c10 */ /* 0x000fe200087fe4ff */
[----:B------:R-:W-:Y:S01]  /*16c20*/  ULDC.64 UR4, c[0x0][0x208] ;  /* 0x0000820000047ab9 */ /* 0x000fe20000000a00 */
[C---:B------:R-:W-:Y:S01]  /*16c30*/  ISETP.LT.OR P0, PT, R0.reuse, 0x9, !P5 ;  /* 0x000000090000780c */ /* 0x040fe20006f01670 */
[----:B------:R-:W-:Y:S01]  /*16c40*/  BSSY B1, `(.L_x_58) ;  /* 0x000000a000017945 */ /* 0x000fe20003800000 */
[----:B------:R-:W-:Y:S01]  /*16c50*/  ISETP.LT.OR P3, PT, R0, 0xa, !P5 ;  /* 0x0000000a0000780c */ /* 0x000fe20006f61670 */
[----:B--2---:R-:W-:-:S05]  /*16c60*/  @!P1 IMAD R21, R21, R17, R4 ;  /* 0x0000001115159224 */ /* 0x004fca00078e0204 */
[----:B------:R2:W-:Y:S01]  /*16c70*/  @!P1 STG.E.U8 desc[UR4][R234.64+0x1], R21 ;  /* 0x00000115ea009986 */ /* 0x0005e2000c101104 */
[----:B------:R-:W-:-:S04]  /*16c80*/  ISETP.LT.OR P1, PT, R0, 0x9, !P4 ;  /* 0x000000090000780c */ /* 0x000fc80006721670 */
[----:B------:R-:W-:Y:S09]  /*16c90*/  @P0 BRA `(.L_x_59) ;  /* 0x0000000000100947 */ /* 0x000ff20003800000 */
[----:B------:R-:W-:Y:S02]  /*16ca0*/  ULDC.64 UR4, c[0x0][0x208] ;  /* 0x0000820000047ab9 */ /* 0x000fe40000000a00 */
[----:B-----5:R-:W3:Y:S02]  /*16cb0*/  LDG.E.U8 R16, desc[UR4][R12.64+0x8] ;  /* 0x000008040c107981 */ /* 0x020ee4000c1e1100 */
[----:B---3--:R-:W-:-:S05]  /*16cc0*/  PRMT R4, R16, 0x8880, RZ ;  /* 0x0000888010047816 */ /* 0x008fca00000000ff */
[----:B------:R-:W-:-:S07]  /*16cd0*/  IMAD R4, R4, R18, RZ ;  /* 0x0000001204047224 */ /* 0x000fce00078e02ff */
.L_x_59:
[----:B------:R-:W-:Y:S05]  /*16ce0*/  BSYNC B1 ;  /* 0x0000000000017941 */ /* 0x000fea0003800000 */
.L_x_58:
[----:B--2---:R-:W2:Y:S01]  /*16cf0*/  LDL.LU R21, [R1+0x230] ;  /* 0x0002300001157983 */ /* 0x004ea20000300800 */
[----:B------:R-:W-:Y:S01]  /*16d00*/  IMAD.MOV.U32 R234, RZ, RZ, R8 ;  /* 0x000000ffffea7224 */ /* 0x000fe200078e0008 */
[----:B------:R-:W-:Y:S01]  /*16d10*/  ULDC.64 UR4, c[0x0][0x208] ;  /* 0x0000820000047ab9 */ /* 0x000fe20000000a00 */
[----:B------:R-:W-:Y:S01]  /*16d20*/  IMAD.MOV.U32 R235, RZ, RZ, R9 ;  /* 0x000000ffffeb7224 */ /* 0x000fe200078e0009 */
[----:B------:R-:W-:Y:S01]  /*16d30*/  BSSY B1, `(.L_x_60) ;  /* 0x0000008000017945 */ /* 0x000fe20003800000 */
[----:B--2---:R-:W-:-:S05]  /*16d40*/  @!P0 IMAD R21, R21, R17, R4 ;  /* 0x0000001115158224 */ /* 0x004fca00078e0204 */
[----:B------:R2:W-:Y:S01]  /*16d50*/  @!P0 STG.E.U8 desc[UR4][R234.64+0x8], R21 ;  /* 0x00000815ea008986 */ /* 0x0005e2000c101104 */
[----:B------:R-:W-:Y:S05]  /*16d60*/  @P3 BRA `(.L_x_61) ;  /* 0x0000000000103947 */ /* 0x000fea0003800000 */
[----:B------:R-:W-:Y:S02]  /*16d70*/  ULDC.64 UR4, c[0x0][0x208] ;  /* 0x0000820000047ab9 */ /* 0x000fe40000000a00 */
[----:B-----5:R-:W3:Y:S02]  /*16d80*/  LDG.E.U8 R16, desc[UR4][R12.64+0x9] ;  /* 0x000009040c107981 */ /* 0x020ee4000c1e1100 */
[----:B---3--:R-:W-:-:S05]  /*16d90*/  PRMT R4, R16, 0x8880, RZ ;  /* 0x0000888010047816 */ /* 0x008fca00000000ff */
[----:B------:R-:W-:-:S07]  /*16da0*/  IMAD R4, R4, R18, RZ ;  /* 0x0000001204047224 */ /* 0x000fce00078e02ff */
.L_x_61:
[----:B------:R-:W-:Y:S05]  /*16db0*/  BSYNC B1 ;  /* 0x0000000000017941 */ /* 0x000fea0003800000 */
.L_x_60:
[----:B--2---:R-:W2:Y:S01]  /*16dc0*/  LDL.LU R21, [R1+0x234] ;  /* 0x0002340001157983 */ /* 0x004ea20000300800 */
[----:B------:R-:W-:Y:S01]  /*16dd0*/  R2UR UR4, R22 ;  /* 0x00000000160472ca */ /* 0x000fe200000e0000 */
[----:B------:R-:W-:Y:S01]  /*16de0*/  ULDC.64 UR10, c[0x0][0x208] ;  /* 0x00008200000a7ab9 */ /* 0x000fe20000000a00 */
[----:B------:R-:W-:Y:S01]  /*16df0*/  BSSY B1, `(.L_x_62) ;  /* 0x000000b000017945 */ /* 0x000fe20003800000 */
[----:B------:R-:W-:Y:S01]  /*16e00*/  ISETP.LT.OR P0, PT, R0, 0xa, !P4 ;  /* 0x0000000a0000780c */ /* 0x000fe20006701670 */
[----:B--2---:R-:W-:-:S05]  /*16e10*/  @!P3 IMAD R21, R21, R17, R4 ;  /* 0x000000111515b224 */ /* 0x004fca00078e0204 */
[----:B------:R2:W-:Y:S04]  /*16e20*/  @!P3 STG.E.U8 desc[UR10][R234.64+0x9], R21 ;  /* 0x00000915ea00b986 */ /* 0x0005e8000c10110a */
[----:B------:R-:W-:-:S04]  /*16e30*/  @!P1 IADD3 R8, P3, R8, UR4, RZ ;  /* 0x0000000408089c10 */ /* 0x000fc8000ff7e0ff */
[----:B------:R-:W-:Y:S01]  /*16e40*/  @!P1 IADD3.X R9, R9, UR61, RZ, P3, !PT ;  /* 0x0000003d09099c10 */ /* 0x000fe20009ffe4ff */
[----:B------:R-:W-:Y:S08]  /*16e50*/  @P1 BRA `(.L_x_63) ;  /* 0x0000000000101947 */ /* 0x000ff00003800000 */
[----:B------:R-:W-:Y:S02]  /*16e60*/  ULDC.64 UR4, c[0x0][0x208] ;  /* 0x0000820000047ab9 */ /* 0x000fe40000000a00 */
[----:B------:R-:W3:Y:S02]  /*16e70*/  LDG.E.U8 R16, desc[UR4][R10.64+0x8] ;  /* 0x000008040a107981 */ /* 0x000ee4000c1e1100 */
[----:B---3--:R-:W-:-:S05]  /*16e80*/  PRMT R4, R16, 0x8880, RZ ;  /* 0x0000888010047816 */ /* 0x008fca00000000ff */
[----:B------:R-:W-:-:S07]  /*16e90*/  IMAD R4, R4, R18, RZ ;  /* 0x0000001204047224 */ /* 0x000fce00078e02ff */
.L_x_63:
[----:B------:R-:W-:Y:S05]  /*16ea0*/  BSYNC B1 ;  /* 0x0000000000017941 */ /* 0x000fea0003800000 */
.L_x_62:
[----:B--2---:R-:W2:Y:S01]  /*16eb0*/  LDL.LU R21, [R1+0x238] ;  /* 0x0002380001157983 */ /* 0x004ea20000300800 */
[----:B------:R-:W-:Y:S01]  /*16ec0*/  R2UR UR6, R22 ;  /* 0x00000000160672ca */ /* 0x000fe200000e0000 */
[----:B------:R-:W-:Y:S01]  /*16ed0*/  ULDC.64 UR10, c[0x0][0x208] ;  /* 0x00008200000a7ab9 */ /* 0x000fe20000000a00 */
[----:B------:R-:W-:Y:S01]  /*16ee0*/  R2UR UR5, R236 ;  /* 0x00000000ec0572ca */ /* 0x000fe200000e0000 */
[----:B------:R-:W-:Y:S01]  /*16ef0*/  BSSY B1, `(.L_x_64) ;  /* 0x000000d000017945 */ /* 0x000fe20003800000 */
[----:B------:R-:W-:Y:S01]  /*16f00*/  R2UR UR4, R23 ;  /* 0x00000000170472ca */ /* 0x000fe200000e0000 */
[----:B--2---:R-:W-:-:S05]  /*16f10*/  @!P1 IMAD R21, R21, R17, R4 ;  /* 0x0000001115159224 */ /* 0x004fca00078e0204 */
[----:B------:R2:W-:Y:S03]  /*16f20*/  @!P1 STG.E.U8 desc[UR10][R8.64+0x8], R21 ;  /* 0x0000081508009986 */ /* 0x0005e6000c10110a */
[----:B--2---:R-:W-:Y:S02]  /*16f30*/  IMAD.U32 R8, RZ, RZ, UR6 ;  /* 0x00000006ff087e24 */ /* 0x004fe4000f8e00ff */
[----:B------:R-:W-:-:S03]  /*16f40*/  IMAD.U32 R9, RZ, RZ, UR61 ;  /* 0x0000003dff097e24 */ /* 0x000fc6000f8e00ff */
[----:B-----5:R-:W-:-:S04]  /*16f50*/  @!P0 IADD3 R8, P1, P3, R8, UR5, R2 ;  /* 0x0000000508088c10 */ /* 0x020fc8000fb3e002 */
[----:B------:R-:W-:Y:S01]  /*16f60*/  @!P0 IADD3.X R9, R9, UR4, R3, P1, P3 ;  /* 0x0000000409098c10 */ /* 0x000fe20008fe6403 */
[----:B------:R-:W-:Y:S08]  /*16f70*/  @P0 BRA `(.L_x_65) ;  /* 0x0000000000100947 */ /* 0x000ff00003800000 */
[----:B------:R-:W-:Y:S02]  /*16f80*/  ULDC.64 UR4, c[0x0][0x208] ;  /* 0x0000820000047ab9 */ /* 0x000fe40000000a00 */
[----:B------:R-:W2:Y:S02]  /*16f90*/  LDG.E.U8 R16, desc[UR4][R10.64+0x9] ;  /* 0x000009040a107981 */ /* 0x000ea4000c1e1100 */
[----:B--2---:R-:W-:-:S05]  /*16fa0*/  PRMT R4, R16, 0x8880, RZ ;  /* 0x0000888010047816 */ /* 0x004fca00000000ff */
[----:B------:R-:W-:-:S07]  /*16fb0*/  IMAD R4, R4, R18, RZ ;  /* 0x0000001204047224 */ /* 0x000fce00078e02ff */
.L_x_65:
[----:B------:R-:W-:Y:S05]  /*16fc0*/  BSYNC B1 ;  /* 0x0000000000017941 */ /* 0x000fea0003800000 */
.L_x_64:
[----:B------:R-:W2:Y:S04]  /*16fd0*/  LDL.LU R21, [R1+0x23c] ;  /* 0x00023c0001157983 */ /* 0x000ea80000300800 */
[----:B------:R3:W-:Y:S04]  /*16fe0*/  STL [R1+0x2a8], R11 ;  /* 0x0002a80b01007387 */ /* 0x0007e80000100800 */
[----:B---3--:R-:W3:Y:S01]  /*16ff0*/  LDL R11, [R1+0x260] ;  /* 0x00026000010b7983 */ /* 0x008ee20000100800 */
[----:B------:R-:W-:-:S03]  /*17000*/  ULDC.64 UR10, c[0x0][0x208] ;  /* 0x00008200000a7ab9 */ /* 0x000fc60000000a00 */
[----:B------:R4:W-:Y:S04]  /*17010*/  STL [R1+0x2a4], R10 ;  /* 0x0002a40a01007387 */ /* 0x0009e80000100800 */
[----:B----4-:R-:W4:Y:S01]  /*17020*/  LDL R10, [R1+0x268] ;  /* 0x00026800010a7983 */ /* 0x010f220000100800 */
[----:B--2---:R-:W-:-:S05]  /*17030*/  @!P0 IMAD R21, R21, R17, R4 ;  /* 0x0000001115158224 */ /* 0x004fca00078e0204 */
[----:B------:R2:W-:Y:S01]  /*17040*/  @!P0 STG.E.U8 desc[UR10][R8.64+0x9], R21 ;  /* 0x0000091508008986 */ /* 0x0005e2000c10110a */
[----:B---3--:R-:W-:Y:S02]  /*17050*/  R2UR UR4, R11 ;  /* 0x000000000b0472ca */ /* 0x008fe400000e0000 */
[----:B------:R-:W-:-:S05]  /*17060*/  IADD3 R11, P0, R20, 0x100, RZ ;  /* 0x00000100140b7810 */ /* 0x000fca0007f1e0ff */
[----:B--2---:R-:W-:-:S04]  /*17070*/  IMAD.X R8, RZ, RZ, UR9, P0 ;  /* 0x00000009ff087e24 */ /* 0x004fc800080e06ff */
[----:B------:R-:W-:Y:S02]  /*17080*/  IMAD R20, R8, R6, RZ ;  /* 0x0000000608147224 */ /* 0x000fe400078e02ff */
[----:B------:R-:W2:Y:S02]  /*17090*/  LDL.64 R8, [R1+0x270] ;  /* 0x0002700001087983 */ /* 0x000ea40000100a00 */
[----:B------:R-:W-:Y:S02]  /*170a0*/  IMAD R7, R11, R7, R20 ;  /* 0x000000070b077224 */ /* 0x000fe400078e0214 */
[----:B------:R3:W-:Y:S01]  /*170b0*/  STL [R1+0x220], R11 ;  /* 0x0002200b01007387 */ /* 0x0007e20000100800 */
[----:B------:R-:W-:-:S04]  /*170c0*/  ISETP.GE.AND P1, PT, R5, 0x101, PT ;  /* 0x000001010500780c */ /* 0x000fc80003f26270 */
[----:B------:R-:W-:Y:S01]  /*170d0*/  ISETP.LT.OR P3, PT, R0, 0x1, !P1 ;  /* 0x000000010000780c */ /* 0x000fe20004f61670 */
[----:B--2---:R-:W-:Y:S02]  /*170e0*/  IMAD.WIDE.U32 R8, R11, R6, R8 ;  /* 0x000000060b087225 */ /* 0x004fe400078e0008 */
[----:B---3--:R2:W5:Y:S04]  /*170f0*/  LDL.LU R11, [R1+0x2a8] ;  /* 0x0002a800010b7983 */ /* 0x0085680000300800 */
[----:B------:R-:W3:Y:S01]  /*17100*/  LDL R20, [R1+0x26c] ;  /* 0x00026c0001147983 */ /* 0x000ee20000100800 */
[----:B----4-:R-:W-:-:S03]  /*17110*/  IADD3 R8, P0, R8, R10, RZ ;  /* 0x0000000a08087210 */ /* 0x010fc60007f1e0ff */
[----:B------:R2:W5:Y:S01]  /*17120*/  LDL.LU R10, [R1+0x2a4] ;  /* 0x0002a400010a7983 */ /* 0x0005620000300800 */
[----:B------:R-:W-:Y:S03]  /*17130*/  BSSY B1, `(.L_x_66) ;  /* 0x0000009000017945 */ /* 0x000fe60003800000 */
[----:B------:R2:W-:Y:S01]  /*17140*/  STL [R1+0x224], R7 ;  /* 0x0002240701007387 */ /* 0x0005e20000100800 */
[----:B---3--:R-:W-:Y:S02]  /*17150*/  IADD3.X R9, R20, R9, R7, P0, !PT ;  /* 0x0000000914097210 */ /* 0x008fe400007fe407 */
[----:B------:R-:W-:Y:S01]  /*17160*/  IADD3 R20, P0, R2, UR4, RZ ;  /* 0x0000000402147c10 */ /* 0x000fe2000ff1e0ff */
[----:B--2---:R-:W-:-:S12]  /*17170*/  @P3 BRA `(.L_x_67) ;  /* 0x0000000000103947 */ /* 0x004fd80003800000 */
[----:B------:R-:W-:Y:S02]  /*17180*/  ULDC.64 UR4, c[0x0][0x208] ;  /* 0x0000820000047ab9 */ /* 0x000fe40000000a00 */
[----:B------:R-:W2:Y:S02]  /*17190*/  LDG.E.U8 R16, desc[UR4][R8.64] ;  /* 0x0000000408107981 */ /* 0x000ea4000c1e1100 */
[----:B--2---:R-:W-:-:S05]  /*171a0*/  PRMT R4, R16, 0x8880, RZ ;  /* 0x0000888010047816 */ /* 0x004fca00000000ff */
[----:B------:R-:W-:-:S07]  /*171b0*/  IMAD R4, R4, R18, RZ ;  /* 0x0000001204047224 */ /* 0x000fce00078e02ff */
.L_x_67:
[----:B------:R-:W-:Y:S05]  /*171c0*/  BSYNC B1 ;  /* 0x0000000000017941 */ /* 0x000fea0003800000 */
.L_x_66:
[----:B------:R-:W2:Y:S01]  /*171d0*/  LDL.LU R7, [R1+0x200] ;  /* 0x0002000001077983 */ /* 0x000ea20000300800 */
[----:B------:R-:W-:Y:S01]  /*171e0*/  R2UR UR6, R237 ;  /* 0x00000000ed0672ca */ /* 0x000fe200000e0000 */
[----:B------:R-:W-:Y:S02]  /*171f0*/  ULDC.64 UR4, c[0x0][0x208] ;  /* 0x0000820000047ab9 */ /* 0x000fe40000000a00 */
[----:B------:R3:W-:Y:S10]  /*17200*/  STL.64 [R1+0x2a8], R8 ;  /* 0x0002a80801007387 */ /* 0x0007f40000100a00 */
[----:B------:R-:W-:Y:S01]  /*17210*/  IADD3.X R21, R3, UR6, RZ, P0, !PT ;  /* 0x0000000603157c10 */ /* 0x000fe200087fe4ff */
[----:B---3--:R-:W3:Y:S01]  /*17220*/  LDL.LU.64 R8, [R1+0x240] ;  /* 0x0002400001087983 */ /* 0x008ee20000300a00 */
[----:B--2---:R-:W-:-:S05]  /*17230*/  @!P3 IMAD R7, R7, R17, R4 ;  /* 0x000000110707b224 */ /* 0x004fca00078e0204 */
[----:B------:R2:W-:Y:S04]  /*17240*/  @!P3 STG.E.U8 desc[UR4][R20.64], R7 ;  /* 0x000000071400b986 */ /* 0x0005e8000c101104 */
[----:B--2---:R-:W3:Y:S01]  /*17250*/  LDL.LU R7, [R1+0x220] ;  /* 0x0002200001077983 */ /* 0x004ee20000300800 */
[----:B------:R-:W-:Y:S01]  /*17260*/  ISETP.LT.OR P0, PT, R0, 0x2, !P1 ;  /* 0x000000020000780c */ /* 0x000fe20004f01670 */
[----:B------:R-:W-:Y:S01]  /*17270*/  BSSY B1, `(.L_x_68) ;  /* 0x0000008000017945 */ /* 0x000fe20003800000 */
[----:B---3--:R-:W-:Y:S02]  /*17280*/  IMAD.WIDE.U32 R6, R7, R6, R8 ;  /* 0x0000000607067225 */ /* 0x008fe400078e0008 */
[----:B------:R2:W5:Y:S09]  /*17290*/  LDL.LU.64 R8, [R1+0x2a8] ;  /* 0x0002a80001087983 */ /* 0x0005720000300a00 */
[----:B------:R-:W-:Y:S05]  /*172a0*/  @P0 BRA `(.L_x_69) ;  /* 0x0000000000100947 */ /* 0x000fea0003800000 */
[----:B------:R-:W-:Y:S02]  /*172b0*/  ULDC.64 UR4, c[0x0][0x208] ;  /* 0x0000820000047ab9 */ /* 0x000fe40000000a00 */
[----:B-----5:R-:W3:Y:S02]  /*172c0*/  LDG.E.U8 R16, desc[UR4][R8.64+0x1] ;  /* 0x0000010408107981 */ /* 0x020ee4000c1e1100 */
[----:B---3--:R-:W-:-:S05]  /*172d0*/  PRMT R4, R16, 0x8880, RZ ;  /* 0x0000888010047816 */ /* 0x008fca00000000ff */
[----:B------:R-:W-:-:S07]  /*172e0*/  IMAD R4, R4, R18, RZ ;  /* 0x0000001204047224 */ /* 0x000fce00078e02ff */
.L_x_69:
[----:B------:R-:W-:Y:S05]  /*172f0*/  BSYNC B1 ;  /* 0x0000000000017941 */ /* 0x000fea0003800000 */
.L_x_68:
[----:B------:R3:W-:Y:S04]  /*17300*/  STL [R1+0x2c4], R13 ;  /* 0x0002c40d01007387 */ /* 0x0007e80000100800 */
[----:B---3--:R-:W3:Y:S04]  /*17310*/  LDL R13, [R1+0x204] ;  /* 0x00020400010d7983 */ /* 0x008ee80000100800 */
[----:B------:R4:W-:Y:S04]  /*17320*/  STL [R1+0x2c0], R12 ;  /* 0x0002c00c01007387 */ /* 0x0009e80000100800 */
[----:B----4-:R-:W4:Y:S04]  /*17330*/  LDL.LU R12, [R1+0x268] ;  /* 0x00026800010c7983 */ /* 0x010f280000300800 */
[----:B-----5:R0:W-:Y:S04]  /*17340*/  STL.64 [R1+0x2b8], R10 ;  /* 0x0002b80a01007387 */ /* 0x0201e80000100a00 */
[----:B0-----:R-:W4:Y:S04]  /*17350*/  LDL.LU.64 R10, [R1+0x280] ;  /* 0x00028000010a7983 */ /* 0x001f280000300a00 */
[----:B------:R0:W-:Y:S04]  /*17360*/  STL [R1+0x2b4], R9 ;  /* 0x0002b40901007387 */ /* 0x0001e80000100800 */
[----:B0-----:R-:W2:Y:S04]  /*17370*/  LDL.LU R9, [R1+0x224] ;  /* 0x0002240001097983 */ /* 0x001ea80000300800 */
[----:B------:R0:W-:Y:S04]  /*17380*/  STL [R1+0x2b0], R8 ;  /* 0x0002b00801007387 */ /* 0x0001e80000100800 */
[----:B0-----:R-:W2:Y:S04]  /*17390*/  LDL.LU R8, [R1+0x26c] ;  /* 0x00026c0001087983 */ /* 0x001ea80000300800 */
[----:B------:R0:W-:Y:S04]  /*173a0*/  STL.64 [R1+0x2a8], R2 ;  /* 0x0002a80201007387 */ /* 0x0001e80000100a00 */
[----:B0-----:R-:W2:Y:S01]  /*173b0*/  LDL.LU.64 R2, [R1+0x270] ;  /* 0x0002700001027983 */ /* 0x001ea20000300a00 */
[----:B------:R-:W-:Y:S01]  /*173c0*/  ULDC.64 UR10, c[0x0][0x208] ;  /* 0x00008200000a7ab9 */ /* 0x000fe20000000a00 */
[----:B------:R-:W-:Y:S01]  /*173d0*/  R2UR UR4, R22 ;  /* 0x00000000160472ca */ /* 0x000fe200000e0000 */
[----:B---3--:R-:W-:-:S05]  /*173e0*/  @!P0 IMAD R13, R13, R17, R4 ;  /* 0x000000110d0d8224 */ /* 0x008fca00078e0204 */
[----:B------:R0:W-:Y:S04]  /*173f0*/  @!P0 STG.E.U8 desc[UR10][R20.64+0x1], R13 ;  /* 0x0000010d14008986 */ /* 0x0001e8000c10110a */
[----:B0-----:R0:W5:Y:S01]  /*17400*/  LDL.LU R13, [R1+0x2c4] ;  /* 0x0002c400010d7983 */ /* 0x0011620000300800 */
[----:B----4-:R-:W-:-:S03]  /*17410*/  IADD3 R6, P0, P3, R10, R12, R6 ;  /* 0x0000000c0a067210 */ /* 0x010fc60007b1e006 */
[----:B------:R0:W5:Y:S04]  /*17420*/  LDL.LU R12, [R1+0x2c0] ;  /* 0x0002c000010c7983 */ /* 0x0001680000300800 */
[----:B------:R0:W5:Y:S01]  /*17430*/  LDL.LU.64 R10, [R1+0x2b8] ;  /* 0x0002b800010a7983 */ /* 0x0001620000300a00 */
[----:B--2---:R-:W-:-:S03]  /*17440*/  IMAD.IADD R7, R9, 0x1, R7 ;  /* 0x0000000109077824 */ /* 0x004fc600078e0207 */
[----:B------:R0:W5:Y:S02]  /*17450*/  LDL.LU R9, [R1+0x2b4] ;  /* 0x0002b40001097983 */ /* 0x0001640000300800 */
[----:B------:R-:W-:Y:S02]  /*17460*/  IADD3.X R7, R3, R8, R7, P0, P3 ;  /* 0x0000000803077210 */ /* 0x000fe400007e6407 */
[----:B------:R-:W-:Y:S01]  /*17470*/  ISETP.GE.AND P0, PT, R5, 0x109, PT ;  /* 0x000001090500780c */ /* 0x000fe20003f06270 */
[----:B------:R0:W5:Y:S03]  /*17480*/  LDL.LU R8, [R1+0x2b0] ;  /* 0x0002b00001087983 */ /* 0x0001660000300800 */
[----:B------:R-:W-:-:S13]  /*17490*/  ISETP.LT.OR P3, PT, R0, 0x1, !P0 ;  /* 0x000000010000780c */ /* 0x000fda0004761670 */
[----:B------:R-:W-:-:S04]  /*174a0*/  @!P3 IADD3 R2, P4, R20, UR4, RZ ;  /* 0x000000041402bc10 */ /* 0x000fc8000ff9e0ff */
[----:B------:R-:W-:-:S05]  /*174b0*/  @!P3 IADD3.X R3, R21, UR61, RZ, P4, !PT ;  /* 0x0000003d1503bc10 */ /* 0x000fca000a7fe4ff */
[----:B------:R2:W-:Y:S04]  /*174c0*/  @!P3 STL.64 [R1+0x200], R2 ;  /* 0x000200020100b387 */ /* 0x0005e80000100a00 */
[----:B--2---:R0:W5:Y:S01]  /*174d0*/  LDL.LU.64 R2, [R1+0x2a8] ;  /* 0x0002a80001027983 */ /* 0x0041620000300a00 */
[----:B------:R-:W-:Y:S04]  /*174e0*/  BSSY B1, `(.L_x_70) ;  /* 0x0000006000017945 */ /* 0x000fe80003800000 */
[----:B------:R-:W-:Y:S05]  /*174f0*/  @P3 BRA `(.L_x_71) ;  /* 0x0000000000103947 */ /* 0x000fea0003800000 */
[----:B------:R-:W-:Y:S02]  /*17500*/  ULDC.64 UR4, c[0x0][0x208] ;  /* 0x0000820000047ab9 */ /* 0x000fe40000000a00 */
[----:B------:R-:W2:Y:S02]  /*17510*/  LDG.E.U8 R16, desc[UR4][R6.64] ;  /* 0x0000000406107981 */ /* 0x000ea4000c1e1100 */
[----:B--2---:R-:W-:-:S05]  /*17520*/  PRMT R4, R16, 0x8880, RZ ;  /* 0x0000888010047816 */ /* 0x004fca00000000ff */
[----:B------:R-:W-:-:S07]  /*17530*/  IMAD R4, R4, R18, RZ ;  /* 0x0000001204047224 */ /* 0x000fce00078e02ff */
.L_x_71:
[----:B------:R-:W-:Y:S05]  /*17540*/  BSYNC B1 ;  /* 0x0000000000017941 */ /* 0x000fea0003800000 */
.L_x_70:
[----:B------:R-:W2:Y:S04]  /*17550*/  LDL.LU R5, [R1+0x208] ;  /* 0x0002080001057983 */ /* 0x000ea80000300800 */
[----:B-----5:R3:W-:Y:S04]  /*17560*/  STL.64 [R1+0x2a8], R2 ;  /* 0x0002a80201007387 */ /* 0x0207e80000100a00 */
[----:B---3--:R-:W3:Y:S01]  /*17570*/  LDL.64 R2, [R1+0x200] ;  /* 0x0002000001027983 */ /* 0x008ee20000100a00 */
[----:B------:R-:W-:Y:S01]  /*17580*/  ULDC.64 UR10, c[0x0][0x208] ;  /* 0x00008200000a7ab9 */ /* 0x000fe20000000a00 */
[----:B------:R-:W-:Y:S01]  /*17590*/  R2UR UR4, R22 ;  /* 0x00000000160472ca */ /* 0x000fe200000e0000 */
[----:B--2---:R-:W-:-:S05]  /*175a0*/  @!P3 IMAD R5, R5, R17, R4 ;  /* 0x000000110505b224 */ /* 0x004fca00078e0204 */
[----:B---3--:R2:W-:Y:S01]  /*175b0*/  @!P3 STG.E.U8 desc[UR10][R2.64], R5 ;  /* 0x000000050200b986 */ /* 0x0085e2000c10110a */
[----:B------:R-:W-:-:S13]  /*175c0*/  ISETP.LT.OR P3, PT, R0, 0x2, !P0 ;  /* 0x000000020000780c */ /* 0x000fda0004761670 */
[----:B--2---:R-:W-:-:S04]  /*175d0*/  @!P3 IADD3 R2, P4, R20, UR4, RZ ;  /* 0x000000041402bc10 */ /* 0x004fc8000ff9e0ff */
[----:B------:R-:W-:-:S05]  /*175e0*/  @!P3 IADD3.X R3, R21, UR61, RZ, P4, !PT ;  /* 0x0000003d1503bc10 */ /* 0x000fca000a7fe4ff */
[----:B------:R2:W-:Y:S04]  /*175f0*/  @!P3 STL.64 [R1+0x200], R2 ;  /* 0x000200020100b387 */ /* 0x0005e80000100a00 */
[----:B--2---:R2:W5:Y:S01]  /*17600*/  LDL.LU.64 R2, [R1+0x2a8] ;  /* 0x0002a80001027983 */ /* 0x0045620000300a00 */
[----:B------:R-:W-:Y:S04]  /*17610*/  BSSY B1, `(.L_x_72) ;  /* 0x0000006000017945 */ /* 0x000fe80003800000 */
[----:B------:R-:W-:Y:S05]  /*17620*/  @P3 BRA `(.L_x_73) ;  /* 0x0000000000103947 */ /* 0x000fea0003800000 */
[----:B------:R-:W-:Y:S02]  /*17630*/  ULDC.64 UR4, c[0x0][0x208] ;  /* 0x0000820000047ab9 */ /* 0x000fe40000000a00 */
[----:B------:R-:W3:Y:S02]  /*17640*/  LDG.E.U8 R16, desc[UR4][R6.64+0x1] ;  /* 0x0000010406107981 */ /* 0x000ee4000c1e1100 */
[----:B---3--:R-:W-:-:S05]  /*17650*/  PRMT R4, R16, 0x8880, RZ ;  /* 0x0000888010047816 */ /* 0x008fca00000000ff */
[----:B------:R-:W-:-:S07]  /*17660*/  IMAD R4, R4, R18, RZ ;  /* 0x0000001204047224 */ /* 0x000fce00078e02ff */
.L_x_73:
[----:B------:R-:W-:Y:S05]  /*17670*/  BSYNC B1 ;  /* 0x0000000000017941 */ /* 0x000fea0003800000 */
.L_x_72:
[----:B------:R-:W3:Y:S04]  /*17680*/  LDL.LU R5, [R1+0x20c] ;  /* 0x00020c0001057983 */ /* 0x000ee80000300800 */
[----:B-----5:R4:W-:Y:S04]  /*17690*/  STL.64 [R1+0x2a8], R2 ;  /* 0x0002a80201007387 */ /* 0x0209e80000100a00 */
[----:B----4-:R-:W4:Y:S01]  /*176a0*/  LDL.LU.64 R2, [R1+0x200] ;  /* 0x0002000001027983 */ /* 0x010f220000300a00 */
[----:B------:R-:W-:Y:S01]  /*176b0*/  ULDC.64 UR4, c[0x0][0x208] ;  /* 0x0000820000047ab9 */ /* 0x000fe20000000a00 */
[----:B---3--:R-:W-:-:S05]  /*176c0*/  @!P3 IMAD R5, R5, R17, R4 ;  /* 0x000000110505b224 */ /* 0x008fca00078e0204 */
[----:B----4-:R3:W-:Y:S04]  /*176d0*/  @!P3 STG.E.U8 desc[UR4][R2.64+0x1], R5 ;  /* 0x000001050200b986 */ /* 0x0107e8000c101104 */
[----:B---3--:R3:W5:Y:S01]  /*176e0*/  LDL.LU.64 R2, [R1+0x2a8] ;  /* 0x0002a80001027983 */ /* 0x0087620000300a00 */
[----:B------:R-:W-:Y:S01]  /*176f0*/  ISETP.LT.OR P3, PT, R0, 0x9, !P1 ;  /* 0x000000090000780c */ /* 0x000fe20004f61670 */
[----:B------:R-:W-:-:S12]  /*17700*/  BSSY B1, `(.L_x_74) ;  /* 0x0000006000017945 */ /* 0x000fd80003800000 */
[----:B---3--:R-:W-:Y:S05]  /*17710*/  @P3 BRA `(.L_x_75) ;  /* 0x0000000000103947 */ /* 0x008fea0003800000 */
[----:B------:R-:W-:Y:S02]  /*17720*/  ULDC.64 UR4, c[0x0][0x208] ;  /* 0x0000820000047ab9 */ /* 0x000fe40000000a00 */
[----:B------:R-:W3:Y:S02]  /*17730*/  LDG.E.U8 R16, desc[UR4][R8.64+0x8] ;  /* 0x0000080408107981 */ /* 0x000ee4000c1e1100 */
[----:B---3--:R-:W-:-:S05]  /*17740*/  PRMT R4, R16, 0x8880, RZ ;  /* 0x0000888010047816 */ /* 0x008fca00000000ff */
[----:B------:R-:W-:-:S07]  /*17750*/  IMAD R4, R4, R18, RZ ;  /* 0x0000001204047224 */ /* 0x000fce00078e02ff */
.L_x_75:
[----:B------:R-:W-:Y:S05]  /*17760*/  BSYNC B1 ;  /* 0x0000000000017941 */ /* 0x000fea0003800000 */
.L_x_74:
[----:B------:R-:W3:Y:S01]  /*17770*/  LDL.LU R5, [R1+0x210] ;  /* 0x0002100001057983 */ /* 0x000ee20000300800 */
[----:B------:R-:W-:Y:S01]  /*17780*/  ULDC.64 UR4, c[0x0][0x208] ;  /* 0x0000820000047ab9 */ /* 0x000fe20000000a00 */
[----:B------:R-:W-:Y:S01]  /*17790*/  BSSY B1, `(.L_x_76) ;  /* 0x0000009000017945 */ /* 0x000fe20003800000 */
[----:B---3--:R-:W-:-:S05]  /*177a0*/  @!P3 IMAD R5, R5, R17, R4 ;  /* 0x000000110505b224 */ /* 0x008fca00078e0204 */
[----:B------:R3:W-:Y:S01]  /*177b0*/  @!P3 STG.E.U8 desc[UR4][R20.64+0x8], R5 ;  /* 0x000008051400b986 */ /* 0x0007e2000c101104 */
[----:B------:R-:W-:-:S13]  /*177c0*/  ISETP.LT.OR P3, PT, R0, 0xa, !P1 ;  /* 0x0000000a0000780c */ /* 0x000fda0004f61670 */
[----:B---3--:R-:W-:Y:S05]  /*177d0*/  @P3 BRA `(.L_x_77) ;  /* 0x0000000000103947 */ /* 0x008fea0003800000 */
[----:B------:R-:W-:Y:S02]  /*177e0*/  ULDC.64 UR4, c[0x0][0x208] ;  /* 0x0000820000047ab9 */ /* 0x000fe40000000a00 */
[----:B------:R-:W3:Y:S02]  /*177f0*/  LDG.E.U8 R16, desc[UR4][R8.64+0x9] ;  /* 0x0000090408107981 */ /* 0x000ee4000c1e1100 */
[----:B---3--:R-:W-:-:S05]  /*17800*/  PRMT R4, R16, 0x8880, RZ ;  /* 0x0000888010047816 */ /* 0x008fca00000000ff */
[----:B------:R-:W-:-:S07]  /*17810*/  IMAD R4, R4, R18, RZ ;  /* 0x0000001204047224 */ /* 0x000fce00078e02ff */
.L_x_77:
[----:B------:R-:W-:Y:S05]  /*17820*/  BSYNC B1 ;  /* 0x0000000000017941 */ /* 0x000fea0003800000 */
.L_x_76:
        /* <DEDUP_REMOVED lines=11> */
.L_x_79:
[----:B------:R-:W-:Y:S05]  /*178e0*/  BSYNC B1 ;  /* 0x0000000000017941 */ /* 0x000fea0003800000 */
.L_x_78:
[----:B------:R-:W3:Y:S01]  /*178f0*/  LDL R5, [R1+0x260] ;  /* 0x0002600001057983 */ /* 0x000ee20000100800 */
[----:B------:R-:W-:Y:S02]  /*17900*/  R2UR UR6, R22 ;  /* 0x00000000160672ca */ /* 0x000fe400000e0000 */
[----:B------:R-:W-:Y:S01]  /*17910*/  ISETP.LT.OR P4, PT, R0, 0xa, !P0 ;  /* 0x0000000a0000780c */ /* 0x000fe20004781670 */
[----:B------:R4:W-:Y:S01]  /*17920*/  STL [R1+0x2b0], R8 ;  /* 0x0002b00801007387 */ /* 0x0009e20000100800 */
[----:B------:R-:W-:-:S03]  /*17930*/  R2UR UR4, R237 ;  /* 0x00000000ed0472ca */ /* 0x000fc600000e0000 */
[----:B------:R0:W-:Y:S01]  /*17940*/  STL.64 [R1+0x2a8], R6 ;  /* 0x0002a80601007387 */ /* 0x0001e20000100a00 */
[----:B----4-:R-:W-:-:S04]  /*17950*/  IMAD.U32 R8, RZ, RZ, UR61 ;  /* 0x0000003dff087e24 */ /* 0x010fc8000f8e00ff */
[----:B0-----:R-:W-:Y:S02]  /*17960*/  IMAD.MOV.U32 R7, RZ, RZ, R8 ;  /* 0x000000ffff077224 */ /* 0x001fe400078e0008 */
[----:B------:R0:W5:Y:S01]  /*17970*/  LDL.LU R8, [R1+0x2b0] ;  /* 0x0002b00001087983 */ /* 0x0001620000300800 */
[----:B---3--:R-:W-:Y:S01]  /*17980*/  R2UR UR5, R5 ;  /* 0x00000000050572ca */ /* 0x008fe200000e0000 */
[----:B------:R-:W-:-:S12]  /*17990*/  IMAD.U32 R5, RZ, RZ, UR6 ;  /* 0x00000006ff057e24 */ /* 0x000fd8000f8e00ff */
[----:B-----5:R-:W-:Y:S02]  /*179a0*/  @!P4 IADD3 R6, P5, P6, R5, UR5, R2 ;  /* 0x000000050506cc10 */ /* 0x020fe4000febe002 */
[----:B------:R-:W3:Y:S02]  /*179b0*/  LDL.LU R5, [R1+0x218] ;  /* 0x0002180001057983 */ /* 0x000ee40000300800 */
[----:B------:R-:W-:-:S05]  /*179c0*/  @!P4 IADD3.X R7, R7, UR4, R3, P5, P6 ;  /* 0x000000040707cc10 */ /* 0x000fca000afec403 */
[----:B------:R4:W-:Y:S01]  /*179d0*/  @!P4 STL.64 [R1+0x208], R6 ;  /* 0x000208060100c387 */ /* 0x0009e20000100a00 */
[----:B------:R-:W-:Y:S01]  /*179e0*/  ULDC.64 UR4, c[0x0][0x208] ;  /* 0x0000820000047ab9 */ /* 0x000fe20000000a00 */
[----:B----4-:R-:W-:-:S04]  /*179f0*/  @!P3 IADD3 R6, P5, R20, UR6, RZ ;  /* 0x000000061406bc10 */ /* 0x010fc8000ffbe0ff */
[----:B------:R-:W-:Y:S01]  /*17a00*/  @!P3 IADD3.X R7, R21, UR61, RZ, P5, !PT ;  /* 0x0000003d1507bc10 */ /* 0x000fe2000affe4ff */
[----:B---3--:R-:W-:-:S05]  /*17a10*/  @!P3 IMAD R5, R5, R17, R4 ;  /* 0x000000110505b224 */ /* 0x008fca00078e0204 */
[----:B------:R3:W-:Y:S04]  /*17a20*/  @!P3 STG.E.U8 desc[UR4][R6.64+0x8], R5 ;  /* 0x000008050600b986 */ /* 0x0007e8000c101104 */
[----:B---3--:R0:W5:Y:S01]  /*17a30*/  LDL.LU.64 R6, [R1+0x2a8] ;  /* 0x0002a80001067983 */ /* 0x0081620000300a00 */
[----:B------:R-:W-:Y:S04]  /*17a40*/  BSSY B1, `(.L_x_80) ;  /* 0x0000006000017945 */ /* 0x000fe80003800000 */
[----:B------:R-:W-:Y:S05]  /*17a50*/  @P4 BRA `(.L_x_81) ;  /* 0x0000000000104947 */ /* 0x000fea0003800000 */
[----:B------:R-:W-:Y:S02]  /*17a60*/  ULDC.64 UR4, c[0x0][0x208] ;  /* 0x0000820000047ab9 */ /* 0x000fe40000000a00 */
[----:B-----5:R-:W3:Y:S02]  /*17a70*/  LDG.E.U8 R16, desc[UR4][R6.64+0x9] ;  /* 0x0000090406107981 */ /* 0x020ee4000c1e1100 */
[----:B---3--:R-:W-:-:S05]  /*17a80*/  PRMT R4, R16, 0x8880, RZ ;  /* 0x0000888010047816 */ /* 0x008fca00000000ff */
[----:B------:R-:W-:-:S07]  /*17a90*/  IMAD R4, R4, R18, RZ ;  /* 0x0000001204047224 */ /* 0x000fce00078e02ff */
.L_x_81:
[----:B------:R-:W-:Y:S05]  /*17aa0*/  BSYNC B1 ;  /* 0x0000000000017941 */ /* 0x000fea0003800000 */
.L_x_80:
[----:B------:R-:W3:Y:S04]  /*17ab0*/  LDL.LU R5, [R1+0x21c] ;  /* 0x00021c0001057983 */ /* 0x000ee80000300800 */
[----:B------:R4:W-:Y:S04]  /*17ac0*/  STL.64 [R1+0x2a8], R2 ;  /* 0x0002a80201007387 */ /* 0x0009e80000100a00 */
        /* <DEDUP_REMOVED lines=12> */
.L_x_83:
[----:B------:R-:W-:Y:S05]  /*17b90*/  BSYNC B1 ;  /* 0x0000000000017941 */ /* 0x000fea0003800000 */
.L_x_82:
[----:B------:R-:W3:Y:S01]  /*17ba0*/  LDL.LU R5, [R1+0x1e0] ;  /* 0x0001e00001057983 */ /* 0x000ee20000300800 */
[----:B------:R-:W-:Y:S01]  /*17bb0*/  ULDC.64 UR4, c[0x0][0x208] ;  /* 0x0000820000047ab9 */ /* 0x000fe20000000a00 */
[----:B------:R-:W-:Y:S01]  /*17bc0*/  BSSY B1, `(.L_x_84) ;  /* 0x0000009000017945 */ /* 0x000fe20003800000 */
[----:B---3--:R-:W-:-:S05]  /*17bd0*/  @!P3 IMAD R5, R5, R17, R4 ;  /* 0x000000110505b224 */ /* 0x008fca00078e0204 */
[----:B-----5:R3:W-:Y:S01]  /*17be0*/  @!P3 STG.E.U8 desc[UR4][R2.64+0x10], R5 ;  /* 0x000010050200b986 */ /* 0x0207e2000c101104 */
[----:B------:R-:W-:-:S13]  /*17bf0*/  ISETP.LT.OR P3, PT, R0, 0x12, !P2 ;  /* 0x000000120000780c */ /* 0x000fda0005761670 */
[----:B---3--:R-:W-:Y:S05]  /*17c00*/  @P3 BRA `(.L_x_85) ;  /* 0x0000000000103947 */ /* 0x008fea0003800000 */
[----:B------:R-:W-:Y:S02]  /*17c10*/  ULDC.64 UR4, c[0x0][0x208] ;  /* 0x0000820000047ab9 */ /* 0x000fe40000000a00 */
[----:B------:R-:W3:Y:S02]  /*17c20*/  LDG.E.U8 R16, desc[UR4][R232.64+0x11] ;  /* 0x00001104e8107981 */ /* 0x000ee4000c1e1100 */
[----:B---3--:R-:W-:-:S05]  /*17c30*/  PRMT R4, R16, 0x8880, RZ ;  /* 0x0000888010047816 */ /* 0x008fca00000000ff */
[----:B------:R-:W-:-:S07]  /*17c40*/  IMAD R4, R4, R18, RZ ;  /* 0x0000001204047224 */ /* 0x000fce00078e02ff */
.L_x_85:
[----:B------:R-:W-:Y:S05]  /*17c50*/  BSYNC B1 ;  /* 0x0000000000017941 */ /* 0x000fea0003800000 */
.L_x_84:
[----:B------:R-:W3:Y:S01]  /*17c60*/  LDL R5, [R1+0x1e4] ;  /* 0x0001e40001057983 */ /* 0x000ee20000100800 */
[----:B------:R-:W-:Y:S01]  /*17c70*/  LOP3.LUT P6, RZ, R19, 0x1, RZ, 0xc0, !PT ;  /* 0x0000000113ff7812 */ /* 0x000fe200078cc0ff */
[----:B------:R-:W-:Y:S01]  /*17c80*/  ULDC.64 UR10, c[0x0][0x208] ;  /* 0x00008200000a7ab9 */ /* 0x000fe20000000a00 */
[----:B------:R-:W-:Y:S01]  /*17c90*/  R2UR UR4, R22 ;  /* 0x00000000160472ca */ /* 0x000fe200000e0000 */
[----:B------:R4:W-:Y:S01]  /*17ca0*/  STL.64 [R1+0x2a8], R6 ;  /* 0x0002a80601007387 */ /* 0x0009e20000100a00 */
[----:B---3--:R-:W-:-:S05]  /*17cb0*/  @!P3 IMAD R5, R5, R17, R4 ;  /* 0x000000110505b224 */ /* 0x008fca00078e0204 */
[----:B------:R-:W-:Y:S01]  /*17cc0*/  @!P3 STG.E.U8 desc[UR10][R2.64+0x11], R5 ;  /* 0x000011050200b986 */ /* 0x000fe2000c10110a */
[----:B------:R-:W-:-:S13]  /*17cd0*/  ISETP.LT.OR P3, PT, R0, 0x11, !P6 ;  /* 0x000000110000780c */ /* 0x000fda0007761670 */
[----:B----4-:R-:W-:-:S04]  /*17ce0*/  @!P3 IADD3 R6, P4, R2, UR4, RZ ;  /* 0x000000040206bc10 */ /* 0x010fc8000ff9e0ff */
[----:B------:R-:W-:-:S05]  /*17cf0*/  @!P3 IADD3.X R7, R3, UR61, RZ, P4, !PT ;  /* 0x0000003d0307bc10 */ /* 0x000fca000a7fe4ff */
[----:B------:R3:W-:Y:S04]  /*17d00*/  @!P3 STL.64 [R1+0x1e0], R6 ;  /* 0x0001e0060100b387 */ /* 0x0007e80000100a00 */
[----:B---3--:R3:W5:Y:S01]  /*17d10*/  LDL.LU.64 R6, [R1+0x2a8] ;  /* 0x0002a80001067983 */ /* 0x0087620000300a00 */
[----:B------:R-:W-:Y:S04]  /*17d20*/  BSSY B1, `(.L_x_86) ;  /* 0x0000006000017945 */ /* 0x000fe80003800000 */
[----:B------:R-:W-:Y:S05]  /*17d30*/  @P3 BRA `(.L_x_87) ;  /* 0x0000000000103947 */ /* 0x000fea0003800000 */
[----:B------:R-:W-:Y:S02]  /*17d40*/  ULDC.64 UR4, c[0x0][0x208] ;  /* 0x0000820000047ab9 */ /* 0x000fe40000000a00 */
[----:B------:R-:W4:Y:S02]  /*17d50*/  LDG.E.U8 R16, desc[UR4][R14.64+0x10] ;  /* 0x000010040e107981 */ /* 0x000f24000c1e1100 */
[----:B----4-:R-:W-:-:S05]  /*17d60*/  PRMT R4, R16, 0x8880, RZ ;  /* 0x0000888010047816 */ /* 0x010fca00000000ff */
[----:B------:R-:W-:-:S07]  /*17d70*/  IMAD R4, R4, R18, RZ ;  /* 0x0000001204047224 */ /* 0x000fce00078e02ff */
.L_x_87:
[----:B------:R-:W-:Y:S05]  /*17d80*/  BSYNC B1 ;  /* 0x0000000000017941 */ /* 0x000fea0003800000 */
.L_x_86:
[----:B------:R-:W4:Y:S04]  /*17d90*/  LDL.LU R5, [R1+0x1e8] ;  /* 0x0001e80001057983 */ /* 0x000f280000300800 */
[----:B-----5:R0:W-:Y:S04]  /*17da0*/  STL.64 [R1+0x2a8], R6 ;  /* 0x0002a80601007387 */ /* 0x0201e80000100a00 */
[----:B0-----:R-:W2:Y:S01]  /*17db0*/  LDL.64 R6, [R1+0x1e0] ;  /* 0x0001e00001067983 */ /* 0x001ea20000100a00 */
[----:B------:R-:W-:Y:S01]  /*17dc0*/  ULDC.64 UR10, c[0x0][0x208] ;  /* 0x00008200000a7ab9 */ /* 0x000fe20000000a00 */
[----:B------:R-:W-:Y:S01]  /*17dd0*/  R2UR UR4, R22 ;  /* 0x00000000160472ca */ /* 0x000fe200000e0000 */
[----:B----4-:R-:W-:-:S05]  /*17de0*/  @!P3 IMAD R5, R5, R17, R4 ;  /* 0x000000110505b224 */ /* 0x010fca00078e0204 */
[----:B--2---:R0:W-:Y:S01]  /*17df0*/  @!P3 STG.E.U8 desc[UR10][R6.64+0x10], R5 ;  /* 0x000010050600b986 */ /* 0x0041e2000c10110a */
[----:B------:R-:W-:-:S13]  /*17e00*/  ISETP.LT.OR P3, PT, R0, 0x12, !P6 ;  /* 0x000000120000780c */ /* 0x000fda0007761670 */
[----:B0-----:R-:W-:-:S04]  /*17e10*/  @!P3 IADD3 R6, P4, R2, UR4, RZ ;  /* 0x000000040206bc10 */ /* 0x001fc8000ff9e0ff */
[----:B------:R-:W-:-:S05]  /*17e20*/  @!P3 IADD3.X R7, R3, UR61, RZ, P4, !PT ;  /* 0x0000003d0307bc10 */ /* 0x000fca000a7fe4ff */
[----:B------:R0:W-:Y:S04]  /*17e30*/  @!P3 STL.64 [R1+0x1e0], R6 ;  /* 0x0001e0060100b387 */ /* 0x0001e80000100a00 */
[----:B0-----:R0:W5:Y:S01]  /*17e40*/  LDL.LU.64 R6, [R1+0x2a8] ;  /* 0x0002a80001067983 */ /* 0x0011620000300a00 */
[----:B------:R-:W-:Y:S04]  /*17e50*/  BSSY B1, `(.L_x_88) ;  /* 0x0000006000017945 */ /* 0x000fe80003800000 */
[----:B------:R-:W-:Y:S05]  /*17e60*/  @P3 BRA `(.L_x_89) ;  /* 0x0000000000103947 */ /* 0x000fea0003800000 */
[----:B------:R-:W-:Y:S02]  /*17e70*/  ULDC.64 UR4, c[0x0][0x208] ;  /* 0x0000820000047ab9 */ /* 0x000fe40000000a00 */
[----:B------:R-:W2:Y:S02]  /*17e80*/  LDG.E.U8 R16, desc[UR4][R14.64+0x11] ;  /* 0x000011040e107981 */ /* 0x000ea4000c1e1100 */
[----:B--2---:R-:W-:-:S05]  /*17e90*/  PRMT R4, R16, 0x8880, RZ ;  /* 0x0000888010047816 */ /* 0x004fca00000000ff */
[----:B------:R-:W-:-:S07]  /*17ea0*/  IMAD R4, R4, R18, RZ ;  /* 0x0000001204047224 */ /* 0x000fce00078e02ff */
.L_x_89:
[----:B------:R-:W-:Y:S05]  /*17eb0*/  BSYNC B1 ;  /* 0x0000000000017941 */ /* 0x000fea0003800000 */
.L_x_88:
[----:B------:R-:W2:Y:S04]  /*17ec0*/  LDL.LU R5, [R1+0x1ec] ;  /* 0x0001ec0001057983 */ /* 0x000ea80000300800 */
[----:B------:R4:W-:Y:S04]  /*17ed0*/  STL.64 [R1+0x2a8], R2 ;  /* 0x0002a80201007387 */ /* 0x0009e80000100a00 */
[----:B----4-:R-:W4:Y:S01]  /*17ee0*/  LDL.LU.64 R2, [R1+0x1e0] ;  /* 0x0001e00001027983 */ /* 0x010f220000300a00 */
[----:B------:R-:W-:Y:S01]  /*17ef0*/  ULDC.64 UR4, c[0x0][0x208] ;  /* 0x0000820000047ab9 */ /* 0x000fe20000000a00 */
[----:B--2---:R-:W-:-:S05]  /*17f00*/  @!P3 IMAD R5, R5, R17, R4 ;  /* 0x000000110505b224 */ /* 0x004fca00078e0204 */
[----:B----4-:R2:W-:Y:S04]  /*17f10*/  @!P3 STG.E.U8 desc[UR4][R2.64+0x11], R5 ;  /* 0x000011050200b986 */ /* 0x0105e8000c101104 */
[----:B--2---:R2:W5:Y:S01]  /*17f20*/  LDL.LU.64 R2, [R1+0x2a8] ;  /* 0x0002a80001027983 */ /* 0x0045620000300a00 */
[----:B------:R-:W-:Y:S01]  /*17f30*/  ISETP.LT.OR P3, PT, R0, 0x19, !P2 ;  /* 0x000000190000780c */ /* 0x000fe20005761670 */
[----:B------:R-:W-:-:S12]  /*17f40*/  BSSY B1, `(.L_x_90) ;  /* 0x0000006000017945 */ /* 0x000fd80003800000 */
[----:B--2---:R-:W-:Y:S05]  /*17f50*/  @P3 BRA `(.L_x_91) ;  /* 0x0000000000103947 */ /* 0x004fea0003800000 */
[----:B------:R-:W-:Y:S02]  /*17f60*/  ULDC.64 UR4, c[0x0][0x208] ;  /* 0x0000820000047ab9 */ /* 0x000fe40000000a00 */
[----:B------:R-:W2:Y:S02]  /*17f70*/  LDG.E.U8 R16, desc[UR4][R232.64+0x18] ;  /* 0x00001804e8107981 */ /* 0x000ea4000c1e1100 */
[----:B--2---:R-:W-:-:S05]  /*17f80*/  PRMT R4, R16, 0x8880, RZ ;  /* 0x0000888010047816 */ /* 0x004fca00000000ff */
[----:B------:R-:W-:-:S07]  /*17f90*/  IMAD R4, R4, R18, RZ ;  /* 0x0000001204047224 */ /* 0x000fce00078e02ff */
.L_x_91:
[----:B------:R-:W-:Y:S05]  /*17fa0*/  BSYNC B1 ;  /* 0x0000000000017941 */ /* 0x000fea0003800000 */
.L_x_90:
[----:B------:R-:W2:Y:S01]  /*17fb0*/  LDL.LU R5, [R1+0x1f0] ;  /* 0x0001f00001057983 */ /* 0x000ea20000300800 */
[----:B------:R-:W-:Y:S01]  /*17fc0*/  ISETP.LT.OR P4, PT, R0, 0x1a, !P2 ;  /* 0x0000001a0000780c */ /* 0x000fe20005781670 */
[----:B------:R-:W-:Y:S01]  /*17fd0*/  ULDC.64 UR4, c[0x0][0x208] ;  /* 0x0000820000047ab9 */ /* 0x000fe20000000a00 */
[----:B------:R-:W-:Y:S01]  /*17fe0*/  BSSY B1, `(.L_x_92) ;  /* 0x0000008000017945 */ /* 0x000fe20003800000 */
[----:B--2---:R-:W-:-:S05]  /*17ff0*/  @!P3 IMAD R5, R5, R17, R4 ;  /* 0x000000110505b224 */ /* 0x004fca00078e0204 */
[----:B-----5:R2:W-:Y:S05]  /*18000*/  @!P3 STG.E.U8 desc[UR4][R2.64+0x18], R5 ;  /* 0x000018050200b986 */ /* 0x0205ea000c101104 */
[----:B------:R-:W-:Y:S05]  /*18010*/  @P4 BRA `(.L_x_93) ;  /* 0x0000000000104947 */ /* 0x000fea0003800000 */
[----:B------:R-:W-:Y:S02]  /*18020*/  ULDC.64 UR4, c[0x0][0x208] ;  /* 0x0000820000047ab9 */ /* 0x000fe40000000a00 */
[----:B------:R-:W4:Y:S02]  /*18030*/  LDG.E.U8 R16, desc[UR4][R232.64+0x19] ;  /* 0x00001904e8107981 */ /* 0x000f24000c1e1100 */
[----:B----4-:R-:W-:-:S05]  /*18040*/  PRMT R4, R16, 0x8880, RZ ;  /* 0x0000888010047816 */ /* 0x010fca00000000ff */
[----:B------:R-:W-:-:S07]  /*18050*/  IMAD R4, R4, R18, RZ ;  /* 0x0000001204047224 */ /* 0x000fce00078e02ff */
.L_x_93:
[----:B------:R-:W-:Y:S05]  /*18060*/  BSYNC B1 ;  /* 0x0000000000017941 */ /* 0x000fea0003800000 */
.L_x_92:
[----:B------:R-:W-:Y:S01]  /*18070*/  R2UR UR4, R22 ;  /* 0x00000000160472ca */ /* 0x000fe200000e0000 */
[----:B------:R4:W-:Y:S01]  /*18080*/  STL.64 [R1+0x2a8], R6 ;  /* 0x0002a80601007387 */ /* 0x0009e20000100a00 */
[----:B------:R-:W-:-:S03]  /*18090*/  ISETP.LT.OR P3, PT, R0, 0x19, !P6 ;  /* 0x000000190000780c */ /* 0x000fc60007761670 */
[----:B--2---:R-:W2:Y:S10]  /*180a0*/  LDL.LU R5, [R1+0x1f4] ;  /* 0x0001f40001057983 */ /* 0x004eb40000300800 */
[----:B----4-:R-:W-:Y:S01]  /*180b0*/  @!P3 IADD3 R6, P5, R2, UR4, RZ ;  /* 0x000000040206bc10 */ /* 0x010fe2000ffbe0ff */
[----:B------:R-:W-:-:S03]  /*180c0*/  ULDC.64 UR4, c[0x0][0x208] ;  /* 0x0000820000047ab9 */ /* 0x000fc60000000a00 */
[----:B------:R-:W-:-:S05]  /*180d0*/  @!P3 IADD3.X R7, R3, UR61, RZ, P5, !PT ;  /* 0x0000003d0307bc10 */ /* 0x000fca000affe4ff */
[----:B------:R4:W-:Y:S04]  /*180e0*/  @!P3 STL.64 [R1+0x1e8], R6 ;  /* 0x0001e8060100b387 */ /* 0x0009e80000100a00 */
[----:B----4-:R4:W5:Y:S01]  /*180f0*/  LDL.LU.64 R6, [R1+0x2a8] ;  /* 0x0002a80001067983 */ /* 0x0109620000300a00 */
        /* <DEDUP_REMOVED lines=8> */
.L_x_95:
[----:B------:R-:W-:Y:S05]  /*18180*/  BSYNC B1 ;  /* 0x0000000000017941 */ /* 0x000fea0003800000 */
.L_x_94:
[----:B------:R-:W-:Y:S04]  /*18190*/  STL.64 [R1+0x2b0], R8 ;  /* 0x0002b00801007387 */ /* 0x000fe80000100a00 */
[----:B----4-:R-:W2:Y:S04]  /*181a0*/  LDL.LU R5, [R1+0x1f8] ;  /* 0x0001f80001057983 */ /* 0x010ea80000300800 */
[----:B-----5:R4:W-:Y:S04]  /*181b0*/  STL.64 [R1+0x2a8], R6 ;  /* 0x0002a80601007387 */ /* 0x0209e80000100a00 */
[----:B----4-:R-:W4:Y:S01]  /*181c0*/  LDL.LU.64 R6, [R1+0x1e8] ;  /* 0x0001e80001067983 */ /* 0x010f220000300a00 */
[----:B------:R-:W-:Y:S01]  /*181d0*/  R2UR UR6, R22 ;  /* 0x00000000160672ca */ /* 0x000fe200000e0000 */
[----:B------:R-:W-:Y:S01]  /*181e0*/  ULDC.64 UR4, c[0x0][0x208] ;  /* 0x0000820000047ab9 */ /* 0x000fe20000000a00 */
[----:B------:R-:W-:-:S13]  /*181f0*/  ISETP.LT.OR P4, PT, R0, 0x1a, !P6 ;  /* 0x0000001a0000780c */ /* 0x000fda0007781670 */
[----:B------:R-:W-:-:S04]  /*18200*/  @!P4 IADD3 R8, P5, R2, UR6, RZ ;  /* 0x000000060208cc10 */ /* 0x000fc8000ffbe0ff */
[----:B------:R-:W-:-:S05]  /*18210*/  @!P4 IADD3.X R9, R3, UR61, RZ, P5, !PT ;  /* 0x0000003d0309cc10 */ /* 0x000fca000affe4ff */
[----:B------:R0:W-:Y:S04]  /*18220*/  @!P4 STL.64 [R1+0x1e0], R8 ;  /* 0x0001e0080100c387 */ /* 0x0001e80000100a00 */
[----:B0-----:R0:W5:Y:S01]  /*18230*/  LDL.LU.64 R8, [R1+0x2b0] ;  /* 0x0002b00001087983 */ /* 0x0011620000300a00 */
[----:B--2---:R-:W-:-:S05]  /*18240*/  @!P3 IMAD R5, R5, R17, R4 ;  /* 0x000000110505b224 */ /* 0x004fca00078e0204 */
[----:B----4-:R2:W-:Y:S04]  /*18250*/  @!P3 STG.E.U8 desc[UR4][R6.64+0x18], R5 ;  /* 0x000018050600b986 */ /* 0x0105e8000c101104 */
[----:B--2---:R0:W5:Y:S01]  /*18260*/  LDL.LU.64 R6, [R1+0x2a8] ;  /* 0x0002a80001067983 */ /* 0x0041620000300a00 */
[----:B------:R-:W-:Y:S04]  /*18270*/  BSSY B1, `(.L_x_96) ;  /* 0x0000006000017945 */ /* 0x000fe80003800000 */
[----:B------:R-:W-:Y:S05]  /*18280*/  @P4 BRA `(.L_x_97) ;  /* 0x0000000000104947 */ /* 0x000fea0003800000 */
[----:B------:R-:W-:Y:S02]  /*18290*/  ULDC.64 UR4, c[0x0][0x208] ;  /* 0x0000820000047ab9 */ /* 0x000fe40000000a00 */
[----:B------:R-:W2:Y:S02]  /*182a0*/  LDG.E.U8 R16, desc[UR4][R14.64+0x19] ;  /* 0x000019040e107981 */ /* 0x000ea4000c1e1100 */
[----:B--2---:R-:W-:-:S05]  /*182b0*/  PRMT R4, R16, 0x8880, RZ ;  /* 0x0000888010047816 */ /* 0x004fca00000000ff */
[----:B------:R-:W-:-:S07]  /*182c0*/  IMAD R4, R4, R18, RZ ;  /* 0x0000001204047224 */ /* 0x000fce00078e02ff */
.L_x_97:
[----:B------:R-:W-:Y:S05]  /*182d0*/  BSYNC B1 ;  /* 0x0000000000017941 */ /* 0x000fea0003800000 */
.L_x_96:
[----:B------:R-:W2:Y:S04]  /*182e0*/  LDL.LU R5, [R1+0x1fc] ;  /* 0x0001fc0001057983 */ /* 0x000ea80000300800 */
[----:B------:R4:W-:Y:S04]  /*182f0*/  STL.64 [R1+0x2a8], R2 ;  /* 0x0002a80201007387 */ /* 0x0009e80000100a00 */
[----:B----4-:R-:W4:Y:S01]  /*18300*/  LDL.LU.64 R2, [R1+0x1e0] ;  /* 0x0001e00001027983 */ /* 0x010f220000300a00 */
[----:B------:R-:W-:Y:S01]  /*18310*/  ULDC.64 UR4, c[0x0][0x208] ;  /* 0x0000820000047ab9 */ /* 0x000fe20000000a00 */
[----:B------:R-:W-:Y:S01]  /*18320*/  LOP3.LUT P5, RZ, R19, 0x4, RZ, 0xc0, !PT ;  /* 0x0000000413ff7812 */ /* 0x000fe200078ac0ff */
        /* <DEDUP_REMOVED lines=10> */
.L_x_99:
[----:B------:R-:W-:Y:S05]  /*183d0*/  BSYNC B1 ;  /* 0x0000000000017941 */ /* 0x000fea0003800000 */
.L_x_98:
[----:B------:R-:W2:Y:S01]  /*183e0*/  LDL.LU R5, [R1+0x1c0] ;  /* 0x0001c00001057983 */ /* 0x000ea20000300800 */
[----:B------:R-:W-:Y:S01]  /*183f0*/  R2UR UR4, R22 ;  /* 0x00000000160472ca */ /* 0x000fe200000e0000 */
[----:B------:R-:W-:Y:S01]  /*18400*/  ULDC.64 UR10, c[0x0][0x208] ;  /* 0x00008200000a7ab9 */ /* 0x000fe20000000a00 */
[----:B------:R-:W-:Y:S01]  /*18410*/  ISETP.LT.OR P4, PT, R0, 0x12, !P5 ;  /* 0x000000120000780c */ /* 0x000fe20006f81670 */
[----:B-----5:R4:W-:Y:S02]  /*18420*/  STL [R1+0x2a4], R2 ;  /* 0x0002a40201007387 */ /* 0x0209e40000100800 */
[----:B----4-:R-:W-:-:S05]  /*18430*/  IMAD.U32 R2, RZ, RZ, UR61 ;  /* 0x0000003dff027e24 */ /* 0x010fca000f8e00ff */
[----:B------:R4:W-:Y:S04]  /*18440*/  STL [R1+0x1c0], R2 ;  /* 0x0001c00201007387 */ /* 0x0009e80000100800 */
[----:B----4-:R4:W5:Y:S01]  /*18450*/  LDL.LU R2, [R1+0x2a4] ;  /* 0x0002a40001027983 */ /* 0x0109620000300800 */
[----:B------:R-:W-:Y:S01]  /*18460*/  BSSY B1, `(.L_x_100) ;  /* 0x0000009000017945 */ /* 0x000fe20003800000 */
[----:B--2---:R-:W-:-:S05]  /*18470*/  @!P3 IMAD R5, R5, R17, R4 ;  /* 0x000000110505b224 */ /* 0x004fca00078e0204 */
[----:B------:R2:W-:Y:S02]  /*18480*/  @!P3 STG.E.U8 desc[UR10][R234.64+0x10], R5 ;  /* 0x00001005ea00b986 */ /* 0x0005e4000c10110a */
[----:B--2---:R-:W-:Y:S01]  /*18490*/  IMAD.U32 R5, RZ, RZ, UR4 ;  /* 0x00000004ff057e24 */ /* 0x004fe2000f8e00ff */
[----:B----4-:R-:W-:Y:S06]  /*184a0*/  @P4 BRA `(.L_x_101) ;  /* 0x0000000000104947 */ /* 0x010fec0003800000 */
[----:B------:R-:W-:Y:S02]  /*184b0*/  ULDC.64 UR4, c[0x0][0x208] ;  /* 0x0000820000047ab9 */ /* 0x000fe40000000a00 */
[----:B------:R-:W2:Y:S02]  /*184c0*/  LDG.E.U8 R16, desc[UR4][R12.64+0x11] ;  /* 0x000011040c107981 */ /* 0x000ea4000c1e1100 */
[----:B--2---:R-:W-:-:S05]  /*184d0*/  PRMT R4, R16, 0x8880, RZ ;  /* 0x0000888010047816 */ /* 0x004fca00000000ff */
[----:B------:R-:W-:-:S07]  /*184e0*/  IMAD R4, R4, R18, RZ ;  /* 0x0000001204047224 */ /* 0x000fce00078e02ff */
.L_x_101:
[----:B------:R-:W-:Y:S05]  /*184f0*/  BSYNC B1 ;  /* 0x0000000000017941 */ /* 0x000fea0003800000 */
.L_x_100:
[----:B------:R-:W-:Y:S01]  /*18500*/  LOP3.LUT P3, RZ, R19, 0x2, RZ, 0xc0, !PT ;  /* 0x0000000213ff7812 */ /* 0x000fe2000786c0ff */
[----:B------:R-:W-:Y:S01]  /*18510*/  STL.64 [R1+0x2a8], R8 ;  /* 0x0002a80801007387 */ /* 0x000fe20000100a00 */
[----:B------:R-:W-:Y:S02]  /*18520*/  R2UR UR6, R236 ;  /* 0x00000000ec0672ca */ /* 0x000fe400000e0000 */
[----:B------:R-:W-:Y:S01]  /*18530*/  ISETP.LT.OR P3, PT, R0, 0x11, !P3 ;  /* 0x000000110000780c */ /* 0x000fe20005f61670 */
[----:B------:R2:W-:Y:S04]  /*18540*/  STL [R1+0x2a4], R6 ;  /* 0x0002a40601007387 */ /* 0x0005e80000100800 */
[----:B--2---:R-:W2:Y:S01]  /*18550*/  LDL.LU R6, [R1+0x1c4] ;  /* 0x0001c40001067983 */ /* 0x004ea20000300800 */
[----:B------:R-:W-:Y:S01]  /*18560*/  R2UR UR5, R23 ;  /* 0x00000000170572ca */ /* 0x000fe200000e0000 */
[----:B------:R-:W-:-:S06]  /*18570*/  ULDC.64 UR10, c[0x0][0x208] ;  /* 0x00008200000a7ab9 */ /* 0x000fcc0000000a00 */
[----:B-----5:R-:W-:Y:S02]  /*18580*/  @!P3 IADD3 R8, P5, P6, R5, UR6, R2 ;  /* 0x000000060508bc10 */ /* 0x020fe4000febe002 */
[----:B------:R-:W4:Y:S01]  /*18590*/  LDL.LU R5, [R1+0x1c0] ;  /* 0x0001c00001057983 */ /* 0x000f220000300800 */
[----:B------:R-:W-:-:S03]  /*185a0*/  R2UR UR4, R22 ;  /* 0x00000000160472ca */ /* 0x000fc600000e0000 */
[----:B----4-:R-:W-:Y:S01]  /*185b0*/  @!P3 IADD3.X R9, R5, UR5, R3, P5, P6 ;  /* 0x000000050509bc10 */ /* 0x010fe2000afec403 */
[----:B--2---:R-:W-:Y:S02]  /*185c0*/  @!P4 IMAD R5, R6, R17, R4 ;  /* 0x000000110605c224 */ /* 0x004fe400078e0204 */
[----:B------:R-:W-:Y:S02]  /*185d0*/  IMAD.U32 R6, RZ, RZ, UR61 ;  /* 0x0000003dff067e24 */ /* 0x000fe4000f8e00ff */
[----:B------:R2:W-:Y:S04]  /*185e0*/  @!P3 STL.64 [R1+0x1e0], R8 ;  /* 0x0001e0080100b387 */ /* 0x0005e80000100a00 */
[----:B--2---:R2:W5:Y:S04]  /*185f0*/  LDL.LU.64 R8, [R1+0x2a8] ;  /* 0x0002a80001087983 */ /* 0x0045680000300a00 */
[----:B------:R4:W-:Y:S04]  /*18600*/  STL [R1+0x1c4], R6 ;  /* 0x0001c40601007387 */ /* 0x0009e80000100800 */
[----:B----4-:R2:W5:Y:S01]  /*18610*/  LDL.LU R6, [R1+0x2a4] ;  /* 0x0002a40001067983 */ /* 0x0105620000300800 */
[----:B------:R-:W-:Y:S03]  /*18620*/  BSSY B1, `(.L_x_102) ;  /* 0x0000008000017945 */ /* 0x000fe60003800000 */
[----:B------:R4:W-:Y:S02]  /*18630*/  @!P4 STG.E.U8 desc[UR10][R234.64+0x11], R5 ;  /* 0x00001105ea00c986 */ /* 0x0009e4000c10110a */
[----:B----4-:R-:W-:Y:S01]  /*18640*/  IMAD.U32 R5, RZ, RZ, UR4 ;  /* 0x00000004ff057e24 */ /* 0x010fe2000f8e00ff */
[----:B--2---:R-:W-:Y:S06]  /*18650*/  @P3 BRA `(.L_x_103) ;  /* 0x0000000000103947 */ /* 0x004fec0003800000 */
[----:B------:R-:W-:Y:S02]  /*18660*/  ULDC.64 UR4, c[0x0][0x208] ;  /* 0x0000820000047ab9 */ /* 0x000fe40000000a00 */
[----:B------:R-:W2:Y:S02]  /*18670*/  LDG.E.U8 R16, desc[UR4][R10.64+0x10] ;  /* 0x000010040a107981 */ /* 0x000ea4000c1e1100 */
[----:B--2---:R-:W-:-:S05]  /*18680*/  PRMT R4, R16, 0x8880, RZ ;  /* 0x0000888010047816 */ /* 0x004fca00000000ff */
[----:B------:R-:W-:-:S07]  /*18690*/  IMAD R4, R4, R18, RZ ;  /* 0x0000001204047224 */ /* 0x000fce00078e02ff */
.L_x_103:
[----:B------:R-:W-:Y:S05]  /*186a0*/  BSYNC B1 ;  /* 0x0000000000017941 */ /* 0x000fea0003800000 */
.L_x_102:
[----:B------:R-:W-:Y:S01]  /*186b0*/  LOP3.LUT P4, RZ, R19, 0x2, RZ, 0xc0, !PT ;  /* 0x0000000213ff7812 */ /* 0x000fe2000788c0ff */
[----:B-----5:R-:W-:Y:S01]  /*186c0*/  STL.64 [R1+0x2b0], R8 ;  /* 0x0002b00801007387 */ /* 0x020fe20000100a00 */
[----:B------:R-:W-:Y:S02]  /*186d0*/  R2UR UR10, R236 ;  /* 0x00000000ec0a72ca */ /* 0x000fe400000e0000 */
[----:B------:R-:W-:Y:S01]  /*186e0*/  ISETP.LT.OR P4, PT, R0, 0x12, !P4 ;  /* 0x000000120000780c */ /* 0x000fe20006781670 */
[----:B------:R2:W-:Y:S04]  /*186f0*/  STL.64 [R1+0x2a8], R6 ;  /* 0x0002a80601007387 */ /* 0x0005e80000100a00 */
[----:B--2---:R-:W2:Y:S08]  /*18700*/  LDL.LU.64 R6, [R1+0x1e0] ;  /* 0x0001e00001067983 */ /* 0x004eb00000300a00 */
[----:B------:R-:W-:Y:S01]  /*18710*/  @!P4 IADD3 R8, P5, P6, R5, UR10, R2 ;  /* 0x0000000a0508cc10 */ /* 0x000fe2000febe002 */
[----:B------:R-:W-:Y:S01]  /*18720*/  ULDC.64 UR4, c[0x0][0x208] ;  /* 0x0000820000047ab9 */ /* 0x000fe20000000a00 */
[----:B------:R-:W-:Y:S01]  /*18730*/  R2UR UR6, R23 ;  /* 0x00000000170672ca */ /* 0x000fe200000e0000 */
[----:B------:R-:W4:Y:S04]  /*18740*/  LDL R9, [R1+0x1c4] ;  /* 0x0001c40001097983 */ /* 0x000f280000100800 */
[----:B------:R-:W3:Y:S08]  /*18750*/  LDL.LU R5, [R1+0x1c8] ;  /* 0x0001c80001057983 */ /* 0x000ef00000300800 */
[----:B----4-:R-:W-:Y:S01]  /*18760*/  @!P4 IADD3.X R9, R9, UR6, R3, P5, P6 ;  /* 0x000000060909cc10 */ /* 0x010fe2000afec403 */
[----:B---3--:R-:W-:-:S04]  /*18770*/  @!P3 IMAD R5, R5, R17, R4 ;  /* 0x000000110505b224 */ /* 0x008fc800078e0204 */
[----:B------:R3:W-:Y:S04]  /*18780*/  @!P4 STL.64 [R1+0x1c0], R8 ;  /* 0x0001c0080100c387 */ /* 0x0007e80000100a00 */
[----:B--2---:R2:W-:Y:S04]  /*18790*/  @!P3 STG.E.U8 desc[UR4][R6.64+0x10], R5 ;  /* 0x000010050600b986 */ /* 0x0045e8000c101104 */
[----:B---3--:R3:W5:Y:S04]  /*187a0*/  LDL.LU.64 R8, [R1+0x2b0] ;  /* 0x0002b00001087983 */ /* 0x0087680000300a00 */
[----:B--2---:R3:W5:Y:S01]  /*187b0*/  LDL.LU.64 R6, [R1+0x2a8] ;  /* 0x0002a80001067983 */ /* 0x0047620000300a00 */
[----:B------:R-:W-:Y:S04]  /*187c0*/  BSSY B1, `(.L_x_104) ;  /* 0x0000006000017945 */ /* 0x000fe80003800000 */
[----:B------:R-:W-:Y:S05]  /*187d0*/  @P4 BRA `(.L_x_105) ;  /* 0x0000000000104947 */ /* 0x000fea0003800000 */
[----:B------:R-:W-:Y:S02]  /*187e0*/  ULDC.64 UR4, c[0x0][0x208] ;  /* 0x0000820000047ab9 */ /* 0x000fe40000000a00 */
[----:B------:R-:W2:Y:S02]  /*187f0*/  LDG.E.U8 R16, desc[UR4][R10.64+0x11] ;  /* 0x000011040a107981 */ /* 0x000ea4000c1e1100 */
[----:B--2---:R-:W-:-:S05]  /*18800*/  PRMT R4, R16, 0x8880, RZ ;  /* 0x0000888010047816 */ /* 0x004fca00000000ff */
[----:B------:R-:W-:-:S07]  /*18810*/  IMAD R4, R4, R18, RZ ;  /* 0x0000001204047224 */ /* 0x000fce00078e02ff */
.L_x_105:
[----:B------:R-:W-:Y:S05]  /*18820*/  BSYNC B1 ;  /* 0x0000000000017941 */ /* 0x000fea0003800000 */
.L_x_104:
        /* <DEDUP_REMOVED lines=15> */
.L_x_107:
[----:B------:R-:W-:Y:S05]  /*18920*/  BSYNC B1 ;  /* 0x0000000000017941 */ /* 0x000fea0003800000 */
.L_x_106:
        /* <DEDUP_REMOVED lines=17> */
.L_x_109:
[----:B------:R-:W-:Y:S05]  /*18a40*/  BSYNC B1 ;  /* 0x0000000000017941 */ /* 0x000fea0003800000 */
.L_x_108:
        /* <DEDUP_REMOVED lines=26> */
.L_x_111:
[----:B------:R-:W-:Y:S05]  /*18bf0*/  BSYNC B1 ;  /* 0x0000000000017941 */ /* 0x000fea0003800000 */
.L_x_110:
        /* <DEDUP_REMOVED lines=23> */
.L_x_113:
[----:B------:R-:W-:Y:S05]  /*18d70*/  BSYNC B1 ;  /* 0x0000000000017941 */ /* 0x000fea0003800000 */
.L_x_112:
        /* <DEDUP_REMOVED lines=11> */
[----:B-----5:R-:W2:Y:S02]  /*18e30*/  LDG.E.U8 R16, desc[UR4][R8.64+0x10] ;  /* 0x0000100408107981 */ /* 0x020ea4000c1e1100 */
[----:B--2---:R-:W-:-:S05]  /*18e40*/  PRMT R4, R16, 0x8880, RZ ;  /* 0x0000888010047816 */ /* 0x004fca00000000ff */
[----:B------:R-:W-:-:S07]  /*18e50*/  IMAD R4, R4, R18, RZ ;  /* 0x0000001204047224 */ /* 0x000fce00078e02ff */
.L_x_115:
[----:B------:R-:W-:Y:S05]  /*18e60*/  BSYNC B1 ;  /* 0x0000000000017941 */ /* 0x000fea0003800000 */
.L_x_114:
        /* <DEDUP_REMOVED lines=17> */
.L_x_117:
[----:B------:R-:W-:Y:S05]  /*18f80*/  BSYNC B1 ;  /* 0x0000000000017941 */ /* 0x000fea0003800000 */
.L_x_116:
[----:B------:R2:W-:Y:S04]  /*18f90*/  STL.64 [R1+0x2a8], R8 ;  /* 0x0002a80801007387 */ /* 0x0005e80000100a00 */
[----:B--2---:R-:W2:Y:S01]  /*18fa0*/  LDL R9, [R1+0x260] ;  /* 0x0002600001097983 */ /* 0x004ea20000100800 */
[----:B------:R-:W-:-:S03]  /*18fb0*/  ISETP.LT.OR P3, PT, R0, 0x11, !P0 ;  /* 0x000000110000780c */ /* 0x000fc60004761670 */
[----:B------:R4:W-:Y:S04]  /*18fc0*/  STL [R1+0x2a4], R6 ;  /* 0x0002a40601007387 */ /* 0x0009e80000100800 */
[----:B----4-:R-:W4:Y:S01]  /*18fd0*/  LDL.LU R6, [R1+0x1a4] ;  /* 0x0001a40001067983 */ /* 0x010f220000300800 */
[----:B------:R-:W-:Y:S01]  /*18fe0*/  R2UR UR5, R237 ;  /* 0x00000000ed0572ca */ /* 0x000fe200000e0000 */
[----:B------:R-:W-:Y:S01]  /*18ff0*/  ULDC.64 UR10, c[0x0][0x208] ;  /* 0x00008200000a7ab9 */ /* 0x000fe20000000a00 */
[----:B------:R-:W-:Y:S02]  /*19000*/  R2UR UR4, R22 ;  /* 0x00000000160472ca */ /* 0x000fe400000e0000 */
[----:B--2---:R-:W-:-:S13]  /*19010*/  R2UR UR6, R9 ;  /* 0x00000000090672ca */ /* 0x004fda00000e0000 */
[----:B-----5:R-:W-:Y:S02]  /*19020*/  @!P3 IADD3 R8, P5, P6, R5, UR6, R2 ;  /* 0x000000060508bc10 */ /* 0x020fe4000febe002 */
[----:B------:R-:W2:Y:S02]  /*19030*/  LDL.LU R5, [R1+0x1a0] ;  /* 0x0001a00001057983 */ /* 0x000ea40000300800 */
[----:B--2---:R-:W-:Y:S01]  /*19040*/  @!P3 IADD3.X R9, R5, UR5, R3, P5, P6 ;  /* 0x000000050509bc10 */ /* 0x004fe2000afec403 */
[----:B----4-:R-:W-:Y:S02]  /*19050*/  @!P4 IMAD R5, R6, R17, R4 ;  /* 0x000000110605c224 */ /* 0x010fe400078e0204 */
[----:B------:R-:W-:Y:S02]  /*19060*/  IMAD.U32 R6, RZ, RZ, UR61 ;  /* 0x0000003dff067e24 */ /* 0x000fe4000f8e00ff */
[----:B------:R2:W-:Y:S04]  /*19070*/  @!P3 STL.64 [R1+0x1c0], R8 ;  /* 0x0001c0080100b387 */ /* 0x0005e80000100a00 */
[----:B--2---:R2:W5:Y:S04]  /*19080*/  LDL.LU.64 R8, [R1+0x2a8] ;  /* 0x0002a80001087983 */ /* 0x0045680000300a00 */
[----:B------:R4:W-:Y:S01]  /*19090*/  STL [R1+0x1a4], R6 ;  /* 0x0001a40601007387 */ /* 0x0009e20000100800 */
[----:B------:R-:W-:Y:S03]  /*190a0*/  BSSY B1, `(.L_x_118) ;  /* 0x0000009000017945 */ /* 0x000fe60003800000 */
[----:B------:R0:W-:Y:S04]  /*190b0*/  @!P4 STG.E.U8 desc[UR10][R20.64+0x11], R5 ;  /* 0x000011051400c986 */ /* 0x0001e8000c10110a */
[----:B----4-:R2:W5:Y:S01]  /*190c0*/  LDL.LU R6, [R1+0x2a4] ;  /* 0x0002a40001067983 */ /* 0x0105620000300800 */
[----:B0-----:R-:W-:Y:S01]  /*190d0*/  IMAD.U32 R5, RZ, RZ, UR4 ;  /* 0x00000004ff057e24 */ /* 0x001fe2000f8e00ff */
[----:B------:R-:W-:Y:S06]  /*190e0*/  @P3 BRA `(.L_x_119) ;  /* 0x0000000000103947 */ /* 0x000fec0003800000 */
[----:B------:R-:W-:Y:S02]  /*190f0*/  ULDC.64 UR4, c[0x0][0x208] ;  /* 0x0000820000047ab9 */ /* 0x000fe40000000a00 */
[----:B-----5:R-:W4:Y:S02]  /*19100*/  LDG.E.U8 R16, desc[UR4][R6.64+0x10] ;  /* 0x0000100406107981 */ /* 0x020f24000c1e1100 */
[----:B----4-:R-:W-:-:S05]  /*19110*/  PRMT R4, R16, 0x8880, RZ ;  /* 0x0000888010047816 */ /* 0x010fca00000000ff */
[----:B------:R-:W-:-:S07]  /*19120*/  IMAD R4, R4, R18, RZ ;  /* 0x0000001204047224 */ /* 0x000fce00078e02ff */
.L_x_119:
[----:B------:R-:W-:Y:S05]  /*19130*/  BSYNC B1 ;  /* 0x0000000000017941 */ /* 0x000fea0003800000 */
.L_x_118:
[----:B-----5:R0:W-:Y:S04]  /*19140*/  STL.64 [R1+0x2b0], R8 ;  /* 0x0002b00801007387 */ /* 0x0201e80000100a00 */
[----:B0-----:R-:W4:Y:S01]  /*19150*/  LDL R9, [R1+0x260] ;  /* 0x0002600001097983 */ /* 0x001f220000100800 */
[----:B------:R-:W-:-:S03]  /*19160*/  ISETP.LT.OR P4, PT, R0, 0x12, !P0 ;  /* 0x000000120000780c */ /* 0x000fc60004781670 */
[----:B------:R0:W-:Y:S04]  /*19170*/  STL.64 [R1+0x2a8], R6 ;  /* 0x0002a80601007387 */ /* 0x0001e80000100a00 */
[----:B0-----:R-:W2:Y:S01]  /*19180*/  LDL.LU.64 R6, [R1+0x1c0] ;  /* 0x0001c00001067983 */ /* 0x001ea20000300a00 */
[----:B------:R-:W-:Y:S01]  /*19190*/  R2UR UR6, R237 ;  /* 0x00000000ed0672ca */ /* 0x000fe200000e0000 */
[----:B------:R-:W-:Y:S01]  /*191a0*/  ULDC.64 UR4, c[0x0][0x208] ;  /* 0x0000820000047ab9 */ /* 0x000fe20000000a00 */
[----:B----4-:R-:W-:Y:S02]  /*191b0*/  R2UR UR10, R9 ;  /* 0x00000000090a72ca */ /* 0x010fe400000e0000 */
[----:B------:R-:W4:Y:S11]  /*191c0*/  LDL R9, [R1+0x1a4] ;  /* 0x0001a40001097983 */ /* 0x000f360000100800 */
[----:B------:R-:W-:-:S02]  /*191d0*/  @!P4 IADD3 R8, P5, P6, R5, UR10, R2 ;  /* 0x0000000a0508cc10 */ /* 0x000fc4000febe002 */
[----:B------:R-:W3:Y:S02]  /*191e0*/  LDL.LU R5, [R1+0x1a8] ;  /* 0x0001a80001057983 */ /* 0x000ee40000300800 */
[----:B----4-:R-:W-:-:S05]  /*191f0*/  @!P4 IADD3.X R9, R9, UR6, R3, P5, P6 ;  /* 0x000000060909cc10 */ /* 0x010fca000afec403 */
[----:B------:R0:W-:Y:S01]  /*19200*/  @!P4 STL.64 [R1+0x1a0], R8 ;  /* 0x0001a0080100c387 */ /* 0x0001e20000100a00 */
[----:B---3--:R-:W-:-:S03]  /*19210*/  @!P3 IMAD R5, R5, R17, R4 ;  /* 0x000000110505b224 */ /* 0x008fc600078e0204 */
[----:B0-----:R0:W5:Y:S04]  /*19220*/  LDL.LU.64 R8, [R1+0x2b0] ;  /* 0x0002b00001087983 */ /* 0x0011680000300a00 */
[----:B--2---:R2:W-:Y:S04]  /*19230*/  @!P3 STG.E.U8 desc[UR4][R6.64+0x10], R5 ;  /* 0x000010050600b986 */ /* 0x0045e8000c101104 */
[----:B--2---:R0:W5:Y:S01]  /*19240*/  LDL.LU.64 R6, [R1+0x2a8] ;  /* 0x0002a80001067983 */ /* 0x0041620000300a00 */
[----:B------:R-:W-:Y:S04]  /*19250*/  BSSY B1, `(.L_x_120) ;  /* 0x0000006000017945 */ /* 0x000fe80003800000 */
[----:B------:R-:W-:Y:S05]  /*19260*/  @P4 BRA `(.L_x_121) ;  /* 0x0000000000104947 */ /* 0x000fea0003800000 */
[----:B------:R-:W-:Y:S02]  /*19270*/  ULDC.64 UR4, c[0x0][0x208] ;  /* 0x0000820000047ab9 */ /* 0x000fe40000000a00 */
[----:B-----5:R-:W2:Y:S02]  /*19280*/  LDG.E.U8 R16, desc[UR4][R6.64+0x11] ;  /* 0x0000110406107981 */ /* 0x020ea4000c1e1100 */
[----:B--2---:R-:W-:-:S05]  /*19290*/  PRMT R4, R16, 0x8880, RZ ;  /* 0x0000888010047816 */ /* 0x004fca00000000ff */
[----:B------:R-:W-:-:S07]  /*192a0*/  IMAD R4, R4, R18, RZ ;  /* 0x0000001204047224 */ /* 0x000fce00078e02ff */
.L_x_121:
[----:B------:R-:W-:Y:S05]  /*192b0*/  BSYNC B1 ;  /* 0x0000000000017941 */ /* 0x000fea0003800000 */
.L_x_120:
[----:B------:R-:W2:Y:S04]  /*192c0*/  LDL.LU R5, [R1+0x1ac] ;  /* 0x0001ac0001057983 */ /* 0x000ea80000300800 */
[----:B------:R3:W-:Y:S04]  /*192d0*/  STL.64 [R1+0x2a8], R2 ;  /* 0x0002a80201007387 */ /* 0x0007e80000100a00 */
[----:B---3--:R-:W3:Y:S01]  /*192e0*/  LDL.LU.64 R2, [R1+0x1a0] ;  /* 0x0001a00001027983 */ /* 0x008ee20000300a00 */
[----:B------:R-:W-:Y:S01]  /*192f0*/  ULDC.64 UR4, c[0x0][0x208] ;  /* 0x0000820000047ab9 */ /* 0x000fe20000000a00 */
[----:B--2---:R-:W-:-:S05]  /*19300*/  @!P4 IMAD R5, R5, R17, R4 ;  /* 0x000000110505c224 */ /* 0x004fca00078e0204 */
[----:B---3--:R2:W-:Y:S04]  /*19310*/  @!P4 STG.E.U8 desc[UR4][R2.64+0x11], R5 ;  /* 0x000011050200c986 */ /* 0x0085e8000c101104 */
        /* <DEDUP_REMOVED lines=8> */
.L_x_123:
[----:B------:R-:W-:Y:S05]  /*193a0*/  BSYNC B1 ;  /* 0x0000000000017941 */ /* 0x000fea0003800000 */
.L_x_122:
[----:B------:R-:W2:Y:S01]  /*193b0*/  LDL.LU R5, [R1+0x1b0] ;  /* 0x0001b00001057983 */ /* 0x000ea20000300800 */
[----:B------:R-:W-:Y:S01]  /*193c0*/  R2UR UR4, R22 ;  /* 0x00000000160472ca */ /* 0x000fe200000e0000 */
[----:B------:R-:W-:Y:S01]  /*193d0*/  ULDC.64 UR10, c[0x0][0x208] ;  /* 0x00008200000a7ab9 */ /* 0x000fe20000000a00 */
[----:B------:R-:W-:Y:S01]  /*193e0*/  ISETP.LT.OR P4, PT, R0, 0x1a, !P1 ;  /* 0x0000001a0000780c */ /* 0x000fe20004f81670 */
[----:B-----5:R3:W-:Y:S02]  /*193f0*/  STL [R1+0x2a4], R2 ;  /* 0x0002a40201007387 */ /* 0x0207e40000100800 */
[----:B---3--:R-:W-:-:S05]  /*19400*/  IMAD.U32 R2, RZ, RZ, UR61 ;  /* 0x0000003dff027e24 */ /* 0x008fca000f8e00ff */
[----:B------:R3:W-:Y:S04]  /*19410*/  STL [R1+0x1a0], R2 ;  /* 0x0001a00201007387 */ /* 0x0007e80000100800 */
[----:B---3--:R3:W5:Y:S01]  /*19420*/  LDL.LU R2, [R1+0x2a4] ;  /* 0x0002a40001027983 */ /* 0x0087620000300800 */
[----:B------:R-:W-:Y:S01]  /*19430*/  BSSY B1, `(.L_x_124) ;  /* 0x0000009000017945 */ /* 0x000fe20003800000 */
[----:B--2---:R-:W-:-:S05]  /*19440*/  @!P3 IMAD R5, R5, R17, R4 ;  /* 0x000000110505b224 */ /* 0x004fca00078e0204 */
[----:B------:R2:W-:Y:S02]  /*19450*/  @!P3 STG.E.U8 desc[UR10][R20.64+0x18], R5 ;  /* 0x000018051400b986 */ /* 0x0005e4000c10110a */
[----:B--2---:R-:W-:Y:S01]  /*19460*/  IMAD.U32 R5, RZ, RZ, UR4 ;  /* 0x00000004ff057e24 */ /* 0x004fe2000f8e00ff */
[----:B---3--:R-:W-:Y:S06]  /*19470*/  @P4 BRA `(.L_x_125) ;  /* 0x0000000000104947 */ /* 0x008fec0003800000 */
[----:B------:R-:W-:Y:S02]  /*19480*/  ULDC.64 UR4, c[0x0][0x208] ;  /* 0x0000820000047ab9 */ /* 0x000fe40000000a00 */
[----:B------:R-:W2:Y:S02]  /*19490*/  LDG.E.U8 R16, desc[UR4][R8.64+0x19] ;  /* 0x0000190408107981 */ /* 0x000ea4000c1e1100 */
[----:B--2---:R-:W-:-:S05]  /*194a0*/  PRMT R4, R16, 0x8880, RZ ;  /* 0x0000888010047816 */ /* 0x004fca00000000ff */
[----:B------:R-:W-:-:S07]  /*194b0*/  IMAD R4, R4, R18, RZ ;  /* 0x0000001204047224 */ /* 0x000fce00078e02ff */
.L_x_125:
[----:B------:R-:W-:Y:S05]  /*194c0*/  BSYNC B1 ;  /* 0x0000000000017941 */ /* 0x000fea0003800000 */
.L_x_124:
[----:B------:R2:W-:Y:S04]  /*194d0*/  STL.64 [R1+0x2a8], R8 ;  /* 0x0002a80801007387 */ /* 0x0005e80000100a00 */
[----:B--2---:R-:W2:Y:S01]  /*194e0*/  LDL R9, [R1+0x260] ;  /* 0x0002600001097983 */ /* 0x004ea20000100800 */
[----:B------:R-:W-:-:S03]  /*194f0*/  ISETP.LT.OR P3, PT, R0, 0x19, !P0 ;  /* 0x000000190000780c */ /* 0x000fc60004761670 */
[----:B------:R3:W-:Y:S04]  /*19500*/  STL [R1+0x2a4], R6 ;  /* 0x0002a40601007387 */ /* 0x0007e80000100800 */
[----:B---3--:R-:W3:Y:S01]  /*19510*/  LDL.LU R6, [R1+0x1b4] ;  /* 0x0001b40001067983 */ /* 0x008ee20000300800 */
[----:B------:R-:W-:Y:S01]  /*19520*/  R2UR UR5, R237 ;  /* 0x00000000ed0572ca */ /* 0x000fe200000e0000 */
[----:B------:R-:W-:Y:S01]  /*19530*/  ULDC.64 UR10, c[0x0][0x208] ;  /* 0x00008200000a7ab9 */ /* 0x000fe20000000a00 */
[----:B------:R-:W-:Y:S02]  /*19540*/  R2UR UR4, R22 ;  /* 0x00000000160472ca */ /* 0x000fe400000e0000 */
[----:B--2---:R-:W-:-:S13]  /*19550*/  R2UR UR6, R9 ;  /* 0x00000000090672ca */ /* 0x004fda00000e0000 */
[----:B-----5:R-:W-:Y:S02]  /*19560*/  @!P3 IADD3 R8, P5, P6, R5, UR6, R2 ;  /* 0x000000060508bc10 */ /* 0x020fe4000febe002 */
[----:B------:R-:W2:Y:S02]  /*19570*/  LDL.LU R5, [R1+0x1a0] ;  /* 0x0001a00001057983 */ /* 0x000ea40000300800 */
[----:B--2---:R-:W-:Y:S01]  /*19580*/  @!P3 IADD3.X R9, R5, UR5, R3, P5, P6 ;  /* 0x000000050509bc10 */ /* 0x004fe2000afec403 */
[----:B---3--:R-:W-:Y:S02]  /*19590*/  @!P4 IMAD R5, R6, R17, R4 ;  /* 0x000000110605c224 */ /* 0x008fe400078e0204 */
[----:B------:R-:W-:Y:S02]  /*195a0*/  IMAD.U32 R6, RZ, RZ, UR61 ;  /* 0x0000003dff067e24 */ /* 0x000fe4000f8e00ff */
[----:B------:R2:W-:Y:S04]  /*195b0*/  @!P3 STL.64 [R1+0x1a8], R8 ;  /* 0x0001a8080100b387 */ /* 0x0005e80000100a00 */
[----:B--2---:R2:W5:Y:S04]  /*195c0*/  LDL.LU.64 R8, [R1+0x2a8] ;  /* 0x0002a80001087983 */ /* 0x0045680000300a00 */
[----:B------:R3:W-:Y:S01]  /*195d0*/  STL [R1+0x1a4], R6 ;  /* 0x0001a40601007387 */ /* 0x0007e20000100800 */
[----:B------:R-:W-:Y:S03]  /*195e0*/  BSSY B1, `(.L_x_126) ;  /* 0x0000009000017945 */ /* 0x000fe60003800000 */
[----:B------:R4:W-:Y:S04]  /*195f0*/  @!P4 STG.E.U8 desc[UR10][R20.64+0x19], R5 ;  /* 0x000019051400c986 */ /* 0x0009e8000c10110a */
[----:B---3--:R2:W5:Y:S01]  /*19600*/  LDL.LU R6, [R1+0x2a4] ;  /* 0x0002a40001067983 */ /* 0x0085620000300800 */
[----:B----4-:R-:W-:Y:S01]  /*19610*/  IMAD.U32 R5, RZ, RZ, UR4 ;  /* 0x00000004ff057e24 */ /* 0x010fe2000f8e00ff */
[----:B------:R-:W-:Y:S06]  /*19620*/  @P3 BRA `(.L_x_127) ;  /* 0x0000000000103947 */ /* 0x000fec0003800000 */
[----:B------:R-:W-:Y:S02]  /*19630*/  ULDC.64 UR4, c[0x0][0x208] ;  /* 0x0000820000047ab9 */ /* 0x000fe40000000a00 */
[----:B-----5:R-:W3:Y:S02]  /*19640*/  LDG.E.U8 R16, desc[UR4][R6.64+0x18] ;  /* 0x0000180406107981 */ /* 0x020ee4000c1e1100 */
[----:B---3--:R-:W-:-:S05]  /*19650*/  PRMT R4, R16, 0x8880, RZ ;  /* 0x0000888010047816 */ /* 0x008fca00000000ff */
[----:B------:R-:W-:-:S07]  /*19660*/  IMAD R4, R4, R18, RZ ;  /* 0x0000001204047224 */ /* 0x000fce00078e02ff */
.L_x_127:
[----:B------:R-:W-:Y:S05]  /*19670*/  BSYNC B1 ;  /* 0x0000000000017941 */ /* 0x000fea0003800000 */
.L_x_126:
[----:B-----5:R3:W-:Y:S04]  /*19680*/  STL.64 [R1+0x2b0], R8 ;  /* 0x0002b00801007387 */ /* 0x0207e80000100a00 */
[----:B---3--:R-:W3:Y:S01]  /*19690*/  LDL R9, [R1+0x260] ;  /* 0x0002600001097983 */ /* 0x008ee20000100800 */
[----:B------:R-:W-:-:S03]  /*196a0*/  ISETP.LT.OR P4, PT, R0, 0x1a, !P0 ;  /* 0x0000001a0000780c */ /* 0x000fc60004781670 */
[----:B------:R4:W-:Y:S04]  /*196b0*/  STL.64 [R1+0x2a8], R6 ;  /* 0x0002a80601007387 */ /* 0x0009e80000100a00 */
[----:B----4-:R-:W4:Y:S01]  /*196c0*/  LDL.LU.64 R6, [R1+0x1a8] ;  /* 0x0001a80001067983 */ /* 0x010f220000300a00 */
[----:B------:R-:W-:Y:S01]  /*196d0*/  R2UR UR6, R237 ;  /* 0x00000000ed0672ca */ /* 0x000fe200000e0000 */
[----:B------:R-:W-:Y:S01]  /*196e0*/  ULDC.64 UR4, c[0x0][0x208] ;  /* 0x0000820000047ab9 */ /* 0x000fe20000000a00 */
[----:B---3--:R-:W-:Y:S02]  /*196f0*/  R2UR UR10, R9 ;  /* 0x00000000090a72ca */ /* 0x008fe400000e0000 */
[----:B------:R-:W3:Y:S11]  /*19700*/  LDL R9, [R1+0x1a4] ;  /* 0x0001a40001097983 */ /* 0x000ef60000100800 */
[----:B------:R-:W-:-:S02]  /*19710*/  @!P4 IADD3 R8, P5, P6, R5, UR10, R2 ;  /* 0x0000000a0508cc10 */ /* 0x000fc4000febe002 */
[----:B------:R-:W2:Y:S02]  /*19720*/  LDL.LU R5, [R1+0x1b8] ;  /* 0x0001b80001057983 */ /* 0x000ea40000300800 */
[----:B---3--:R-:W-:-:S05]  /*19730*/  @!P4 IADD3.X R9, R9, UR6, R3, P5, P6 ;  /* 0x000000060909cc10 */ /* 0x008fca000afec403 */
[----:B------:R3:W-:Y:S01]  /*19740*/  @!P4 STL.64 [R1+0x1a0], R8 ;  /* 0x0001a0080100c387 */ /* 0x0007e20000100a00 */
[----:B--2---:R-:W-:-:S03]  /*19750*/  @!P3 IMAD R5, R5, R17, R4 ;  /* 0x000000110505b224 */ /* 0x004fc600078e0204 */
[----:B---3--:R2:W5:Y:S04]  /*19760*/  LDL.LU.64 R8, [R1+0x2b0] ;  /* 0x0002b00001087983 */ /* 0x0085680000300a00 */
[----:B----4-:R3:W-:Y:S04]  /*19770*/  @!P3 STG.E.U8 desc[UR4][R6.64+0x18], R5 ;  /* 0x000018050600b986 */ /* 0x0107e8000c101104 */
[----:B---3--:R2:W5:Y:S01]  /*19780*/  LDL.LU.64 R6, [R1+0x2a8] ;  /* 0x0002a80001067983 */ /* 0x0085620000300a00 */
[----:B------:R-:W-:Y:S04]  /*19790*/  BSSY B1, `(.L_x_128) ;  /* 0x0000006000017945 */ /* 0x000fe80003800000 */
[----:B------:R-:W-:Y:S05]  /*197a0*/  @P4 BRA `(.L_x_129) ;  /* 0x0000000000104947 */ /* 0x000fea0003800000 */
[----:B------:R-:W-:Y:S02]  /*197b0*/  ULDC.64 UR4, c[0x0][0x208] ;  /* 0x0000820000047ab9 */ /* 0x000fe40000000a00 */
[----:B-----5:R-:W3:Y:S02]  /*197c0*/  LDG.E.U8 R16, desc[UR4][R6.64+0x19] ;  /* 0x0000190406107981 */ /* 0x020ee4000c1e1100 */
[----:B---3--:R-:W-:-:S05]  /*197d0*/  PRMT R4, R16, 0x8880, RZ ;  /* 0x0000888010047816 */ /* 0x008fca00000000ff */
[----:B------:R-:W-:-:S07]  /*197e0*/  IMAD R4, R4, R18, RZ ;  /* 0x0000001204047224 */ /* 0x000fce00078e02ff */
.L_x_129:
[----:B------:R-:W-:Y:S05]  /*197f0*/  BSYNC B1 ;  /* 0x0000000000017941 */ /* 0x000fea0003800000 */
.L_x_128:
        /* <DEDUP_REMOVED lines=14> */
.L_x_131:
[----:B------:R-:W-:Y:S05]  /*198e0*/  BSYNC B1 ;  /* 0x0000000000017941 */ /* 0x000fea0003800000 */
.L_x_130:
[----:B------:R-:W3:Y:S01]  /*198f0*/  LDL.LU R5, [R1+0x180] ;  /* 0x0001800001057983 */ /* 0x000ee20000300800 */
[----:B------:R-:W-:Y:S01]  /*19900*/  ISETP.LT.OR P4, PT, R0, 0x22, !P2 ;  /* 0x000000220000780c */ /* 0x000fe20005781670 */
[----:B------:R-:W-:Y:S01]  /*19910*/  ULDC.64 UR4, c[0x0][0x208] ;  /* 0x0000820000047ab9 */ /* 0x000fe20000000a00 */
[----:B------:R-:W-:Y:S01]  /*19920*/  BSSY B1, `(.L_x_132) ;  /* 0x0000008000017945 */ /* 0x000fe20003800000 */
[----:B---3--:R-:W-:-:S05]  /*19930*/  @!P3 IMAD R5, R5, R17, R4 ;  /* 0x000000110505b224 */ /* 0x008fca00078e0204 */
[----:B-----5:R3:W-:Y:S05]  /*19940*/  @!P3 STG.E.U8 desc[UR4][R2.64+0x20], R5 ;  /* 0x000020050200b986 */ /* 0x0207ea000c101104 */
[----:B------:R-:W-:Y:S05]  /*19950*/  @P4 BRA `(.L_x_133) ;  /* 0x0000000000104947 */ /* 0x000fea0003800000 */
[----:B------:R-:W-:Y:S02]  /*19960*/  ULDC.64 UR4, c[0x0][0x208] ;  /* 0x0000820000047ab9 */ /* 0x000fe40000000a00 */
[----:B------:R-:W4:Y:S02]  /*19970*/  LDG.E.U8 R16, desc[UR4][R232.64+0x21] ;  /* 0x00002104e8107981 */ /* 0x000f24000c1e1100 */
[----:B----4-:R-:W-:-:S05]  /*19980*/  PRMT R4, R16, 0x8880, RZ ;  /* 0x0000888010047816 */ /* 0x010fca00000000ff */
[----:B------:R-:W-:-:S07]  /*19990*/  IMAD R4, R4, R18, RZ ;  /* 0x0000001204047224 */ /* 0x000fce00078e02ff */
.L_x_133:
[----:B------:R-:W-:Y:S05]  /*199a0*/  BSYNC B1 ;  /* 0x0000000000017941 */ /* 0x000fea0003800000 */
.L_x_132:
[----:B------:R-:W-:Y:S01]  /*199b0*/  LOP3.LUT P6, RZ, R19, 0x1, RZ, 0xc0, !PT ;  /* 0x0000000113ff7812 */ /* 0x000fe200078cc0ff */
[----:B------:R4:W-:Y:S01]  /*199c0*/  STL.64 [R1+0x2a8], R6 ;  /* 0x0002a80601007387 */ /* 0x0009e20000100a00 */
[----:B------:R-:W-:Y:S02]  /*199d0*/  R2UR UR4, R22 ;  /* 0x00000000160472ca */ /* 0x000fe400000e0000 */
[----:B------:R-:W-:Y:S01]  /*199e0*/  ISETP.LT.OR P3, PT, R0, 0x21, !P6 ;  /* 0x000000210000780c */ /* 0x000fe20007761670 */
[----:B---3--:R-:W3:-:S12]  /*199f0*/  LDL.LU R5, [R1+0x184] ;  /* 0x0001840001057983 */ /* 0x008ed80000300800 */
[----:B----4-:R-:W-:Y:S01]  /*19a00*/  @!P3 IADD3 R6, P5, R2, UR4, RZ ;  /* 0x000000040206bc10 */ /* 0x010fe2000ffbe0ff */
[----:B------:R-:W-:-:S03]  /*19a10*/  ULDC.64 UR4, c[0x0][0x208] ;  /* 0x0000820000047ab9 */ /* 0x000fc60000000a00 */
[----:B------:R-:W-:-:S05]  /*19a20*/  @!P3 IADD3.X R7, R3, UR61, RZ, P5, !PT ;  /* 0x0000003d0307bc10 */ /* 0x000fca000affe4ff */
[----:B------:R4:W-:Y:S04]  /*19a30*/  @!P3 STL.64 [R1+0x1a0], R6 ;  /* 0x0001a0060100b387 */ /* 0x0009e80000100a00 */
[----:B----4-:R4:W5:Y:S01]  /*19a40*/  LDL.LU.64 R6, [R1+0x2a8] ;  /* 0x0002a80001067983 */ /* 0x0109620000300a00 */
[----:B------:R-:W-:Y:S01]  /*19a50*/  BSSY B1, `(.L_x_134) ;  /* 0x0000008000017945 */ /* 0x000fe20003800000 */
[----:B---3--:R-:W-:-:S05]  /*19a60*/  @!P4 IMAD R5, R5, R17, R4 ;  /* 0x000000110505c224 */ /* 0x008fca00078e0204 */
[----:B------:R4:W-:Y:S01]  /*19a70*/  @!P4 STG.E.U8 desc[UR4][R2.64+0x21], R5 ;  /* 0x000021050200c986 */ /* 0x0009e2000c101104 */
[----:B------:R-:W-:Y:S05]  /*19a80*/  @P3 BRA `(.L_x_135) ;  /* 0x0000000000103947 */ /* 0x000fea0003800000 */
[----:B------:R-:W-:Y:S02]  /*19a90*/  ULDC.64 UR4, c[0x0][0x208] ;  /* 0x0000820000047ab9 */ /* 0x000fe40000000a00 */
[----:B------:R-:W3:Y:S02]  /*19aa0*/  LDG.E.U8 R16, desc[UR4][R14.64+0x20] ;  /* 0x000020040e107981 */ /* 0x000ee4000c1e1100 */
[----:B---3--:R-:W-:-:S05]  /*19ab0*/  PRMT R4, R16, 0x8880, RZ ;  /* 0x0000888010047816 */ /* 0x008fca00000000ff */
[----:B------:R-:W-:-:S07]  /*19ac0*/  IMAD R4, R4, R18, RZ ;  /* 0x0000001204047224 */ /* 0x000fce00078e02ff */
.L_x_135:
[----:B------:R-:W-:Y:S05]  /*19ad0*/  BSYNC B1 ;  /* 0x0000000000017941 */ /* 0x000fea0003800000 */
.L_x_134:
[----:B------:R-:W-:Y:S04]  /*19ae0*/  STL.64 [R1+0x2b0], R8 ;  /* 0x0002b00801007387 */ /* 0x000fe80000100a00 */
[----:B----4-:R-:W3:Y:S04]  /*19af0*/  LDL.LU R5, [R1+0x188] ;  /* 0x0001880001057983 */ /* 0x010ee80000300800 */
        /* <DEDUP_REMOVED lines=9> */
[----:B---3--:R-:W-:-:S05]  /*19b90*/  @!P3 IMAD R5, R5, R17, R4 ;  /* 0x000000110505b224 */ /* 0x008fca00078e0204 */
[----:B----4-:R3:W-:Y:S04]  /*19ba0*/  @!P3 STG.E.U8 desc[UR4][R6.64+0x20], R5 ;  /* 0x000020050600b986 */ /* 0x0107e8000c101104 */
[----:B---3--:R0:W5:Y:S01]  /*19bb0*/  LDL.LU.64 R6, [R1+0x2a8] ;  /* 0x0002a80001067983 */ /* 0x0081620000300a00 */
[----:B------:R-:W-:Y:S04]  /*19bc0*/  BSSY B1, `(.L_x_136) ;  /* 0x0000006000017945 */ /* 0x000fe80003800000 */
[----:B------:R-:W-:Y:S05]  /*19bd0*/  @P4 BRA `(.L_x_137) ;  /* 0x0000000000104947 */ /* 0x000fea0003800000 */
[----:B------:R-:W-:Y:S02]  /*19be0*/  ULDC.64 UR4, c[0x0][0x208] ;  /* 0x0000820000047ab9 */ /* 0x000fe40000000a00 */
[----:B------:R-:W3:Y:S02]  /*19bf0*/  LDG.E.U8 R16, desc[UR4][R14.64+0x21] ;  /* 0x000021040e107981 */ /* 0x000ee4000c1e1100 */
[----:B---3--:R-:W-:-:S05]  /*19c00*/  PRMT R4, R16, 0x8880, RZ ;  /* 0x0000888010047816 */ /* 0x008fca00000000ff */
[----:B------:R-:W-:-:S07]  /*19c10*/  IMAD R4, R4, R18, RZ ;  /* 0x0000001204047224 */ /* 0x000fce00078e02ff */
.L_x_137:
[----:B------:R-:W-:Y:S05]  /*19c20*/  BSYNC B1 ;  /* 0x0000000000017941 */ /* 0x000fea0003800000 */
.L_x_136:
        /* <DEDUP_REMOVED lines=14> */
.L_x_139:
[----:B------:R-:W-:Y:S05]  /*19d10*/  BSYNC B1 ;  /* 0x0000000000017941 */ /* 0x000fea0003800000 */
.L_x_138:
        /* <DEDUP_REMOVED lines=11> */
.L_x_141:
[----:B------:R-:W-:Y:S05]  /*19dd0*/  BSYNC B1 ;  /* 0x0000000000017941 */ /* 0x000fea0003800000 */
.L_x_140:
[----:B------:R-:W-:Y:S01]  /*19de0*/  R2UR UR4, R22 ;  /* 0x00000000160472ca */ /* 0x000fe200000e0000 */
[----:B------:R4:W-:Y:S01]  /*19df0*/  STL.64 [R1+0x2a8], R6 ;  /* 0x0002a80601007387 */ /* 0x0009e20000100a00 */
[----:B------:R-:W-:-:S03]  /*19e00*/  ISETP.LT.OR P3, PT, R0, 0x29, !P6 ;  /* 0x000000290000780c */ /* 0x000fc60007761670 */
[----:B---3--:R-:W3:Y:S10]  /*19e10*/  LDL.LU R5, [R1+0x194] ;  /* 0x0001940001057983 */ /* 0x008ef40000300800 */
        /* <DEDUP_REMOVED lines=13> */
.L_x_143:
[----:B------:R-:W-:Y:S05]  /*19ef0*/  BSYNC B1 ;  /* 0x0000000000017941 */ /* 0x000fea0003800000 */
.L_x_142:
        /* <DEDUP_REMOVED lines=20> */
.L_x_145:
[----:B------:R-:W-:Y:S05]  /*1a040*/  BSYNC B1 ;  /* 0x0000000000017941 */ /* 0x000fea0003800000 */
.L_x_144:
[----:B------:R-:W3:Y:S04]  /*1a050*/  LDL.LU R5, [R1+0x19c] ;  /* 0x00019c0001057983 */ /* 0x000ee80000300800 */
[----:B------:R4:W-:Y:S04]  /*1a060*/  STL.64 [R1+0x2a8], R2 ;  /* 0x0002a80201007387 */ /* 0x0009e80000100a00 */
[----:B----4-:R-:W4:Y:S01]  /*1a070*/  LDL.LU.64 R2, [R1+0x180] ;  /* 0x0001800001027983 */ /* 0x010f220000300a00 */
[----:B------:R-:W-:Y:S01]  /*1a080*/  ULDC.64 UR4, c[0x0][0x208] ;  /* 0x0000820000047ab9 */ /* 0x000fe20000000a00 */
[----:B------:R-:W-:Y:S01]  /*1a090*/  LOP3.LUT P5, RZ, R19, 0x4, RZ, 0xc0, !PT ;  /* 0x0000000413ff7812 */ /* 0x000fe200078ac0ff */
        /* <DEDUP_REMOVED lines=10> */
.L_x_147:
[----:B------:R-:W-:Y:S05]  /*1a140*/  BSYNC B1 ;  /* 0x0000000000017941 */ /* 0x000fea0003800000 */
.L_x_146:
[----:B------:R-:W3:Y:S01]  /*1a150*/  LDL.LU R5, [R1+0x160] ;  /* 0x0001600001057983 */ /* 0x000ee20000300800 */
        /* <DEDUP_REMOVED lines=8> */
[----:B---3--:R-:W-:-:S05]  /*1a1e0*/  @!P3 IMAD R5, R5, R17, R4 ;  /* 0x000000110505b224 */ /* 0x008fca00078e0204 */
[----:B------:R3:W-:Y:S02]  /*1a1f0*/  @!P3 STG.E.U8 desc[UR10][R234.64+0x20], R5 ;  /* 0x00002005ea00b986 */ /* 0x0007e4000c10110a */
[----:B---3--:R-:W-:Y:S01]  /*1a200*/  IMAD.U32 R5, RZ, RZ, UR4 ;  /* 0x00000004ff057e24 */ /* 0x008fe2000f8e00ff */
[----:B----4-:R-:W-:Y:S06]  /*1a210*/  @P4 BRA `(.L_x_149) ;  /* 0x0000000000104947 */ /* 0x010fec0003800000 */
[----:B------:R-:W-:Y:S02]  /*1a220*/  ULDC.64 UR4, c[0x0][0x208] ;  /* 0x0000820000047ab9 */ /* 0x000fe40000000a00 */
[----:B------:R-:W3:Y:S02]  /*1a230*/  LDG.E.U8 R16, desc[UR4][R12.64+0x21] ;  /* 0x000021040c107981 */ /* 0x000ee4000c1e1100 */
[----:B---3--:R-:W-:-:S05]  /*1a240*/  PRMT R4, R16, 0x8880, RZ ;  /* 0x0000888010047816 */ /* 0x008fca00000000ff */
[----:B------:R-:W-:-:S07]  /*1a250*/  IMAD R4, R4, R18, RZ ;  /* 0x0000001204047224 */ /* 0x000fce00078e02ff */
.L_x_149:
[----:B------:R-:W-:Y:S05]  /*1a260*/  BSYNC B1 ;  /* 0x0000000000017941 */ /* 0x000fea0003800000 */
.L_x_148:
[----:B------:R-:W-:Y:S01]  /*1a270*/  LOP3.LUT P3, RZ, R19, 0x2, RZ, 0xc0, !PT ;  /* 0x0000000213ff7812 */ /* 0x000fe2000786c0ff */
[----:B------:R-:W-:Y:S01]  /*1a280*/  STL.64 [R1+0x2a8], R8 ;  /* 0x0002a80801007387 */ /* 0x000fe20000100a00 */
[----:B------:R-:W-:Y:S02]  /*1a290*/  R2UR UR6, R236 ;  /* 0x00000000ec0672ca */ /* 0x000fe400000e0000 */
[----:B------:R-:W-:Y:S01]  /*1a2a0*/  ISETP.LT.OR P3, PT, R0, 0x21, !P3 ;  /* 0x000000210000780c */ /* 0x000fe20005f61670 */
[----:B------:R3:W-:Y:S04]  /*1a2b0*/  STL [R1+0x2a4], R6 ;  /* 0x0002a40601007387 */ /* 0x0007e80000100800 */
[----:B---3--:R-:W3:Y:S01]  /*1a2c0*/  LDL.LU R6, [R1+0x164] ;  /* 0x0001640001067983 */ /* 0x008ee20000300800 */
[----:B------:R-:W-:Y:S01]  /*1a2d0*/  R2UR UR5, R23 ;  /* 0x00000000170572ca */ /* 0x000fe200000e0000 */
[----:B------:R-:W-:-:S06]  /*1a2e0*/  ULDC.64 UR10, c[0x0][0x208] ;  /* 0x00008200000a7ab9 */ /* 0x000fcc0000000a00 */
[----:B-----5:R-:W-:Y:S02]  /*1a2f0*/  @!P3 IADD3 R8, P5, P6, R5, UR6, R2 ;  /* 0x000000060508bc10 */ /* 0x020fe4000febe002 */
[----:B------:R-:W4:Y:S01]  /*1a300*/  LDL.LU R5, [R1+0x160] ;  /* 0x0001600001057983 */ /* 0x000f220000300800 */
[----:B------:R-:W-:-:S03]  /*1a310*/  R2UR UR4, R22 ;  /* 0x00000000160472ca */ /* 0x000fc600000e0000 */
[----:B----4-:R-:W-:Y:S01]  /*1a320*/  @!P3 IADD3.X R9, R5, UR5, R3, P5, P6 ;  /* 0x000000050509bc10 */ /* 0x010fe2000afec403 */
[----:B---3--:R-:W-:Y:S02]  /*1a330*/  @!P4 IMAD R5, R6, R17, R4 ;  /* 0x000000110605c224 */ /* 0x008fe400078e0204 */
[----:B------:R-:W-:Y:S02]  /*1a340*/  IMAD.U32 R6, RZ, RZ, UR61 ;  /* 0x0000003dff067e24 */ /* 0x000fe4000f8e00ff */
[----:B------:R3:W-:Y:S04]  /*1a350*/  @!P3 STL.64 [R1+0x180], R8 ;  /* 0x000180080100b387 */ /* 0x0007e80000100a00 */
[----:B---3--:R3:W5:Y:S04]  /*1a360*/  LDL.LU.64 R8, [R1+0x2a8] ;  /* 0x0002a80001087983 */ /* 0x0087680000300a00 */
[----:B------:R4:W-:Y:S04]  /*1a370*/  STL [R1+0x164], R6 ;  /* 0x0001640601007387 */ /* 0x0009e80000100800 */
[----:B----4-:R3:W5:Y:S01]  /*1a380*/  LDL.LU R6, [R1+0x2a4] ;  /* 0x0002a40001067983 */ /* 0x0107620000300800 */
[----:B------:R-:W-:Y:S03]  /*1a390*/  BSSY B1, `(.L_x_150) ;  /* 0x0000008000017945 */ /* 0x000fe60003800000 */
[----:B------:R4:W-:Y:S02]  /*1a3a0*/  @!P4 STG.E.U8 desc[UR10][R234.64+0x21], R5 ;  /* 0x00002105ea00c986 */ /* 0x0009e4000c10110a */
[----:B----4-:R-:W-:Y:S01]  /*1a3b0*/  IMAD.U32 R5, RZ, RZ, UR4 ;  /* 0x00000004ff057e24 */ /* 0x010fe2000f8e00ff */
[----:B---3--:R-:W-:Y:S06]  /*1a3c0*/  @P3 BRA `(.L_x_151) ;  /* 0x0000000000103947 */ /* 0x008fec0003800000 */
[----:B------:R-:W-:Y:S02]  /*1a3d0*/  ULDC.64 UR4, c[0x0][0x208] ;  /* 0x0000820000047ab9 */ /* 0x000fe40000000a00 */
[----:B------:R-:W3:Y:S02]  /*1a3e0*/  LDG.E.U8 R16, desc[UR4][R10.64+0x20] ;  /* 0x000020040a107981 */ /* 0x000ee4000c1e1100 */
[----:B---3--:R-:W-:-:S05]  /*1a3f0*/  PRMT R4, R16, 0x8880, RZ ;  /* 0x0000888010047816 */ /* 0x008fca00000000ff */
[----:B------:R-:W-:-:S07]  /*1a400*/  IMAD R4, R4, R18, RZ ;  /* 0x0000001204047224 */ /* 0x000fce00078e02ff */
.L_x_151:
[----:B------:R-:W-:Y:S05]  /*1a410*/  BSYNC B1 ;  /* 0x0000000000017941 */ /* 0x000fea0003800000 */
.L_x_150:
[----:B------:R-:W-:Y:S01]  /*1a420*/  LOP3.LUT P4, RZ, R19, 0x2, RZ, 0xc0, !PT ;  /* 0x0000000213ff7812 */ /* 0x000fe2000788c0ff */
[----:B-----5:R-:W-:Y:S01]  /*1a430*/  STL.64 [R1+0x2b0], R8 ;  /* 0x0002b00801007387 */ /* 0x020fe20000100a00 */
[----:B------:R-:W-:Y:S02]  /*1a440*/  R2UR UR10, R236 ;  /* 0x00000000ec0a72ca */ /* 0x000fe400000e0000 */
[----:B------:R-:W-:Y:S01]  /*1a450*/  ISETP.LT.OR P4, PT, R0, 0x22, !P4 ;  /* 0x000000220000780c */ /* 0x000fe20006781670 */
[----:B------:R3:W-:Y:S04]  /*1a460*/  STL.64 [R1+0x2a8], R6 ;  /* 0x0002a80601007387 */ /* 0x0007e80000100a00 */
[----:B---3--:R-:W3:Y:S08]  /*1a470*/  LDL.LU.64 R6, [R1+0x180] ;  /* 0x0001800001067983 */ /* 0x008ef00000300a00 */
[----:B------:R-:W-:Y:S01]  /*1a480*/  @!P4 IADD3 R8, P5, P6, R5, UR10, R2 ;  /* 0x0000000a0508cc10 */ /* 0x000fe2000febe002 */
[----:B------:R-:W-:Y:S01]  /*1a490*/  ULDC.64 UR4, c[0x0][0x208] ;  /* 0x0000820000047ab9 */ /* 0x000fe20000000a00 */
[----:B------:R-:W-:Y:S01]  /*1a4a0*/  R2UR UR6, R23 ;  /* 0x00000000170672ca */ /* 0x000fe200000e0000 */
[----:B------:R-:W4:Y:S04]  /*1a4b0*/  LDL R9, [R1+0x164] ;  /* 0x0001640001097983 */ /* 0x000f280000100800 */
[----:B------:R-:W2:Y:S08]  /*1a4c0*/  LDL.LU R5, [R1+0x168] ;  /* 0x0001680001057983 */ /* 0x000eb00000300800 */
[----:B----4-:R-:W-:Y:S01]  /*1a4d0*/  @!P4 IADD3.X R9, R9, UR6, R3, P5, P6 ;  /* 0x000000060909cc10 */ /* 0x010fe2000afec403 */
[----:B--2---:R-:W-:-:S04]  /*1a4e0*/  @!P3 IMAD R5, R5, R17, R4 ;  /* 0x000000110505b224 */ /* 0x004fc800078e0204 */
[----:B------:R2:W-:Y:S04]  /*1a4f0*/  @!P4 STL.64 [R1+0x160], R8 ;  /* 0x000160080100c387 */ /* 0x0005e80000100a00 */
[----:B---3--:R3:W-:Y:S04]  /*1a500*/  @!P3 STG.E.U8 desc[UR4][R6.64+0x20], R5 ;  /* 0x000020050600b986 */ /* 0x0087e8000c101104 */
[----:B--2---:R2:W5:Y:S04]  /*1a510*/  LDL.LU.64 R8, [R1+0x2b0] ;  /* 0x0002b00001087983 */ /* 0x0045680000300a00 */
[----:B---3--:R2:W5:Y:S01]  /*1a520*/  LDL.LU.64 R6, [R1+0x2a8] ;  /* 0x0002a80001067983 */ /* 0x0085620000300a00 */
[----:B------:R-:W-:Y:S04]  /*1a530*/  BSSY B1, `(.L_x_152) ;  /* 0x0000006000017945 */ /* 0x000fe80003800000 */
[----:B------:R-:W-:Y:S05]  /*1a540*/  @P4 BRA `(.L_x_153) ;  /* 0x0000000000104947 */ /* 0x000fea0003800000 */
[----:B------:R-:W-:Y:S02]  /*1a550*/  ULDC.64 UR4, c[0x0][0x208] ;  /* 0x0000820000047ab9 */ /* 0x000fe40000000a00 */
[----:B------:R-:W3:Y:S02]  /*1a560*/  LDG.E.U8 R16, desc[UR4][R10.64+0x21] ;  /* 0x000021040a107981 */ /* 0x000ee4000c1e1100 */
[----:B---3--:R-:W-:-:S05]  /*1a570*/  PRMT R4, R16, 0x8880, RZ ;  /* 0x0000888010047816 */ /* 0x008fca00000000ff */
[----:B------:R-:W-:-:S07]  /*1a580*/  IMAD R4, R4, R18, RZ ;  /* 0x0000001204047224 */ /* 0x000fce00078e02ff */
.L_x_153:
[----:B------:R-:W-:Y:S05]  /*1a590*/  BSYNC B1 ;  /* 0x0000000000017941 */ /* 0x000fea0003800000 */
.L_x_152:
        /* <DEDUP_REMOVED lines=15> */
.L_x_155:
[----:B------:R-:W-:Y:S05]  /*1a690*/  BSYNC B1 ;  /* 0x0000000000017941 */ /* 0x000fea0003800000 */
.L_x_154:
        /* <DEDUP_REMOVED lines=17> */
.L_x_157:
[----:B------:R-:W-:Y:S05]  /*1a7b0*/  BSYNC B1 ;  /* 0x0000000000017941 */ /* 0x000fea0003800000 */
.L_x_156:
        /* <DEDUP_REMOVED lines=26> */
.L_x_159:
[----:B------:R-:W-:Y:S05]  /*1a960*/  BSYNC B1 ;  /* 0x0000000000017941 */ /* 0x000fea0003800000 */
.L_x_158:
        /* <DEDUP_REMOVED lines=23> */
.L_x_161:
[----:B------:R-:W-:Y:S05]  /*1aae0*/  BSYNC B1 ;  /* 0x0000000000017941 */ /* 0x000fea0003800000 */
.L_x_160:
        /* <DEDUP_REMOVED lines=11> */
[----:B-----5:R-:W3:Y:S02]  /*1aba0*/  LDG.E.U8 R16, desc[UR4][R8.64+0x20] ;  /* 0x0000200408107981 */ /* 0x020ee4000c1e1100 */
[----:B---3--:R-:W-:-:S05]  /*1abb0*/  PRMT R4, R16, 0x8880, RZ ;  /* 0x0000888010047816 */ /* 0x008fca00000000ff */
[----:B------:R-:W-:-:S07]  /*1abc0*/  IMAD R4, R4, R18, RZ ;  /* 0x0000001204047224 */ /* 0x000fce00078e02ff */
.L_x_163:
[----:B------:R-:W-:Y:S05]  /*1abd0*/  BSYNC B1 ;  /* 0x0000000000017941 */ /* 0x000fea0003800000 */
.L_x_162:
        /* <DEDUP_REMOVED lines=17> */
.L_x_165:
[----:B------:R-:W-:Y:S05]  /*1acf0*/  BSYNC B1 ;  /* 0x0000000000017941 */ /* 0x000fea0003800000 */
.L_x_164:
[----:B------:R3:W-:Y:S04]  /*1ad00*/  STL.64 [R1+0x2a8], R8 ;  /* 0x0002a80801007387 */ /* 0x0007e80000100a00 */
[----:B---3--:R-:W3:Y:S01]  /*1ad10*/  LDL R9, [R1+0x260] ;  /* 0x0002600001097983 */ /* 0x008ee20000100800 */
[----:B------:R-:W-:-:S03]  /*1ad20*/  ISETP.LT.OR P3, PT, R0, 0x21, !P0 ;  /* 0x000000210000780c */ /* 0x000fc60004761670 */
[----:B------:R4:W-:Y:S04]  /*1ad30*/  STL [R1+0x2a4], R6 ;  /* 0x0002a40601007387 */ /* 0x0009e80000100800 */
[----:B----4-:R-:W4:Y:S01]  /*1ad40*/  LDL.LU R6, [R1+0x144] ;  /* 0x0001440001067983 */ /* 0x010f220000300800 */
[----:B------:R-:W-:Y:S01]  /*1ad50*/  R2UR UR5, R237 ;  /* 0x00000000ed0572ca */ /* 0x000fe200000e0000 */
[----:B------:R-:W-:Y:S01]  /*1ad60*/  ULDC.64 UR10, c[0x0][0x208] ;  /* 0x00008200000a7ab9 */ /* 0x000fe20000000a00 */
[----:B------:R-:W-:Y:S02]  /*1ad70*/  R2UR UR4, R22 ;  /* 0x00000000160472ca */ /* 0x000fe400000e0000 */
[----:B---3--:R-:W-:-:S13]  /*1ad80*/  R2UR UR6, R9 ;  /* 0x00000000090672ca */ /* 0x008fda00000e0000 */
[----:B-----5:R-:W-:Y:S02]  /*1ad90*/  @!P3 IADD3 R8, P5, P6, R5, UR6, R2 ;  /* 0x000000060508bc10 */ /* 0x020fe4000febe002 */
[----:B------:R-:W3:Y:S02]  /*1ada0*/  LDL.LU R5, [R1+0x140] ;  /* 0x0001400001057983 */ /* 0x000ee40000300800 */
[----:B---3--:R-:W-:Y:S01]  /*1adb0*/  @!P3 IADD3.X R9, R5, UR5, R3, P5, P6 ;  /* 0x000000050509bc10 */ /* 0x008fe2000afec403 */
[----:B----4-:R-:W-:Y:S02]  /*1adc0*/  @!P4 IMAD R5, R6, R17, R4 ;  /* 0x000000110605c224 */ /* 0x010fe400078e0204 */
[----:B------:R-:W-:Y:S02]  /*1add0*/  IMAD.U32 R6, RZ, RZ, UR61 ;  /* 0x0000003dff067e24 */ /* 0x000fe4000f8e00ff */
[----:B------:R3:W-:Y:S04]  /*1ade0*/  @!P3 STL.64 [R1+0x160], R8 ;  /* 0x000160080100b387 */ /* 0x0007e80000100a00 */
[----:B---3--:R3:W5:Y:S04]  /*1adf0*/  LDL.LU.64 R8, [R1+0x2a8] ;  /* 0x0002a80001087983 */ /* 0x0087680000300a00 */
        /* <DEDUP_REMOVED lines=10> */
.L_x_167:
[----:B------:R-:W-:Y:S05]  /*1aea0*/  BSYNC B1 ;  /* 0x0000000000017941 */ /* 0x000fea0003800000 */
.L_x_166:
        /* <DEDUP_REMOVED lines=23> */
.L_x_169:
[----:B------:R-:W-:Y:S05]  /*1b020*/  BSYNC B1 ;  /* 0x0000000000017941 */ /* 0x000fea0003800000 */
.L_x_168:
        /* <DEDUP_REMOVED lines=14> */
.L_x_171:
[----:B------:R-:W-:Y:S05]  /*1b110*/  BSYNC B1 ;  /* 0x0000000000017941 */ /* 0x000fea0003800000 */
.L_x_170:
        /* <DEDUP_REMOVED lines=17> */
.L_x_173:
[----:B------:R-:W-:Y:S05]  /*1b230*/  BSYNC B1 ;  /* 0x0000000000017941 */ /* 0x000fea0003800000 */
.L_x_172:
        /* <DEDUP_REMOVED lines=26> */
.L_x_175:
[----:B------:R-:W-:Y:S05]  /*1b3e0*/  BSYNC B1 ;  /* 0x0000000000017941 */ /* 0x000fea0003800000 */
.L_x_174:
        /* <DEDUP_REMOVED lines=23> */
.L_x_177:
[----:B------:R-:W-:Y:S05]  /*1b560*/  BSYNC B1 ;  /* 0x0000000000017941 */ /* 0x000fea0003800000 */
.L_x_176:
        /* <DEDUP_REMOVED lines=14> */
.L_x_179:
[----:B------:R-:W-:Y:S05]  /*1b650*/  BSYNC B1 ;  /* 0x0000000000017941 */ /* 0x000fea0003800000 */
.L_x_178:
        /* <DEDUP_REMOVED lines=11> */
.L_x_181:
[----:B------:R-:W-:Y:S05]  /*1b710*/  BSYNC B1 ;  /* 0x0000000000017941 */ /* 0x000fea0003800000 */
.L_x_180:
        /* <DEDUP_REMOVED lines=18> */
.L_x_183:
[----:B------:R-:W-:Y:S05]  /*1b840*/  BSYNC B1 ;  /* 0x0000000000017941 */ /* 0x000fea0003800000 */
.L_x_182:
        /* <DEDUP_REMOVED lines=20> */
.L_x_185:
[----:B------:R-:W-:Y:S05]  /*1b990*/  BSYNC B1 ;  /* 0x0000000000017941 */ /* 0x000fea0003800000 */
.L_x_184:
        /* <DEDUP_REMOVED lines=14> */
.L_x_187:
[----:B------:R-:W-:Y:S05]  /*1ba80*/  BSYNC B1 ;  /* 0x0000000000017941 */ /* 0x000fea0003800000 */
.L_x_186:
        /* <DEDUP_REMOVED lines=11> */
.L_x_189:
[----:B------:R-:W-:Y:S05]  /*1bb40*/  BSYNC B1 ;  /* 0x0000000000017941 */ /* 0x000fea0003800000 */
.L_x_188:
        /* <DEDUP_REMOVED lines=17> */
.L_x_191:
[----:B------:R-:W-:Y:S05]  /*1bc60*/  BSYNC B1 ;  /* 0x0000000000017941 */ /* 0x000fea0003800000 */
.L_x_190:
        /* <DEDUP_REMOVED lines=20> */
.L_x_193:
[----:B------:R-:W-:Y:S05]  /*1bdb0*/  BSYNC B1 ;  /* 0x0000000000017941 */ /* 0x000fea0003800000 */
.L_x_192:
        /* <DEDUP_REMOVED lines=15> */
.L_x_195:
[----:B------:R-:W-:Y:S05]  /*1beb0*/  BSYNC B1 ;  /* 0x0000000000017941 */ /* 0x000fea0003800000 */
.L_x_194:
        /* <DEDUP_REMOVED lines=17> */
.L_x_197:
[----:B------:R-:W-:Y:S05]  /*1bfd0*/  BSYNC B1 ;  /* 0x0000000000017941 */ /* 0x000fea0003800000 */
.L_x_196:
        /* <DEDUP_REMOVED lines=26> */
.L_x_199:
[----:B------:R-:W-:Y:S05]  /*1c180*/  BSYNC B1 ;  /* 0x0000000000017941 */ /* 0x000fea0003800000 */
.L_x_198:
        /* <DEDUP_REMOVED lines=23> */
.L_x_201:
[----:B------:R-:W-:Y:S05]  /*1c300*/  BSYNC B1 ;  /* 0x0000000000017941 */ /* 0x000fea0003800000 */
.L_x_200:
        /* <DEDUP_REMOVED lines=15> */
.L_x_203:
[----:B------:R-:W-:Y:S05]  /*1c400*/  BSYNC B1 ;  /* 0x0000000000017941 */ /* 0x000fea0003800000 */
.L_x_202:
        /* <DEDUP_REMOVED lines=17> */
.L_x_205:
[----:B------:R-:W-:Y:S05]  /*1c520*/  BSYNC B1 ;  /* 0x0000000000017941 */ /* 0x000fea0003800000 */
.L_x_204:
        /* <DEDUP_REMOVED lines=26> */
.L_x_207:
[----:B------:R-:W-:Y:S05]  /*1c6d0*/  BSYNC B1 ;  /* 0x0000000000017941 */ /* 0x000fea0003800000 */
.L_x_206:
        /* <DEDUP_REMOVED lines=23> */
.L_x_209:
[----:B------:R-:W-:Y:S05]  /*1c850*/  BSYNC B1 ;  /* 0x0000000000017941 */ /* 0x000fea0003800000 */
.L_x_208:
        /* <DEDUP_REMOVED lines=14> */
.L_x_211:
[----:B------:R-:W-:Y:S05]  /*1c940*/  BSYNC B1 ;  /* 0x0000000000017941 */ /* 0x000fea0003800000 */
.L_x_210:
        /* <DEDUP_REMOVED lines=17> */
.L_x_213:
[----:B------:R-:W-:Y:S05]  /*1ca60*/  BSYNC B1 ;  /* 0x0000000000017941 */ /* 0x000fea0003800000 */
.L_x_212:
        /* <DEDUP_REMOVED lines=26> */
.L_x_215:
[----:B------:R-:W-:Y:S05]  /*1cc10*/  BSYNC B1 ;  /* 0x0000000000017941 */ /* 0x000fea0003800000 */
.L_x_214:
        /* <DEDUP_REMOVED lines=23> */
.L_x_217:
[----:B------:R-:W-:Y:S05]  /*1cd90*/  BSYNC B1 ;  /* 0x0000000000017941 */ /* 0x000fea0003800000 */
.L_x_216:
        /* <DEDUP_REMOVED lines=14> */
.L_x_219:
[----:B------:R-:W-:Y:S05]  /*1ce80*/  BSYNC B1 ;  /* 0x0000000000017941 */ /* 0x000fea0003800000 */
.L_x_218:
        /* <DEDUP_REMOVED lines=17> */
.L_x_221:
[----:B------:R-:W-:Y:S05]  /*1cfa0*/  BSYNC B1 ;  /* 0x0000000000017941 */ /* 0x000fea0003800000 */
.L_x_220:
        /* <DEDUP_REMOVED lines=26> */
.L_x_223:
[----:B------:R-:W-:Y:S05]  /*1d150*/  BSYNC B1 ;  /* 0x0000000000017941 */ /* 0x000fea0003800000 */
.L_x_222:
        /* <DEDUP_REMOVED lines=23> */
.L_x_225:
[----:B------:R-:W-:Y:S05]  /*1d2d0*/  BSYNC B1 ;  /* 0x0000000000017941 */ /* 0x000fea0003800000 */
.L_x_224:
        /* <DEDUP_REMOVED lines=14> */
.L_x_227:
[----:B------:R-:W-:Y:S05]  /*1d3c0*/  BSYNC B1 ;  /* 0x0000000000017941 */ /* 0x000fea0003800000 */
.L_x_226:
        /* <DEDUP_REMOVED lines=11> */
.L_x_229:
[----:B------:R-:W-:Y:S05]  /*1d480*/  BSYNC B1 ;  /* 0x0000000000017941 */ /* 0x000fea0003800000 */
.L_x_228:
        /* <DEDUP_REMOVED lines=18> */
.L_x_231:
[----:B------:R-:W-:Y:S05]  /*1d5b0*/  BSYNC B1 ;  /* 0x0000000000017941 */ /* 0x000fea0003800000 */
.L_x_230:
        /* <DEDUP_REMOVED lines=20> */
.L_x_233:
[----:B------:R-:W-:Y:S05]  /*1d700*/  BSYNC B1 ;  /* 0x0000000000017941 */ /* 0x000fea0003800000 */
.L_x_232:
        /* <DEDUP_REMOVED lines=14> */
.L_x_235:
[----:B------:R-:W-:Y:S05]  /*1d7f0*/  BSYNC B1 ;  /* 0x0000000000017941 */ /* 0x000fea0003800000 */
.L_x_234:
        /* <DEDUP_REMOVED lines=11> */
.L_x_237:
[----:B------:R-:W-:Y:S05]  /*1d8b0*/  BSYNC B1 ;  /* 0x0000000000017941 */ /* 0x000fea0003800000 */
.L_x_236:
        /* <DEDUP_REMOVED lines=17> */
.L_x_239:
[----:B------:R-:W-:Y:S05]  /*1d9d0*/  BSYNC B1 ;  /* 0x0000000000017941 */ /* 0x000fea0003800000 */
.L_x_238:
        /* <DEDUP_REMOVED lines=20> */
.L_x_241:
[----:B------:R-:W-:Y:S05]  /*1db20*/  BSYNC B1 ;  /* 0x0000000000017941 */ /* 0x000fea0003800000 */
.L_x_240:
        /* <DEDUP_REMOVED lines=15> */
.L_x_243:
[----:B------:R-:W-:Y:S05]  /*1dc20*/  BSYNC B1 ;  /* 0x0000000000017941 */ /* 0x000fea0003800000 */
.L_x_242:
        /* <DEDUP_REMOVED lines=17> */
.L_x_245:
[----:B------:R-:W-:Y:S05]  /*1dd40*/  BSYNC B1 ;  /* 0x0000000000017941 */ /* 0x000fea0003800000 */
.L_x_244:
        /* <DEDUP_REMOVED lines=26> */
.L_x_247:
[----:B------:R-:W-:Y:S05]  /*1def0*/  BSYNC B1 ;  /* 0x0000000000017941 */ /* 0x000fea0003800000 */
.L_x_246:
        /* <DEDUP_REMOVED lines=23> */
.L_x_249:
[----:B------:R-:W-:Y:S05]  /*1e070*/  BSYNC B1 ;  /* 0x0000000000017941 */ /* 0x000fea0003800000 */
.L_x_248:
        /* <DEDUP_REMOVED lines=15> */
.L_x_251:
[----:B------:R-:W-:Y:S05]  /*1e170*/  BSYNC B1 ;  /* 0x0000000000017941 */ /* 0x000fea0003800000 */
.L_x_250:
        /* <DEDUP_REMOVED lines=17> */
.L_x_253:
[----:B------:R-:W-:Y:S05]  /*1e290*/  BSYNC B1 ;  /* 0x0000000000017941 */ /* 0x000fea0003800000 */
.L_x_252:
        /* <DEDUP_REMOVED lines=26> */
.L_x_255:
[----:B------:R-:W-:Y:S05]  /*1e440*/  BSYNC B1 ;  /* 0x0000000000017941 */ /* 0x000fea0003800000 */
.L_x_254:
        /* <DEDUP_REMOVED lines=23> */
.L_x_257:
[----:B------:R-:W-:Y:S05]  /*1e5c0*/  BSYNC B1 ;  /* 0x0000000000017941 */ /* 0x000fea0003800000 */
.L_x_256:
        /* <DEDUP_REMOVED lines=14> */
.L_x_259:
[----:B------:R-:W-:Y:S05]  /*1e6b0*/  BSYNC B1 ;  /* 0x0000000000017941 */ /* 0x000fea0003800000 */
.L_x_258:
        /* <DEDUP_REMOVED lines=17> */
.L_x_261:
[----:B------:R-:W-:Y:S05]  /*1e7d0*/  BSYNC B1 ;  /* 0x0000000000017941 */ /* 0x000fea0003800000 */
.L_x_260:
        /* <DEDUP_REMOVED lines=26> */
.L_x_263:
[----:B------:R-:W-:Y:S05]  /*1e980*/  BSYNC B1 ;  /* 0x0000000000017941 */ /* 0x000fea0003800000 */
.L_x_262:
        /* <DEDUP_REMOVED lines=23> */
.L_x_265:
[----:B------:R-:W-:Y:S05]  /*1eb00*/  BSYNC B1 ;  /* 0x0000000000017941 */ /* 0x000fea0003800000 */
.L_x_264:
        /* <DEDUP_REMOVED lines=14> */
.L_x_267:
[----:B------:R-:W-:Y:S05]  /*1ebf0*/  BSYNC B1 ;  /* 0x0000000000017941 */ /* 0x000fea0003800000 */
.L_x_266:
        /* <DEDUP_REMOVED lines=17> */
.L_x_269:
[----:B------:R-:W-:Y:S05]  /*1ed10*/  BSYNC B1 ;  /* 0x0000000000017941 */ /* 0x000fea0003800000 */
.L_x_268:
        /* <DEDUP_REMOVED lines=26> */
.L_x_271:
[----:B------:R-:W-:Y:S05]  /*1eec0*/  BSYNC B1 ;  /* 0x0000000000017941 */ /* 0x000fea0003800000 */
.L_x_270:
        /* <DEDUP_REMOVED lines=23> */
.L_x_273:
[----:B------:R-:W-:Y:S05]  /*1f040*/  BSYNC B1 ;  /* 0x0000000000017941 */ /* 0x000fea0003800000 */
.L_x_272:
        /* <DEDUP_REMOVED lines=14> */
.L_x_275:
[----:B------:R-:W-:Y:S05]  /*1f130*/  BSYNC B1 ;  /* 0x0000000000017941 */ /* 0x000fea0003800000 */
.L_x_274:
        /* <DEDUP_REMOVED lines=11> */
.L_x_277:
[----:B------:R-:W-:Y:S05]  /*1f1f0*/  BSYNC B1 ;  /* 0x0000000000017941 */ /* 0x000fea0003800000 */
.L_x_276:
        /* <DEDUP_REMOVED lines=18> */
.L_x_279:
[----:B------:R-:W-:Y:S05]  /*1f320*/  BSYNC B1 ;  /* 0x0000000000017941 */ /* 0x000fea0003800000 */
.L_x_278:
        /* <DEDUP_REMOVED lines=20> */
.L_x_281:
[----:B------:R-:W-:Y:S05]  /*1f470*/  BSYNC B1 ;  /* 0x0000000000017941 */ /* 0x000fea0003800000 */
.L_x_280:
        /* <DEDUP_REMOVED lines=14> */
.L_x_283:
[----:B------:R-:W-:Y:S05]  /*1f560*/  BSYNC B1 ;  /* 0x0000000000017941 */ /* 0x000fea0003800000 */
.L_x_282:
        /* <DEDUP_REMOVED lines=11> */
.L_x_285:
[----:B------:R-:W-:Y:S05]  /*1f620*/  BSYNC B1 ;  /* 0x0000000000017941 */ /* 0x000fea0003800000 */
.L_x_284:
        /* <DEDUP_REMOVED lines=17> */
.L_x_287:
[----:B------:R-:W-:Y:S05]  /*1f740*/  BSYNC B1 ;  /* 0x0000000000017941 */ /* 0x000fea0003800000 */
.L_x_286:
        /* <DEDUP_REMOVED lines=20> */
.L_x_289:
[----:B------:R-:W-:Y:S05]  /*1f890*/  BSYNC B1 ;  /* 0x0000000000017941 */ /* 0x000fea0003800000 */
.L_x_288:
        /* <DEDUP_REMOVED lines=15> */
.L_x_291:
[----:B------:R-:W-:Y:S05]  /*1f990*/  BSYNC B1 ;  /* 0x0000000000017941 */ /* 0x000fea0003800000 */
.L_x_290:
        /* <DEDUP_REMOVED lines=17> */
.L_x_293:
[----:B------:R-:W-:Y:S05]  /*1fab0*/  BSYNC B1 ;  /* 0x0000000000017941 */ /* 0x000fea0003800000 */
.L_x_292:
        /* <DEDUP_REMOVED lines=26> */
.L_x_295:
[----:B------:R-:W-:Y:S05]  /*1fc60*/  BSYNC B1 ;  /* 0x0000000000017941 */ /* 0x000fea0003800000 */
.L_x_294:
        /* <DEDUP_REMOVED lines=23> */
.L_x_297:
[----:B------:R-:W-:Y:S05]  /*1fde0*/  BSYNC B1 ;  /* 0x0000000000017941 */ /* 0x000fea0003800000 */
.L_x_296:
        /* <DEDUP_REMOVED lines=15> */
.L_x_299:
[----:B------:R-:W-:Y:S05]  /*1fee0*/  BSYNC B1 ;  /* 0x0000000000017941 */ /* 0x000fea0003800000 */
.L_x_298:
        /* <DEDUP_REMOVED lines=17> */
.L_x_301:
[----:B------:R-:W-:Y:S05]  /*20000*/  BSYNC B1 ;  /* 0x0000000000017941 */ /* 0x000fea0003800000 */
.L_x_300:
        /* <DEDUP_REMOVED lines=26> */
.L_x_303:
[----:B------:R-:W-:Y:S05]  /*201b0*/  BSYNC B1 ;  /* 0x0000000000017941 */ /* 0x000fea0003800000 */
.L_x_302:
        /* <DEDUP_REMOVED lines=23> */
.L_x_305:
[----:B------:R-:W-:Y:S05]  /*20330*/  BSYNC B1 ;  /* 0x0000000000017941 */ /* 0x000fea0003800000 */
.L_x_304:
        /* <DEDUP_REMOVED lines=14> */
.L_x_307:
[----:B------:R-:W-:Y:S05]  /*20420*/  BSYNC B1 ;  /* 0x0000000000017941 */ /* 0x000fea0003800000 */
.L_x_306:
        /* <DEDUP_REMOVED lines=17> */
.L_x_309:
[----:B------:R-:W-:Y:S05]  /*20540*/  BSYNC B1 ;  /* 0x0000000000017941 */ /* 0x000fea0003800000 */
.L_x_308:
        /* <DEDUP_REMOVED lines=26> */
.L_x_311:
[----:B------:R-:W-:Y:S05]  /*206f0*/  BSYNC B1 ;  /* 0x0000000000017941 */ /* 0x000fea0003800000 */
.L_x_310:
        /* <DEDUP_REMOVED lines=23> */
.L_x_313:
[----:B------:R-:W-:Y:S05]  /*20870*/  BSYNC B1 ;  /* 0x0000000000017941 */ /* 0x000fea0003800000 */
.L_x_312:
        /* <DEDUP_REMOVED lines=14> */
.L_x_315:
[----:B------:R-:W-:Y:S05]  /*20960*/  BSYNC B1 ;  /* 0x0000000000017941 */ /* 0x000fea0003800000 */
.L_x_314:
        /* <DEDUP_REMOVED lines=17> */
.L_x_317:
[----:B------:R-:W-:Y:S05]  /*20a80*/  BSYNC B1 ;  /* 0x0000000000017941 */ /* 0x000fea0003800000 */
.L_x_316:
        /* <DEDUP_REMOVED lines=26> */
.L_x_319:
[----:B------:R-:W-:Y:S05]  /*20c30*/  BSYNC B1 ;  /* 0x0000000000017941 */ /* 0x000fea0003800000 */
.L_x_318:
        /* <DEDUP_REMOVED lines=23> */
.L_x_321:
[----:B------:R-:W-:Y:S05]  /*20db0*/  BSYNC B1 ;  /* 0x0000000000017941 */ /* 0x000fea0003800000 */
.L_x_320:
        /* <DEDUP_REMOVED lines=14> */
.L_x_323:
[----:B------:R-:W-:Y:S05]  /*20ea0*/  BSYNC B1 ;  /* 0x0000000000017941 */ /* 0x000fea0003800000 */
.L_x_322:
[----:B------:R-:W3:Y:S01]  /*20eb0*/  LDL.LU R5, [R1] ;  /* 0x0000000001057983 */ /* 0x000ee20000300800 */
        /* <DEDUP_REMOVED lines=10> */
.L_x_325:
[----:B------:R-:W-:Y:S05]  /*20f60*/  BSYNC B1 ;  /* 0x0000000000017941 */ /* 0x000fea0003800000 */
.L_x_324:
        /* <DEDUP_REMOVED lines=18> */
.L_x_327:
[----:B------:R-:W-:Y:S05]  /*21090*/  BSYNC B1 ;  /* 0x0000000000017941 */ /* 0x000fea0003800000 */
.L_x_326:
        /* <DEDUP_REMOVED lines=9> */
[----:B------:R0:W-:Y:S04]  /*21130*/  @!P4 STL.64 [R1], R8 ;  /* 0x000000080100c387 */ /* 0x0001e80000100a00 */
        /* <DEDUP_REMOVED lines=10> */
.L_x_329:
[----:B------:R-:W-:Y:S05]  /*211e0*/  BSYNC B1 ;  /* 0x0000000000017941 */ /* 0x000fea0003800000 */
.L_x_328:
[----:B------:R-:W3:Y:S04]  /*211f0*/  LDL.LU R5, [R1+0xc] ;  /* 0x00000c0001057983 */ /* 0x000ee80000300800 */
[----:B------:R4:W-:Y:S04]  /*21200*/  STL.64 [R1+0x2a8], R2 ;  /* 0x0002a80201007387 */ /* 0x0009e80000100a00 */
[----:B----4-:R-:W4:Y:S01]  /*21210*/  LDL.LU.64 R2, [R1] ;  /* 0x0000000001027983 */ /* 0x010f220000300a00 */
        /* <DEDUP_REMOVED lines=11> */
.L_x_331:
[----:B------:R-:W-:Y:S05]  /*212d0*/  BSYNC B1 ;  /* 0x0000000000017941 */ /* 0x000fea0003800000 */
.L_x_330:
        /* <DEDUP_REMOVED lines=11> */
.L_x_333:
[----:B------:R-:W-:Y:S05]  /*21390*/  BSYNC B1 ;  /* 0x0000000000017941 */ /* 0x000fea0003800000 */
.L_x_332:
        /* <DEDUP_REMOVED lines=17> */
.L_x_335:
[----:B------:R-:W-:Y:S05]  /*214b0*/  BSYNC B1 ;  /* 0x0000000000017941 */ /* 0x000fea0003800000 */
.L_x_334:
        /* <DEDUP_REMOVED lines=20> */
.L_x_337:
[----:B------:R-:W-:Y:S05]  /*21600*/  BSYNC B1 ;  /* 0x0000000000017941 */ /* 0x000fea0003800000 */
.L_x_336:
[----:B------:R-:W3:Y:S04]  /*21610*/  LDL.LU R5, [R1+0x1c] ;  /* 0x00001c0001057983 */ /* 0x000ee80000300800 */
[----:B------:R4:W-:Y:S04]  /*21620*/  STL.64 [R1+0x2a8], R2 ;  /* 0x0002a80201007387 */ /* 0x0009e80000100a00 */
[----:B----4-:R-:W4:Y:S01]  /*21630*/  LDL.LU.64 R2, [R1] ;  /* 0x0000000001027983 */ /* 0x010f220000300a00 */
        /* <DEDUP_REMOVED lines=12> */
.L_x_339:
[----:B------:R-:W-:Y:S05]  /*21700*/  BSYNC B1 ;  /* 0x0000000000017941 */ /* 0x000fea0003800000 */
.L_x_338:
[----:B------:R-:W-:Y:S01]  /*21710*/  R2UR UR4, R22 ;  /* 0x00000000160472ca */ /* 0x000fe200000e0000 */
[----:B------:R-:W-:Y:S01]  /*21720*/  @!P3 IMAD R224, R224, R17, R4 ;  /* 0x00000011e0e0b224 */ /* 0x000fe200078e0204 */
[----:B------:R-:W-:Y:S01]  /*21730*/  ISETP.LT.OR P4, PT, R0, 0x62, !P5 ;  /* 0x000000620000780c */ /* 0x000fe20006f81670 */
[----:B------:R-:W-:Y:S01]  /*21740*/  ULDC.64 UR10, c[0x0][0x208] ;  /* 0x00008200000a7ab9 */ /* 0x000fe20000000a00 */
[----:B------:R-:W-:Y:S02]  /*21750*/  BSSY B1, `(.L_x_340) ;  /* 0x0000009000017945 */ /* 0x000fe40003800000 */
[----:B------:R3:W-:Y:S07]  /*21760*/  @!P3 STG.E.U8 desc[UR10][R234.64+0x60], R224 ;  /* 0x000060e0ea00b986 */ /* 0x0007ee000c10110a */
[----:B------:R-:W-:-:S02]  /*21770*/  IMAD.U32 R5, RZ, RZ, UR4 ;  /* 0x00000004ff057e24 */ /* 0x000fc4000f8e00ff */
[----:B---3--:R-:W-:Y:S01]  /*21780*/  IMAD.U32 R224, RZ, RZ, UR61 ;  /* 0x0000003dffe07e24 */ /* 0x008fe2000f8e00ff */
[----:B------:R-:W-:Y:S06]  /*21790*/  @P4 BRA `(.L_x_341) ;  /* 0x0000000000104947 */ /* 0x000fec0003800000 */
[----:B------:R-:W-:Y:S02]  /*217a0*/  ULDC.64 UR4, c[0x0][0x208] ;  /* 0x0000820000047ab9 */ /* 0x000fe40000000a00 */
[----:B------:R-:W3:Y:S02]  /*217b0*/  LDG.E.U8 R16, desc[UR4][R12.64+0x61] ;  /* 0x000061040c107981 */ /* 0x000ee4000c1e1100 */
[----:B---3--:R-:W-:-:S05]  /*217c0*/  PRMT R4, R16, 0x8880, RZ ;  /* 0x0000888010047816 */ /* 0x008fca00000000ff */
[----:B------:R-:W-:-:S07]  /*217d0*/  IMAD R4, R4, R18, RZ ;  /* 0x0000001204047224 */ /* 0x000fce00078e02ff */
.L_x_341:
[----:B------:R-:W-:Y:S05]  /*217e0*/  BSYNC B1 ;  /* 0x0000000000017941 */ /* 0x000fea0003800000 */
.L_x_340:
[----:B------:R-:W-:Y:S01]  /*217f0*/  LOP3.LUT P3, RZ, R19, 0x2, RZ, 0xc0, !PT ;  /* 0x0000000213ff7812 */ /* 0x000fe2000786c0ff */
[----:B-----5:R3:W-:Y:S01]  /*21800*/  STL.64 [R1+0x2a8], R6 ;  /* 0x0002a80601007387 */ /* 0x0207e20000100a00 */
[----:B------:R-:W-:Y:S01]  /*21810*/  R2UR UR6, R236 ;  /* 0x00000000ec0672ca */ /* 0x000fe200000e0000 */
[----:B------:R-:W-:Y:S01]  /*21820*/  ULDC.64 UR10, c[0x0][0x208] ;  /* 0x00008200000a7ab9 */ /* 0x000fe20000000a00 */
[----:B------:R-:W-:Y:S02]  /*21830*/  ISETP.LT.OR P3, PT, R0, 0x61, !P3 ;  /* 0x000000610000780c */ /* 0x000fe40005f61670 */
[----:B------:R-:W-:Y:S02]  /*21840*/  R2UR UR5, R23 ;  /* 0x00000000170572ca */ /* 0x000fe400000e0000 */
[----:B------:R-:W-:-:S09]  /*21850*/  R2UR UR4, R22 ;  /* 0x00000000160472ca */ /* 0x000fd200000e0000 */
[----:B---3--:R-:W-:-:S04]  /*21860*/  @!P3 IADD3 R6, P5, P6, R5, UR6, R2 ;  /* 0x000000060506bc10 */ /* 0x008fc8000febe002 */
[----:B------:R-:W-:-:S05]  /*21870*/  @!P3 IADD3.X R7, R224, UR5, R3, P5, P6 ;  /* 0x00000005e007bc10 */ /* 0x000fca000afec403 */
[----:B------:R3:W-:Y:S04]  /*21880*/  @!P3 STL.64 [R1], R6 ;  /* 0x000000060100b387 */ /* 0x0007e80000100a00 */
[----:B---3--:R3:W5:Y:S01]  /*21890*/  LDL.LU.64 R6, [R1+0x2a8] ;  /* 0x0002a80001067983 */ /* 0x0087620000300a00 */
[----:B------:R-:W-:Y:S01]  /*218a0*/  @!P4 IMAD R225, R225, R17, R4 ;  /* 0x00000011e1e1c224 */ /* 0x000fe200078e0204 */
[----:B------:R-:W-:Y:S01]  /*218b0*/  BSSY B1, `(.L_x_342) ;  /* 0x0000009000017945 */ /* 0x000fe20003800000 */
[----:B------:R-:W-:Y:S02]  /*218c0*/  IMAD.U32 R224, RZ, RZ, UR4 ;  /* 0x00000004ffe07e24 */ /* 0x000fe4000f8e00ff */
[----:B------:R-:W-:Y:S01]  /*218d0*/  IMAD.U32 R5, RZ, RZ, UR61 ;  /* 0x0000003dff057e24 */ /* 0x000fe2000f8e00ff */
[----:B------:R3:W-:Y:S01]  /*218e0*/  @!P4 STG.E.U8 desc[UR10][R234.64+0x61], R225 ;  /* 0x000061e1ea00c986 */ /* 0x0007e2000c10110a */
[----:B------:R-:W-:Y:S05]  /*218f0*/  @P3 BRA `(.L_x_343) ;  /* 0x0000000000103947 */ /* 0x000fea0003800000 */
[----:B------:R-:W-:Y:S02]  /*21900*/  ULDC.64 UR4, c[0x0][0x208] ;  /* 0x0000820000047ab9 */ /* 0x000fe40000000a00 */
[----:B------:R-:W4:Y:S02]  /*21910*/  LDG.E.U8 R16, desc[UR4][R10.64+0x60] ;  /* 0x000060040a107981 */ /* 0x000f24000c1e1100 */
[----:B----4-:R-:W-:-:S05]  /*21920*/  PRMT R4, R16, 0x8880, RZ ;  /* 0x0000888010047816 */ /* 0x010fca00000000ff */
[----:B------:R-:W-:-:S07]  /*21930*/  IMAD R4, R4, R18, RZ ;  /* 0x0000001204047224 */ /* 0x000fce00078e02ff */
.L_x_343:
[----:B------:R-:W-:Y:S05]  /*21940*/  BSYNC B1 ;  /* 0x0000000000017941 */ /* 0x000fea0003800000 */
.L_x_342:
[----:B-----5:R4:W-:Y:S04]  /*21950*/  STL.64 [R1+0x2a8], R6 ;  /* 0x0002a80601007387 */ /* 0x0209e80000100a00 */
[----:B----4-:R-:W4:Y:S01]  /*21960*/  LDL.LU.64 R6, [R1] ;  /* 0x0000000001067983 */ /* 0x010f220000300a00 */
[----:B------:R-:W-:Y:S01]  /*21970*/  @!P3 IMAD R226, R226, R17, R4 ;  /* 0x00000011e2e2b224 */ /* 0x000fe200078e0204 */
[----:B------:R-:W-:Y:S01]  /*21980*/  ULDC.64 UR4, c[0x0][0x208] ;  /* 0x0000820000047ab9 */ /* 0x000fe20000000a00 */
[----:B------:R-:W-:Y:S02]  /*21990*/  LOP3.LUT P4, RZ, R19, 0x2, RZ, 0xc0, !PT ;  /* 0x0000000213ff7812 */ /* 0x000fe4000788c0ff */
[----:B------:R-:W-:Y:S02]  /*219a0*/  R2UR UR10, R236 ;  /* 0x00000000ec0a72ca */ /* 0x000fe400000e0000 */
[----:B------:R-:W-:-:S02]  /*219b0*/  ISETP.LT.OR P4, PT, R0, 0x62, !P4 ;  /* 0x000000620000780c */ /* 0x000fc40006781670 */
[----:B------:R-:W-:Y:S01]  /*219c0*/  R2UR UR6, R23 ;  /* 0x00000000170672ca */ /* 0x000fe200000e0000 */
[----:B------:R-:W-:Y:S10]  /*219d0*/  BSSY B1, `(.L_x_344) ;  /* 0x000000a000017945 */ /* 0x000ff40003800000 */
[----:B------:R-:W-:-:S04]  /*219e0*/  @!P4 IADD3 R224, P5, P6, R224, UR10, R2 ;  /* 0x0000000ae0e0cc10 */ /* 0x000fc8000febe002 */
[----:B---3--:R-:W-:Y:S01]  /*219f0*/  @!P4 IADD3.X R225, R5, UR6, R3, P5, P6 ;  /* 0x0000000605e1cc10 */ /* 0x008fe2000afec403 */
[----:B----4-:R3:W-:Y:S04]  /*21a00*/  @!P3 STG.E.U8 desc[UR4][R6.64+0x60], R226 ;  /* 0x000060e20600b986 */ /* 0x0107e8000c101104 */
[----:B---3--:R3:W5:Y:S01]  /*21a10*/  LDL.LU.64 R6, [R1+0x2a8] ;  /* 0x0002a80001067983 */ /* 0x0087620000300a00 */
[----:B------:R-:W-:Y:S05]  /*21a20*/  @P4 BRA `(.L_x_345) ;  /* 0x0000000000104947 */ /* 0x000fea0003800000 */
[----:B------:R-:W-:Y:S02]  /*21a30*/  ULDC.64 UR4, c[0x0][0x208] ;  /* 0x0000820000047ab9 */ /* 0x000fe40000000a00 */
[----:B------:R-:W4:Y:S02]  /*21a40*/  LDG.E.U8 R16, desc[UR4][R10.64+0x61] ;  /* 0x000061040a107981 */ /* 0x000f24000c1e1100 */
[----:B----4-:R-:W-:-:S05]  /*21a50*/  PRMT R4, R16, 0x8880, RZ ;  /* 0x0000888010047816 */ /* 0x010fca00000000ff */
[----:B------:R-:W-:-:S07]  /*21a60*/  IMAD R4, R4, R18, RZ ;  /* 0x0000001204047224 */ /* 0x000fce00078e02ff */
.L_x_345:
[----:B------:R-:W-:Y:S05]  /*21a70*/  BSYNC B1 ;  /* 0x0000000000017941 */ /* 0x000fea0003800000 */
.L_x_344:
[----:B------:R-:W-:Y:S01]  /*21a80*/  LOP3.LUT P5, RZ, R19, 0x4, RZ, 0xc0, !PT ;  /* 0x0000000413ff7812 */ /* 0x000fe200078ac0ff */
[----:B------:R-:W-:Y:S01]  /*21a90*/  @!P4 IMAD R227, R227, R17, R4 ;  /* 0x00000011e3e3c224 */ /* 0x000fe200078e0204 */
[----:B------:R-:W-:Y:S01]  /*21aa0*/  ULDC.64 UR4, c[0x0][0x208] ;  /* 0x0000820000047ab9 */ /* 0x000fe20000000a00 */
[----:B------:R-:W-:Y:S01]  /*21ab0*/  BSSY B1, `(.L_x_346) ;  /* 0x0000008000017945 */ /* 0x000fe20003800000 */
[----:B------:R-:W-:Y:S02]  /*21ac0*/  ISETP.LT.OR P3, PT, R0, 0x69, !P5 ;  /* 0x000000690000780c */ /* 0x000fe40006f61670 */
[----:B------:R4:W-:Y:S11]  /*21ad0*/  @!P4 STG.E.U8 desc[UR4][R224.64+0x61], R227 ;  /* 0x000061e3e000c986 */ /* 0x0009f6000c101104 */
[----:B------:R-:W-:Y:S05]  /*21ae0*/  @P3 BRA `(.L_x_347) ;  /* 0x0000000000103947 */ /* 0x000fea0003800000 */
[----:B------:R-:W-:Y:S02]  /*21af0*/  ULDC.64 UR4, c[0x0][0x208] ;  /* 0x0000820000047ab9 */ /* 0x000fe40000000a00 */
[----:B------:R-:W2:Y:S02]  /*21b00*/  LDG.E.U8 R16, desc[UR4][R12.64+0x68] ;  /* 0x000068040c107981 */ /* 0x000ea4000c1e1100 */
[----:B--2---:R-:W-:-:S05]  /*21b10*/  PRMT R4, R16, 0x8880, RZ ;  /* 0x0000888010047816 */ /* 0x004fca00000000ff */
[----:B------:R-:W-:-:S07]  /*21b20*/  IMAD R4, R4, R18, RZ ;  /* 0x0000001204047224 */ /* 0x000fce00078e02ff */
.L_x_347:
[----:B------:R-:W-:Y:S05]  /*21b30*/  BSYNC B1 ;  /* 0x0000000000017941 */ /* 0x000fea0003800000 */
.L_x_346:
[----:B------:R-:W-:Y:S01]  /*21b40*/  R2UR UR4, R22 ;  /* 0x00000000160472ca */ /* 0x000fe200000e0000 */
[----:B------:R-:W-:Y:S01]  /*21b50*/  @!P3 IMAD R228, R228, R17, R4 ;  /* 0x00000011e4e4b224 */ /* 0x000fe200078e0204 */
[----:B------:R-:W-:Y:S01]  /*21b60*/  ISETP.LT.OR P4, PT, R0, 0x6a, !P5 ;  /* 0x0000006a0000780c */ /* 0x000fe20006f81670 */
[----:B------:R-:W-:Y:S01]  /*21b70*/  ULDC.64 UR10, c[0x0][0x208] ;  /* 0x00008200000a7ab9 */ /* 0x000fe20000000a00 */
[----:B------:R-:W-:Y:S01]  /*21b80*/  BSSY B1, `(.L_x_348) ;  /* 0x0000009000017945 */ /* 0x000fe20003800000 */
[----:B------:R-:W-:Y:S01]  /*21b90*/  IMAD.U32 R5, RZ, RZ, UR61 ;  /* 0x0000003dff057e24 */ /* 0x000fe2000f8e00ff */
[----:B------:R0:W-:Y:S07]  /*21ba0*/  @!P3 STG.E.U8 desc[UR10][R234.64+0x68], R228 ;  /* 0x000068e4ea00b986 */ /* 0x0001ee000c10110a */
[----:B------:R-:W-:-:S02]  /*21bb0*/  IMAD.U32 R226, RZ, RZ, UR4 ;  /* 0x00000004ffe27e24 */ /* 0x000fc4000f8e00ff */
[----:B------:R-:W-:Y:S05]  /*21bc0*/  @P4 BRA `(.L_x_349) ;  /* 0x0000000000104947 */ /* 0x000fea0003800000 */
[----:B------:R-:W-:Y:S02]  /*21bd0*/  ULDC.64 UR4, c[0x0][0x208] ;  /* 0x0000820000047ab9 */ /* 0x000fe40000000a00 */
[----:B------:R-:W2:Y:S02]  /*21be0*/  LDG.E.U8 R16, desc[UR4][R12.64+0x69] ;  /* 0x000069040c107981 */ /* 0x000ea4000c1e1100 */
[----:B--2---:R-:W-:-:S05]  /*21bf0*/  PRMT R4, R16, 0x8880, RZ ;  /* 0x0000888010047816 */ /* 0x004fca00000000ff */
[----:B------:R-:W-:-:S07]  /*21c00*/  IMAD R4, R4, R18, RZ ;  /* 0x0000001204047224 */ /* 0x000fce00078e02ff */
.L_x_349:
[----:B------:R-:W-:Y:S05]  /*21c10*/  BSYNC B1 ;  /* 0x0000000000017941 */ /* 0x000fea0003800000 */
.L_x_348:
[----:B------:R-:W-:Y:S01]  /*21c20*/  LOP3.LUT P3, RZ, R19, 0x2, RZ, 0xc0, !PT ;  /* 0x0000000213ff7812 */ /* 0x000fe2000786c0ff */
[----:B------:R-:W-:Y:S01]  /*21c30*/  @!P4 IMAD R229, R229, R17, R4 ;  /* 0x00000011e5e5c224 */ /* 0x000fe200078e0204 */
[----:B------:R-:W-:Y:S01]  /*21c40*/  R2UR UR6, R236 ;  /* 0x00000000ec0672ca */ /* 0x000fe200000e0000 */
[----:B------:R-:W-:Y:S01]  /*21c50*/  ULDC.64 UR10, c[0x0][0x208] ;  /* 0x00008200000a7ab9 */ /* 0x000fe20000000a00 */
[----:B------:R-:W-:Y:S01]  /*21c60*/  ISETP.LT.OR P3, PT, R0, 0x69, !P3 ;  /* 0x000000690000780c */ /* 0x000fe20005f61670 */
[----:B------:R-:W-:Y:S01]  /*21c70*/  BSSY B1, `(.L_x_350) ;  /* 0x000000d000017945 */ /* 0x000fe20003800000 */
[----:B------:R-:W-:Y:S01]  /*21c80*/  R2UR UR5, R23 ;  /* 0x00000000170572ca */ /* 0x000fe200000e0000 */
[----:B------:R0:W-:Y:S01]  /*21c90*/  @!P4 STG.E.U8 desc[UR10][R234.64+0x69], R229 ;  /* 0x000069e5ea00c986 */ /* 0x0001e2000c10110a */
[----:B------:R-:W-:-:S09]  /*21ca0*/  R2UR UR4, R22 ;  /* 0x00000000160472ca */ /* 0x000fd200000e0000 */
[----:B------:R-:W-:-:S04]  /*21cb0*/  @!P3 IADD3 R226, P5, P6, R226, UR6, R2 ;  /* 0x00000006e2e2bc10 */ /* 0x000fc8000febe002 */
[----:B----4-:R-:W-:Y:S01]  /*21cc0*/  @!P3 IADD3.X R227, R5, UR5, R3, P5, P6 ;  /* 0x0000000505e3bc10 */ /* 0x010fe2000afec403 */
[----:B------:R-:W-:Y:S02]  /*21cd0*/  IMAD.U32 R224, RZ, RZ, UR4 ;  /* 0x00000004ffe07e24 */ /* 0x000fe4000f8e00ff */
[----:B------:R-:W-:Y:S01]  /*21ce0*/  IMAD.U32 R5, RZ, RZ, UR61 ;  /* 0x0000003dff057e24 */ /* 0x000fe2000f8e00ff */
[----:B0-----:R-:W-:Y:S06]  /*21cf0*/  @P3 BRA `(.L_x_351) ;  /* 0x0000000000103947 */ /* 0x001fec0003800000 */
[----:B------:R-:W-:Y:S02]  /*21d00*/  ULDC.64 UR4, c[0x0][0x208] ;  /* 0x0000820000047ab9 */ /* 0x000fe40000000a00 */
[----:B------:R-:W4:Y:S02]  /*21d10*/  LDG.E.U8 R16, desc[UR4][R10.64+0x68] ;  /* 0x000068040a107981 */ /* 0x000f24000c1e1100 */
[----:B----4-:R-:W-:-:S05]  /*21d20*/  PRMT R4, R16, 0x8880, RZ ;  /* 0x0000888010047816 */ /* 0x010fca00000000ff */
[----:B------:R-:W-:-:S07]  /*21d30*/  IMAD R4, R4, R18, RZ ;  /* 0x0000001204047224 */ /* 0x000fce00078e02ff */
.L_x_351:
[----:B------:R-:W-:Y:S05]  /*21d40*/  BSYNC B1 ;  /* 0x0000000000017941 */ /* 0x000fea0003800000 */
.L_x_350:
[----:B------:R-:W-:Y:S01]  /*21d50*/  LOP3.LUT P4, RZ, R19, 0x2, RZ, 0xc0, !PT ;  /* 0x0000000213ff7812 */ /* 0x000fe2000788c0ff */
[----:B------:R-:W-:Y:S01]  /*21d60*/  @!P3 IMAD R230, R230, R17, R4 ;  /* 0x00000011e6e6b224 */ /* 0x000fe200078e0204 */
[----:B------:R-:W-:Y:S01]  /*21d70*/  R2UR UR10, R236 ;  /* 0x00000000ec0a72ca */ /* 0x000fe200000e0000 */
[----:B------:R-:W-:Y:S01]  /*21d80*/  ULDC.64 UR4, c[0x0][0x208] ;  /* 0x0000820000047ab9 */ /* 0x000fe20000000a00 */
[----:B------:R-:W-:Y:S01]  /*21d90*/  ISETP.LT.OR P4, PT, R0, 0x6a, !P4 ;  /* 0x0000006a0000780c */ /* 0x000fe20006781670 */
[----:B------:R-:W-:Y:S01]  /*21da0*/  BSSY B1, `(.L_x_352) ;  /* 0x000000a000017945 */ /* 0x000fe20003800000 */
[----:B------:R-:W-:Y:S01]  /*21db0*/  R2UR UR6, R23 ;  /* 0x00000000170672ca */ /* 0x000fe200000e0000 */
[----:B------:R0:W-:Y:S10]  /*21dc0*/  @!P3 STG.E.U8 desc[UR4][R226.64+0x68], R230 ;  /* 0x000068e6e200b986 */ /* 0x0001f4000c101104 */
[----:B------:R-:W-:-:S04]  /*21dd0*/  @!P4 IADD3 R224, P5, P6, R224, UR10, R2 ;  /* 0x0000000ae0e0cc10 */ /* 0x000fc8000febe002 */
[----:B------:R-:W-:Y:S01]  /*21de0*/  @!P4 IADD3.X R225, R5, UR6, R3, P5, P6 ;  /* 0x0000000605e1cc10 */ /* 0x000fe2000afec403 */
[----:B0-----:R-:W-:Y:S08]  /*21df0*/  @P4 BRA `(.L_x_353) ;  /* 0x0000000000104947 */ /* 0x001ff00003800000 */
[----:B------:R-:W-:Y:S02]  /*21e00*/  ULDC.64 UR4, c[0x0][0x208] ;  /* 0x0000820000047ab9 */ /* 0x000fe40000000a00 */
[----:B------:R-:W4:Y:S02]  /*21e10*/  LDG.E.U8 R16, desc[UR4][R10.64+0x69] ;  /* 0x000069040a107981 */ /* 0x000f24000c1e1100 */
[----:B----4-:R-:W-:-:S05]  /*21e20*/  PRMT R4, R16, 0x8880, RZ ;  /* 0x0000888010047816 */ /* 0x010fca00000000ff */
[----:B------:R-:W-:-:S07]  /*21e30*/  IMAD R4, R4, R18, RZ ;  /* 0x0000001204047224 */ /* 0x000fce00078e02ff */
.L_x_353:
[----:B------:R-:W-:Y:S05]  /*21e40*/  BSYNC B1 ;  /* 0x0000000000017941 */ /* 0x000fea0003800000 */
.L_x_352:
[----:B------:R-:W-:Y:S01]  /*21e50*/  ISETP.LT.OR P3, PT, R0, 0x61, !P1 ;  /* 0x000000610000780c */ /* 0x000fe20004f61670 */
[----:B------:R-:W-:Y:S01]  /*21e60*/  @!P4 IMAD R231, R231, R17, R4 ;  /* 0x00000011e7e7c224 */ /* 0x000fe200078e0204 */
[----:B------:R-:W-:Y:S01]  /*21e70*/  ULDC.64 UR4, c[0x0][0x208] ;  /* 0x0000820000047ab9 */ /* 0x000fe20000000a00 */
[----:B------:R-:W-:Y:S03]  /*21e80*/  BSSY B1, `(.L_x_354) ;  /* 0x0000007000017945 */ /* 0x000fe60003800000 */
[----:B------:R0:W-:Y:S07]  /*21e90*/  @!P4 STG.E.U8 desc[UR4][R224.64+0x69], R231 ;  /* 0x000069e7e000c986 */ /* 0x0001ee000c101104 */
[----:B------:R-:W-:Y:S05]  /*21ea0*/  @P3 BRA `(.L_x_355) ;  /* 0x0000000000103947 */ /* 0x000fea0003800000 */
[----:B------:R-:W-:Y:S02]  /*21eb0*/  ULDC.64 UR4, c[0x0][0x208] ;  /* 0x0000820000047ab9 */ /* 0x000fe40000000a00 */
[----:B------:R-:W4:Y:S02]  /*21ec0*/  LDG.E.U8 R16, desc[UR4][R8.64+0x60] ;  /* 0x0000600408107981 */ /* 0x000f24000c1e1100 */
[----:B----4-:R-:W-:-:S05]  /*21ed0*/  PRMT R4, R16, 0x8880, RZ ;  /* 0x0000888010047816 */ /* 0x010fca00000000ff */
[----:B------:R-:W-:-:S07]  /*21ee0*/  IMAD R4, R4, R18, RZ ;  /* 0x0000001204047224 */ /* 0x000fce00078e02ff */
.L_x_355:
[----:B------:R-:W-:Y:S05]  /*21ef0*/  BSYNC B1 ;  /* 0x0000000000017941 */ /* 0x000fea0003800000 */
.L_x_354:
[----:B------:R-:W-:Y:S01]  /*21f00*/  R2UR UR4, R22 ;  /* 0x00000000160472ca */ /* 0x000fe200000e0000 */
[----:B------:R-:W-:Y:S01]  /*21f10*/  @!P3 IMAD R216, R216, R17, R4 ;  /* 0x00000011d8d8b224 */ /* 0x000fe200078e0204 */
[----:B------:R-:W-:Y:S01]  /*21f20*/  ISETP.LT.OR P4, PT, R0, 0x62, !P1 ;  /* 0x000000620000780c */ /* 0x000fe20004f81670 */
[----:B------:R-:W-:Y:S01]  /*21f30*/  ULDC.64 UR10, c[0x0][0x208] ;  /* 0x00008200000a7ab9 */ /* 0x000fe20000000a00 */
[----:B------:R-:W-:Y:S01]  /*21f40*/  BSSY B1, `(.L_x_356) ;  /* 0x0000009000017945 */ /* 0x000fe20003800000 */
[----:B------:R-:W-:Y:S01]  /*21f50*/  IMAD.U32 R5, RZ, RZ, UR61 ;  /* 0x0000003dff057e24 */ /* 0x000fe2000f8e00ff */
[----:B------:R4:W-:Y:S07]  /*21f60*/  @!P3 STG.E.U8 desc[UR10][R20.64+0x60], R216 ;  /* 0x000060d81400b986 */ /* 0x0009ee000c10110a */
[----:B0-----:R-:W-:-:S02]  /*21f70*/  IMAD.U32 R224, RZ, RZ, UR4 ;  /* 0x00000004ffe07e24 */ /* 0x001fc4000f8e00ff */
[----:B------:R-:W-:Y:S05]  /*21f80*/  @P4 BRA `(.L_x_357) ;  /* 0x0000000000104947 */ /* 0x000fea0003800000 */
[----:B------:R-:W-:Y:S02]  /*21f90*/  ULDC.64 UR4, c[0x0][0x208] ;  /* 0x0000820000047ab9 */ /* 0x000fe40000000a00 */
[----:B------:R-:W2:Y:S02]  /*21fa0*/  LDG.E.U8 R16, desc[UR4][R8.64+0x61] ;  /* 0x0000610408107981 */ /* 0x000ea4000c1e1100 */
[----:B--2---:R-:W-:-:S05]  /*21fb0*/  PRMT R4, R16, 0x8880, RZ ;  /* 0x0000888010047816 */ /* 0x004fca00000000ff */
[----:B------:R-:W-:-:S07]  /*21fc0*/  IMAD R4, R4, R18, RZ ;  /* 0x0000001204047224 */ /* 0x000fce00078e02ff */
.L_x_357:
[----:B------:R-:W-:Y:S05]  /*21fd0*/  BSYNC B1 ;  /* 0x0000000000017941 */ /* 0x000fea0003800000 */
.L_x_356:
[----:B------:R-:W2:Y:S01]  /*21fe0*/  LDL R226, [R1+0x260] ;  /* 0x0002600001e27983 */ /* 0x000ea20000100800 */
[----:B------:R-:W-:Y:S01]  /*21ff0*/  ISETP.LT.OR P3, PT, R0, 0x61, !P0 ;  /* 0x000000610000780c */ /* 0x000fe20004761670 */
[----:B------:R-:W-:Y:S01]  /*22000*/  @!P4 IMAD R217, R217, R17, R4 ;  /* 0x00000011d9d9c224 */ /* 0x000fe200078e0204 */
[----:B------:R-:W-:Y:S01]  /*22010*/  R2UR UR5, R237 ;  /* 0x00000000ed0572ca */ /* 0x000fe200000e0000 */
[----:B------:R-:W-:Y:S01]  /*22020*/  ULDC.64 UR10, c[0x0][0x208] ;  /* 0x00008200000a7ab9 */ /* 0x000fe20000000a00 */
[----:B------:R-:W-:Y:S01]  /*22030*/  R2UR UR4, R22 ;  /* 0x00000000160472ca */ /* 0x000fe200000e0000 */
[----:B------:R-:W-:Y:S01]  /*22040*/  BSSY B1, `(.L_x_358) ;  /* 0x000000c000017945 */ /* 0x000fe20003800000 */
[----:B------:R0:W-:Y:S11]  /*22050*/  @!P4 STG.E.U8 desc[UR10][R20.64+0x61], R217 ;  /* 0x000061d91400c986 */ /* 0x0001f6000c10110a */
[----:B----4-:R-:W-:Y:S01]  /*22060*/  IMAD.U32 R216, RZ, RZ, UR4 ;  /* 0x00000004ffd87e24 */ /* 0x010fe2000f8e00ff */
[----:B--2---:R-:W-:-:S13]  /*22070*/  R2UR UR6, R226 ;  /* 0x00000000e20672ca */ /* 0x004fda00000e0000 */
[----:B------:R-:W-:-:S04]  /*22080*/  @!P3 IADD3 R224, P5, P6, R224, UR6, R2 ;  /* 0x00000006e0e0bc10 */ /* 0x000fc8000febe002 */
[----:B------:R-:W-:Y:S01]  /*22090*/  @!P3 IADD3.X R225, R5, UR5, R3, P5, P6 ;  /* 0x0000000505e1bc10 */ /* 0x000fe2000afec403 */
[----:B------:R-:W-:Y:S01]  /*220a0*/  IMAD.U32 R5, RZ, RZ, UR61 ;  /* 0x0000003dff057e24 */ /* 0x000fe2000f8e00ff */
[----:B0-----:R-:W-:Y:S07]  /*220b0*/  @P3 BRA `(.L_x_359) ;  /* 0x0000000000103947 */ /* 0x001fee0003800000 */
[----:B------:R-:W-:Y:S02]  /*220c0*/  ULDC.64 UR4, c[0x0][0x208] ;  /* 0x0000820000047ab9 */ /* 0x000fe40000000a00 */
[----:B-----5:R-:W2:Y:S02]  /*220d0*/  LDG.E.U8 R16, desc[UR4][R6.64+0x60] ;  /* 0x0000600406107981 */ /* 0x020ea4000c1e1100 */
[----:B--2---:R-:W-:-:S05]  /*220e0*/  PRMT R4, R16, 0x8880, RZ ;  /* 0x0000888010047816 */ /* 0x004fca00000000ff */
[----:B------:R-:W-:-:S07]  /*220f0*/  IMAD R4, R4, R18, RZ ;  /* 0x0000001204047224 */ /* 0x000fce00078e02ff */
.L_x_359:
[----:B------:R-:W-:Y:S05]  /*22100*/  BSYNC B1 ;  /* 0x0000000000017941 */ /* 0x000fea0003800000 */
.L_x_358:
[----:B------:R-:W-:Y:S01]  /*22110*/  R2UR UR10, R226 ;  /* 0x00000000e20a72ca */ /* 0x000fe200000e0000 */
[----:B------:R-:W-:Y:S01]  /*22120*/  @!P3 IMAD R218, R218, R17, R4 ;  /* 0x00000011dadab224 */ /* 0x000fe200078e0204 */
[----:B------:R-:W-:Y:S01]  /*22130*/  ISETP.LT.OR P4, PT, R0, 0x62, !P0 ;  /* 0x000000620000780c */ /* 0x000fe20004781670 */
[----:B------:R-:W-:Y:S01]  /*22140*/  ULDC.64 UR4, c[0x0][0x208] ;  /* 0x0000820000047ab9 */ /* 0x000fe20000000a00 */
[----:B------:R-:W-:Y:S01]  /*22150*/  R2UR UR6, R237 ;  /* 0x00000000ed0672ca */ /* 0x000fe200000e0000 */
[----:B------:R-:W-:Y:S01]  /*22160*/  BSSY B1, `(.L_x_360) ;  /* 0x0000009000017945 */ /* 0x000fe20003800000 */
[----:B------:R0:W-:Y:S09]  /*22170*/  @!P3 STG.E.U8 desc[UR4][R224.64+0x60], R218 ;  /* 0x000060dae000b986 */ /* 0x0001f2000c101104 */
[----:B------:R-:W-:-:S04]  /*22180*/  @!P4 IADD3 R216, P5, P6, R216, UR10, R2 ;  /* 0x0000000ad8d8cc10 */ /* 0x000fc8000febe002 */
[----:B------:R-:W-:Y:S01]  /*22190*/  @!P4 IADD3.X R217, R5, UR6, R3, P5, P6 ;  /* 0x0000000605d9cc10 */ /* 0x000fe2000afec403 */
[----:B0-----:R-:W-:Y:S08]  /*221a0*/  @P4 BRA `(.L_x_361) ;  /* 0x0000000000104947 */ /* 0x001ff00003800000 */
[----:B------:R-:W-:Y:S02]  /*221b0*/  ULDC.64 UR4, c[0x0][0x208] ;  /* 0x0000820000047ab9 */ /* 0x000fe40000000a00 */
[----:B-----5:R-:W2:Y:S02]  /*221c0*/  LDG.E.U8 R16, desc[UR4][R6.64+0x61] ;  /* 0x0000610406107981 */ /* 0x020ea4000c1e1100 */
[----:B--2---:R-:W-:-:S05]  /*221d0*/  PRMT R4, R16, 0x8880, RZ ;  /* 0x0000888010047816 */ /* 0x004fca00000000ff */
[----:B------:R-:W-:-:S07]  /*221e0*/  IMAD R4, R4, R18, RZ ;  /* 0x0000001204047224 */ /* 0x000fce00078e02ff */
.L_x_361:
[----:B------:R-:W-:Y:S05]  /*221f0*/  BSYNC B1 ;  /* 0x0000000000017941 */ /* 0x000fea0003800000 */
.L_x_360:
[----:B------:R-:W-:Y:S01]  /*22200*/  ISETP.LT.OR P3, PT, R0, 0x69, !P1 ;  /* 0x000000690000780c */ /* 0x000fe20004f61670 */
[----:B------:R-:W-:Y:S01]  /*22210*/  @!P4 IMAD R219, R219, R17, R4 ;  /* 0x00000011dbdbc224 */ /* 0x000fe200078e0204 */
[----:B------:R-:W-:Y:S01]  /*22220*/  ULDC.64 UR4, c[0x0][0x208] ;  /* 0x0000820000047ab9 */ /* 0x000fe20000000a00 */
[----:B------:R-:W-:Y:S03]  /*22230*/  BSSY B1, `(.L_x_362) ;  /* 0x0000007000017945 */ /* 0x000fe60003800000 */
[----:B------:R0:W-:Y:S07]  /*22240*/  @!P4 STG.E.U8 desc[UR4][R216.64+0x61], R219 ;  /* 0x000061dbd800c986 */ /* 0x0001ee000c101104 */
[----:B------:R-:W-:Y:S05]  /*22250*/  @P3 BRA `(.L_x_363) ;  /* 0x0000000000103947 */ /* 0x000fea0003800000 */
[----:B------:R-:W-:Y:S02]  /*22260*/  ULDC.64 UR4, c[0x0][0x208] ;  /* 0x0000820000047ab9 */ /* 0x000fe40000000a00 */
[----:B------:R-:W2:Y:S02]  /*22270*/  LDG.E.U8 R16, desc[UR4][R8.64+0x68] ;  /* 0x0000680408107981 */ /* 0x000ea4000c1e1100 */
[----:B--2---:R-:W-:-:S05]  /*22280*/  PRMT R5, R16, 0x8880, RZ ;  /* 0x0000888010057816 */ /* 0x004fca00000000ff */
[----:B------:R-:W-:-:S07]  /*22290*/  IMAD R4, R5, R18, RZ ;  /* 0x0000001205047224 */ /* 0x000fce00078e02ff */
.L_x_363:
[----:B------:R-:W-:Y:S05]  /*222a0*/  BSYNC B1 ;  /* 0x0000000000017941 */ /* 0x000fea0003800000 */
.L_x_362:
[----:B------:R-:W-:Y:S01]  /*222b0*/  R2UR UR4, R22 ;  /* 0x00000000160472ca */ /* 0x000fe200000e0000 */
[----:B0-----:R-:W-:Y:S01]  /*222c0*/  @!P3 IMAD R217, R220, R17, R4 ;  /* 0x00000011dcd9b224 */ /* 0x001fe200078e0204 */
        /* <DEDUP_REMOVED lines=8> */
[----:B------:R-:W0:Y:S02]  /*22350*/  LDG.E.U8 R16, desc[UR4][R8.64+0x69] ;  /* 0x0000690408107981 */ /* 0x000e24000c1e1100 */
[----:B0-----:R-:W-:-:S05]  /*22360*/  PRMT R217, R16, 0x8880, RZ ;  /* 0x0000888010d97816 */ /* 0x001fca00000000ff */
[----:B------:R-:W-:-:S07]  /*22370*/  IMAD R4, R217, R18, RZ ;  /* 0x00000012d9047224 */ /* 0x000fce00078e02ff */
.L_x_365:
[----:B------:R-:W-:Y:S05]  /*22380*/  BSYNC B1 ;  /* 0x0000000000017941 */ /* 0x000fea0003800000 */
.L_x_364:
[----:B------:R-:W-:Y:S01]  /*22390*/  R2UR UR6, R226 ;  /* 0x00000000e20672ca */ /* 0x000fe200000e0000 */
[----:B------:R-:W-:Y:S01]  /*223a0*/  @!P4 IMAD R221, R221, R17, R4 ;  /* 0x00000011ddddc224 */ /* 0x000fe200078e0204 */
[----:B------:R-:W-:Y:S01]  /*223b0*/  ISETP.LT.OR P3, PT, R0, 0x69, !P0 ;  /* 0x000000690000780c */ /* 0x000fe20004761670 */
[----:B------:R-:W-:Y:S01]  /*223c0*/  ULDC.64 UR10, c[0x0][0x208] ;  /* 0x00008200000a7ab9 */ /* 0x000fe20000000a00 */
[----:B------:R-:W-:Y:S01]  /*223d0*/  R2UR UR5, R237 ;  /* 0x00000000ed0572ca */ /* 0x000fe200000e0000 */
[----:B------:R-:W-:Y:S01]  /*223e0*/  BSSY B1, `(.L_x_366) ;  /* 0x000000c000017945 */ /* 0x000fe20003800000 */
[----:B------:R-:W-:Y:S01]  /*223f0*/  R2UR UR4, R22 ;  /* 0x00000000160472ca */ /* 0x000fe200000e0000 */
[----:B------:R2:W-:Y:S08]  /*22400*/  @!P4 STG.E.U8 desc[UR10][R20.64+0x69], R221 ;  /* 0x000069dd1400c986 */ /* 0x0005f0000c10110a */
[----:B------:R-:W-:-:S04]  /*22410*/  @!P3 IADD3 R218, P5, P6, R219, UR6, R2 ;  /* 0x00000006dbdabc10 */ /* 0x000fc8000febe002 */
[----:B------:R-:W-:Y:S01]  /*22420*/  @!P3 IADD3.X R219, R5, UR5, R3, P5, P6 ;  /* 0x0000000505dbbc10 */ /* 0x000fe2000afec403 */
[----:B------:R-:W-:Y:S02]  /*22430*/  IMAD.U32 R216, RZ, RZ, UR4 ;  /* 0x00000004ffd87e24 */ /* 0x000fe4000f8e00ff */
[----:B------:R-:W-:Y:S01]  /*22440*/  IMAD.U32 R5, RZ, RZ, UR61 ;  /* 0x0000003dff057e24 */ /* 0x000fe2000f8e00ff */
[----:B--2---:R-:W-:Y:S06]  /*22450*/  @P3 BRA `(.L_x_367) ;  /* 0x0000000000103947 */ /* 0x004fec0003800000 */
[----:B------:R-:W-:Y:S02]  /*22460*/  ULDC.64 UR4, c[0x0][0x208] ;  /* 0x0000820000047ab9 */ /* 0x000fe40000000a00 */
[----:B-----5:R-:W2:Y:S02]  /*22470*/  LDG.E.U8 R16, desc[UR4][R6.64+0x68] ;  /* 0x0000680406107981 */ /* 0x020ea4000c1e1100 */
[----:B--2---:R-:W-:-:S05]  /*22480*/  PRMT R4, R16, 0x8880, RZ ;  /* 0x0000888010047816 */ /* 0x004fca00000000ff */
[----:B------:R-:W-:-:S07]  /*22490*/  IMAD R4, R4, R18, RZ ;  /* 0x0000001204047224 */ /* 0x000fce00078e02ff */
.L_x_367:
[----:B------:R-:W-:Y:S05]  /*224a0*/  BSYNC B1 ;  /* 0x0000000000017941 */ /* 0x000fea0003800000 */
.L_x_366:
        /* <DEDUP_REMOVED lines=8> */
[----:B0-----:R-:W-:Y:S01]  /*22530*/  @!P4 IADD3.X R217, R5, UR6, R3, P5, P6 ;  /* 0x0000000605d9cc10 */ /* 0x001fe2000afec403 */
[----:B--2---:R-:W-:Y:S08]  /*22540*/  @P4 BRA `(.L_x_369) ;  /* 0x0000000000104947 */ /* 0x004ff00003800000 */
[----:B------:R-:W-:Y:S02]  /*22550*/  ULDC.64 UR4, c[0x0][0x208] ;  /* 0x0000820000047ab9 */ /* 0x000fe40000000a00 */
[----:B-----5:R-:W2:Y:S02]  /*22560*/  LDG.E.U8 R16, desc[UR4][R6.64+0x69] ;  /* 0x0000690406107981 */ /* 0x020ea4000c1e1100 */
[----:B--2---:R-:W-:-:S05]  /*22570*/  PRMT R5, R16, 0x8880, RZ ;  /* 0x0000888010057816 */ /* 0x004fca00000000ff */
[----:B------:R-:W-:-:S07]  /*22580*/  IMAD R4, R5, R18, RZ ;  /* 0x0000001205047224 */ /* 0x000fce00078e02ff */
.L_x_369:
[----:B------:R-:W-:Y:S05]  /*22590*/  BSYNC B1 ;  /* 0x0000000000017941 */ /* 0x000fea0003800000 */
.L_x_368:
        /* <DEDUP_REMOVED lines=10> */
.L_x_371:
[----:B------:R-:W-:Y:S05]  /*22640*/  BSYNC B1 ;  /* 0x0000000000017941 */ /* 0x000fea0003800000 */
.L_x_370:
        /* <DEDUP_REMOVED lines=10> */
.L_x_373:
[----:B------:R-:W-:Y:S05]  /*226f0*/  BSYNC B1 ;  /* 0x0000000000017941 */ /* 0x000fea0003800000 */
.L_x_372:
[----:B------:R-:W-:Y:S01]  /*22700*/  LOP3.LUT P6, RZ, R19, 0x1, RZ, 0xc0, !PT ;  /* 0x0000000113ff7812 */ /* 0x000fe200078cc0ff */
[----:B------:R-:W-:Y:S01]  /*22710*/  @!P4 IMAD R209, R209, R17, R4 ;  /* 0x00000011d1d1c224 */ /* 0x000fe200078e0204 */
[----:B------:R-:W-:Y:S01]  /*22720*/  R2UR UR4, R22 ;  /* 0x00000000160472ca */ /* 0x000fe200000e0000 */
[----:B------:R-:W-:Y:S01]  /*22730*/  BSSY B1, `(.L_x_374) ;  /* 0x000000b000017945 */ /* 0x000fe20003800000 */
[----:B------:R-:W-:-:S13]  /*22740*/  ISETP.LT.OR P3, PT, R0, 0x71, !P6 ;  /* 0x000000710000780c */ /* 0x000fda0007761670 */
[----:B0-----:R-:W-:Y:S01]  /*22750*/  @!P3 IADD3 R216, P5, R2, UR4, RZ ;  /* 0x0000000402d8bc10 */ /* 0x001fe2000ffbe0ff */
[----:B------:R-:W-:Y:S02]  /*22760*/  ULDC.64 UR4, c[0x0][0x208] ;  /* 0x0000820000047ab9 */ /* 0x000fe40000000a00 */
[----:B------:R0:W-:Y:S01]  /*22770*/  @!P4 STG.E.U8 desc[UR4][R2.64+0x71], R209 ;  /* 0x000071d10200c986 */ /* 0x0001e2000c101104 */
[----:B------:R-:W-:Y:S01]  /*22780*/  @!P3 IADD3.X R217, R3, UR61, RZ, P5, !PT ;  /* 0x0000003d03d9bc10 */ /* 0x000fe2000affe4ff */
[----:B------:R-:W-:Y:S08]  /*22790*/  @P3 BRA `(.L_x_375) ;  /* 0x0000000000103947 */ /* 0x000ff00003800000 */
[----:B------:R-:W-:Y:S02]  /*227a0*/  ULDC.64 UR4, c[0x0][0x208] ;  /* 0x0000820000047ab9 */ /* 0x000fe40000000a00 */
[----:B------:R-:W2:Y:S02]  /*227b0*/  LDG.E.U8 R16, desc[UR4][R14.64+0x70] ;  /* 0x000070040e107981 */ /* 0x000ea4000c1e1100 */
[----:B--2---:R-:W-:-:S05]  /*227c0*/  PRMT R5, R16, 0x8880, RZ ;  /* 0x0000888010057816 */ /* 0x004fca00000000ff */
[----:B------:R-:W-:-:S07]  /*227d0*/  IMAD R4, R5, R18, RZ ;  /* 0x0000001205047224 */ /* 0x000fce00078e02ff */
.L_x_375:
[----:B------:R-:W-:Y:S05]  /*227e0*/  BSYNC B1 ;  /* 0x0000000000017941 */ /* 0x000fea0003800000 */
.L_x_374:
[----:B------:R-:W-:Y:S01]  /*227f0*/  R2UR UR6, R22 ;  /* 0x00000000160672ca */ /* 0x000fe200000e0000 */
[----:B--2---:R-:W-:Y:S01]  /*22800*/  @!P3 IMAD R5, R210, R17, R4 ;  /* 0x00000011d205b224 */ /* 0x004fe200078e0204 */
[----:B------:R-:W-:Y:S01]  /*22810*/  ISETP.LT.OR P4, PT, R0, 0x72, !P6 ;  /* 0x000000720000780c */ /* 0x000fe20007781670 */
[----:B------:R-:W-:Y:S01]  /*22820*/  ULDC.64 UR4, c[0x0][0x208] ;  /* 0x0000820000047ab9 */ /* 0x000fe20000000a00 */
[----:B------:R-:W-:Y:S02]  /*22830*/  BSSY B1, `(.L_x_376) ;  /* 0x0000009000017945 */ /* 0x000fe40003800000 */
[----:B------:R2:W-:Y:S09]  /*22840*/  @!P3 STG.E.U8 desc[UR4][R216.64+0x70], R5 ;  /* 0x00007005d800b986 */ /* 0x0005f2000c101104 */
[----:B------:R-:W-:-:S04]  /*22850*/  @!P4 IADD3 R208, P5, R2, UR6, RZ ;  /* 0x0000000602d0cc10 */ /* 0x000fc8000ffbe0ff */
[----:B0-----:R-:W-:Y:S01]  /*22860*/  @!P4 IADD3.X R209, R3, UR61, RZ, P5, !PT ;  /* 0x0000003d03d1cc10 */ /* 0x001fe2000affe4ff */
[----:B--2---:R-:W-:Y:S08]  /*22870*/  @P4 BRA `(.L_x_377) ;  /* 0x0000000000104947 */ /* 0x004ff00003800000 */
[----:B------:R-:W-:Y:S02]  /*22880*/  ULDC.64 UR4, c[0x0][0x208] ;  /* 0x0000820000047ab9 */ /* 0x000fe40000000a00 */
[----:B------:R-:W2:Y:S02]  /*22890*/  LDG.E.U8 R16, desc[UR4][R14.64+0x71] ;  /* 0x000071040e107981 */ /* 0x000ea4000c1e1100 */
[----:B--2---:R-:W-:-:S05]  /*228a0*/  PRMT R5, R16, 0x8880, RZ ;  /* 0x0000888010057816 */ /* 0x004fca00000000ff */
[----:B------:R-:W-:-:S07]  /*228b0*/  IMAD R4, R5, R18, RZ ;  /* 0x0000001205047224 */ /* 0x000fce00078e02ff */
.L_x_377:
[----:B------:R-:W-:Y:S05]  /*228c0*/  BSYNC B1 ;  /* 0x0000000000017941 */ /* 0x000fea0003800000 */
.L_x_376:
        /* <DEDUP_REMOVED lines=10> */
.L_x_379:
[----:B------:R-:W-:Y:S05]  /*22970*/  BSYNC B1 ;  /* 0x0000000000017941 */ /* 0x000fea0003800000 */
.L_x_378:
        /* <DEDUP_REMOVED lines=10> */
.L_x_381:
[----:B------:R-:W-:Y:S05]  /*22a20*/  BSYNC B1 ;  /* 0x0000000000017941 */ /* 0x000fea0003800000 */
.L_x_380:
[----:B------:R-:W-:Y:S01]  /*22a30*/  R2UR UR4, R22 ;  /* 0x00000000160472ca */ /* 0x000fe200000e0000 */
[----:B------:R-:W-:Y:S01]  /*22a40*/  @!P4 IMAD R213, R213, R17, R4 ;  /* 0x00000011d5d5c224 */ /* 0x000fe200078e0204 */
[----:B------:R-:W-:Y:S01]  /*22a50*/  ISETP.LT.OR P3, PT, R0, 0x79, !P6 ;  /* 0x000000790000780c */ /* 0x000fe20007761670 */
[----:B------:R-:W-:-:S12]  /*22a60*/  BSSY B1, `(.L_x_382) ;  /* 0x000000a000017945 */ /* 0x000fd80003800000 */
        /* <DEDUP_REMOVED lines=9> */
.L_x_383:
[----:B------:R-:W-:Y:S05]  /*22b00*/  BSYNC B1 ;  /* 0x0000000000017941 */ /* 0x000fea0003800000 */
.L_x_382:
[----:B------:R-:W-:Y:S01]  /*22b10*/  R2UR UR6, R22 ;  /* 0x00000000160672ca */ /* 0x000fe200000e0000 */
[----:B--2---:R-:W-:Y:S01]  /*22b20*/  @!P3 IMAD R5, R214, R17, R4 ;  /* 0x00000011d605b224 */ /* 0x004fe200078e0204 */
[----:B------:R-:W-:Y:S01]  /*22b30*/  ISETP.LT.OR P4, PT, R0, 0x7a, !P6 ;  /* 0x0000007a0000780c */ /* 0x000fe20007781670 */
[----:B------:R-:W-:Y:S01]  /*22b40*/  ULDC.64 UR4, c[0x0][0x208] ;  /* 0x0000820000047ab9 */ /* 0x000fe20000000a00 */
[----:B------:R-:W-:Y:S02]  /*22b50*/  BSSY B1, `(.L_x_384) ;  /* 0x0000009000017945 */ /* 0x000fe40003800000 */
[----:B------:R2:W-:Y:S09]  /*22b60*/  @!P3 STG.E.U8 desc[UR4][R208.64+0x78], R5 ;  /* 0x00007805d000b986 */ /* 0x0005f2000c101104 */
[----:B------:R-:W-:-:S04]  /*22b70*/  @!P4 IADD3 R210, P5, R2, UR6, RZ ;  /* 0x0000000602d2cc10 */ /* 0x000fc8000ffbe0ff */
[----:B------:R-:W-:Y:S01]  /*22b80*/  @!P4 IADD3.X R211, R3, UR61, RZ, P5, !PT ;  /* 0x0000003d03d3cc10 */ /* 0x000fe2000affe4ff */
[----:B--2---:R-:W-:Y:S08]  /*22b90*/  @P4 BRA `(.L_x_385) ;  /* 0x0000000000104947 */ /* 0x004ff00003800000 */
[----:B------:R-:W-:Y:S02]  /*22ba0*/  ULDC.64 UR4, c[0x0][0x208] ;  /* 0x0000820000047ab9 */ /* 0x000fe40000000a00 */
[----:B------:R-:W2:Y:S02]  /*22bb0*/  LDG.E.U8 R16, desc[UR4][R14.64+0x79] ;  /* 0x000079040e107981 */ /* 0x000ea4000c1e1100 */
[----:B--2---:R-:W-:-:S05]  /*22bc0*/  PRMT R5, R16, 0x8880, RZ ;  /* 0x0000888010057816 */ /* 0x004fca00000000ff */
[----:B------:R-:W-:-:S07]  /*22bd0*/  IMAD R4, R5, R18, RZ ;  /* 0x0000001205047224 */ /* 0x000fce00078e02ff */
.L_x_385:
[----:B------:R-:W-:Y:S05]  /*22be0*/  BSYNC B1 ;  /* 0x0000000000017941 */ /* 0x000fea0003800000 */
.L_x_384:
        /* <DEDUP_REMOVED lines=8> */
[----:B------:R-:W4:Y:S02]  /*22c70*/  LDG.E.U8 R16, desc[UR4][R12.64+0x70] ;  /* 0x000070040c107981 */ /* 0x000f24000c1e1100 */
[----:B----4-:R-:W-:-:S05]  /*22c80*/  PRMT R5, R16, 0x8880, RZ ;  /* 0x0000888010057816 */ /* 0x010fca00000000ff */
[----:B------:R-:W-:-:S07]  /*22c90*/  IMAD R4, R5, R18, RZ ;  /* 0x0000001205047224 */ /* 0x000fce00078e02ff */
.L_x_387:
[----:B------:R-:W-:Y:S05]  /*22ca0*/  BSYNC B1 ;  /* 0x0000000000017941 */ /* 0x000fea0003800000 */
.L_x_386:
[----:B------:R-:W-:Y:S01]  /*22cb0*/  R2UR UR4, R22 ;  /* 0x00000000160472ca */ /* 0x000fe200000e0000 */
[----:B------:R-:W-:Y:S01]  /*22cc0*/  @!P3 IMAD R5, R200, R17, R4 ;  /* 0x00000011c805b224 */ /* 0x000fe200078e0204 */
[----:B------:R-:W-:Y:S01]  /*22cd0*/  ISETP.LT.OR P4, PT, R0, 0x72, !P5 ;  /* 0x000000720000780c */ /* 0x000fe20006f81670 */
[----:B------:R-:W-:Y:S01]  /*22ce0*/  ULDC.64 UR10, c[0x0][0x208] ;  /* 0x00008200000a7ab9 */ /* 0x000fe20000000a00 */
[----:B------:R-:W-:Y:S01]  /*22cf0*/  BSSY B1, `(.L_x_388) ;  /* 0x0000009000017945 */ /* 0x000fe20003800000 */
[----:B--2---:R-:W-:Y:S01]  /*22d00*/  IMAD.U32 R211, RZ, RZ, UR61 ;  /* 0x0000003dffd37e24 */ /* 0x004fe2000f8e00ff */
[----:B------:R2:W-:Y:S07]  /*22d10*/  @!P3 STG.E.U8 desc[UR10][R234.64+0x70], R5 ;  /* 0x00007005ea00b986 */ /* 0x0005ee000c10110a */
[----:B------:R-:W-:-:S02]  /*22d20*/  IMAD.U32 R209, RZ, RZ, UR4 ;  /* 0x00000004ffd17e24 */ /* 0x000fc4000f8e00ff */
[----:B------:R-:W-:Y:S05]  /*22d30*/  @P4 BRA `(.L_x_389) ;  /* 0x0000000000104947 */ /* 0x000fea0003800000 */
[----:B------:R-:W-:Y:S02]  /*22d40*/  ULDC.64 UR4, c[0x0][0x208] ;  /* 0x0000820000047ab9 */ /* 0x000fe40000000a00 */
[----:B------:R-:W2:Y:S02]  /*22d50*/  LDG.E.U8 R16, desc[UR4][R12.64+0x71] ;  /* 0x000071040c107981 */ /* 0x000ea4000c1e1100 */
[----:B--2---:R-:W-:-:S05]  /*22d60*/  PRMT R5, R16, 0x8880, RZ ;  /* 0x0000888010057816 */ /* 0x004fca00000000ff */
[----:B------:R-:W-:-:S07]  /*22d70*/  IMAD R4, R5, R18, RZ ;  /* 0x0000001205047224 */ /* 0x000fce00078e02ff */
.L_x_389:
[----:B------:R-:W-:Y:S05]  /*22d80*/  BSYNC B1 ;  /* 0x0000000000017941 */ /* 0x000fea0003800000 */
.L_x_388:
        /* <DEDUP_REMOVED lines=8> */
[----:B------:R-:W-:Y:S01]  /*22e10*/  R2UR UR4, R22 ;  /* 0x00000000160472ca */ /* 0x000fe200000e0000 */
[----:B0-----:R-:W-:-:S08]  /*22e20*/  IMAD.U32 R213, RZ, RZ, UR61 ;  /* 0x0000003dffd57e24 */ /* 0x001fd0000f8e00ff */
[----:B------:R-:W-:-:S04]  /*22e30*/  @!P3 IADD3 R208, P5, P6, R209, UR6, R2 ;  /* 0x00000006d1d0bc10 */ /* 0x000fc8000febe002 */
[----:B------:R-:W-:Y:S01]  /*22e40*/  @!P3 IADD3.X R209, R211, UR5, R3, P5, P6 ;  /* 0x00000005d3d1bc10 */ /* 0x000fe2000afec403 */
[----:B------:R-:W-:Y:S01]  /*22e50*/  IMAD.U32 R211, RZ, RZ, UR4 ;  /* 0x00000004ffd37e24 */ /* 0x000fe2000f8e00ff */
[----:B----4-:R-:W-:Y:S07]  /*22e60*/  @P3 BRA `(.L_x_391) ;  /* 0x0000000000103947 */ /* 0x010fee0003800000 */
[----:B------:R-:W-:Y:S02]  /*22e70*/  ULDC.64 UR4, c[0x0][0x208] ;  /* 0x0000820000047ab9 */ /* 0x000fe40000000a00 */
[----:B------:R-:W2:Y:S02]  /*22e80*/  LDG.E.U8 R16, desc[UR4][R10.64+0x70] ;  /* 0x000070040a107981 */ /* 0x000ea4000c1e1100 */
[----:B--2---:R-:W-:-:S05]  /*22e90*/  PRMT R5, R16, 0x8880, RZ ;  /* 0x0000888010057816 */ /* 0x004fca00000000ff */
[----:B------:R-:W-:-:S07]  /*22ea0*/  IMAD R4, R5, R18, RZ ;  /* 0x0000001205047224 */ /* 0x000fce00078e02ff */
.L_x_391:
[----:B------:R-:W-:Y:S05]  /*22eb0*/  BSYNC B1 ;  /* 0x0000000000017941 */ /* 0x000fea0003800000 */
.L_x_390:
[----:B------:R-:W-:Y:S01]  /*22ec0*/  LOP3.LUT P4, RZ, R19, 0x2, RZ, 0xc0, !PT ;  /* 0x0000000213ff7812 */ /* 0x000fe2000788c0ff */
[----:B--2---:R-:W-:Y:S01]  /*22ed0*/  @!P3 IMAD R5, R202, R17, R4 ;  /* 0x00000011ca05b224 */ /* 0x004fe200078e0204 */
        /* <DEDUP_REMOVED lines=10> */
[----:B------:R-:W2:Y:S02]  /*22f80*/  LDG.E.U8 R16, desc[UR4][R10.64+0x71] ;  /* 0x000071040a107981 */ /* 0x000ea4000c1e1100 */
[----:B--2---:R-:W-:-:S05]  /*22f90*/  PRMT R5, R16, 0x8880, RZ ;  /* 0x0000888010057816 */ /* 0x004fca00000000ff */
[----:B------:R-:W-:-:S07]  /*22fa0*/  IMAD R4, R5, R18, RZ ;  /* 0x0000001205047224 */ /* 0x000fce00078e02ff */
.L_x_393:
[----:B------:R-:W-:Y:S05]  /*22fb0*/  BSYNC B1 ;  /* 0x0000000000017941 */ /* 0x000fea0003800000 */
.L_x_392:
        /* <DEDUP_REMOVED lines=11> */
.L_x_395:
[----:B------:R-:W-:Y:S05]  /*23070*/  BSYNC B1 ;  /* 0x0000000000017941 */ /* 0x000fea0003800000 */
.L_x_394:
[----:B------:R-:W-:Y:S01]  /*23080*/  R2UR UR4, R22 ;  /* 0x00000000160472ca */ /* 0x000fe200000e0000 */
[----:B------:R-:W-:Y:S01]  /*23090*/  @!P3 IMAD R5, R204, R17, R4 ;  /* 0x00000011cc05b224 */ /* 0x000fe200078e0204 */
[----:B------:R-:W-:Y:S01]  /*230a0*/  ISETP.LT.OR P4, PT, R0, 0x7a, !P5 ;  /* 0x0000007a0000780c */ /* 0x000fe20006f81670 */
[----:B------:R-:W-:Y:S01]  /*230b0*/  ULDC.64 UR10, c[0x0][0x208] ;  /* 0x00008200000a7ab9 */ /* 0x000fe20000000a00 */
[----:B------:R-:W-:Y:S01]  /*230c0*/  BSSY B1, `(.L_x_396) ;  /* 0x0000009000017945 */ /* 0x000fe20003800000 */
[----:B0-----:R-:W-:Y:S01]  /*230d0*/  IMAD.U32 R203, RZ, RZ, UR61 ;  /* 0x0000003dffcb7e24 */ /* 0x001fe2000f8e00ff */
[----:B------:R0:W-:Y:S07]  /*230e0*/  @!P3 STG.E.U8 desc[UR10][R234.64+0x78], R5 ;  /* 0x00007805ea00b986 */ /* 0x0001ee000c10110a */
[----:B------:R-:W-:-:S02]  /*230f0*/  IMAD.U32 R201, RZ, RZ, UR4 ;  /* 0x00000004ffc97e24 */ /* 0x000fc4000f8e00ff */
[----:B------:R-:W-:Y:S05]  /*23100*/  @P4 BRA `(.L_x_397) ;  /* 0x0000000000104947 */ /* 0x000fea0003800000 */
[----:B------:R-:W-:Y:S02]  /*23110*/  ULDC.64 UR4, c[0x0][0x208] ;  /* 0x0000820000047ab9 */ /* 0x000fe40000000a00 */
[----:B------:R-:W0:Y:S02]  /*23120*/  LDG.E.U8 R16, desc[UR4][R12.64+0x79] ;  /* 0x000079040c107981 */ /* 0x000e24000c1e1100 */
[----:B0-----:R-:W-:-:S05]  /*23130*/  PRMT R5, R16, 0x8880, RZ ;  /* 0x0000888010057816 */ /* 0x001fca00000000ff */
[----:B------:R-:W-:-:S07]  /*23140*/  IMAD R4, R5, R18, RZ ;  /* 0x0000001205047224 */ /* 0x000fce00078e02ff */
.L_x_397:
[----:B------:R-:W-:Y:S05]  /*23150*/  BSYNC B1 ;  /* 0x0000000000017941 */ /* 0x000fea0003800000 */
.L_x_396:
        /* <DEDUP_REMOVED lines=9> */
[----:B------:R-:W-:-:S08]  /*231f0*/  IMAD.U32 R209, RZ, RZ, UR61 ;  /* 0x0000003dffd17e24 */ /* 0x000fd0000f8e00ff */
[----:B------:R-:W-:-:S04]  /*23200*/  @!P3 IADD3 R200, P5, P6, R201, UR6, R2 ;  /* 0x00000006c9c8bc10 */ /* 0x000fc8000febe002 */
[----:B------:R-:W-:Y:S01]  /*23210*/  @!P3 IADD3.X R201, R203, UR5, R3, P5, P6 ;  /* 0x00000005cbc9bc10 */ /* 0x000fe2000afec403 */
[----:B------:R-:W-:Y:S01]  /*23220*/  IMAD.U32 R203, RZ, RZ, UR4 ;  /* 0x00000004ffcb7e24 */ /* 0x000fe2000f8e00ff */
[----:B--2---:R-:W-:Y:S07]  /*23230*/  @P3 BRA `(.L_x_399) ;  /* 0x0000000000103947 */ /* 0x004fee0003800000 */
[----:B------:R-:W-:Y:S02]  /*23240*/  ULDC.64 UR4, c[0x0][0x208] ;  /* 0x0000820000047ab9 */ /* 0x000fe40000000a00 */
[----:B------:R-:W0:Y:S02]  /*23250*/  LDG.E.U8 R16, desc[UR4][R10.64+0x78] ;  /* 0x000078040a107981 */ /* 0x000e24000c1e1100 */
[----:B0-----:R-:W-:-:S05]  /*23260*/  PRMT R5, R16, 0x8880, RZ ;  /* 0x0000888010057816 */ /* 0x001fca00000000ff */
[----:B------:R-:W-:-:S07]  /*23270*/  IMAD R4, R5, R18, RZ ;  /* 0x0000001205047224 */ /* 0x000fce00078e02ff */
.L_x_399:
[----:B------:R-:W-:Y:S05]  /*23280*/  BSYNC B1 ;  /* 0x0000000000017941 */ /* 0x000fea0003800000 */
.L_x_398:
[----:B------:R-:W-:Y:S01]  /*23290*/  LOP3.LUT P4, RZ, R19, 0x2, RZ, 0xc0, !PT ;  /* 0x0000000213ff7812 */ /* 0x000fe2000788c0ff */
[----:B0-----:R-:W-:Y:S01]  /*232a0*/  @!P3 IMAD R5, R206, R17, R4 ;  /* 0x00000011ce05b224 */ /* 0x001fe200078e0204 */
        /* <DEDUP_REMOVED lines=13> */
.L_x_401:
[----:B------:R-:W-:Y:S05]  /*23380*/  BSYNC B1 ;  /* 0x0000000000017941 */ /* 0x000fea0003800000 */
.L_x_400:
        /* <DEDUP_REMOVED lines=10> */
.L_x_403:
[----:B------:R-:W-:Y:S05]  /*23430*/  BSYNC B1 ;  /* 0x0000000000017941 */ /* 0x000fea0003800000 */
.L_x_402:
        /* <DEDUP_REMOVED lines=13> */
.L_x_405:
[----:B------:R-:W-:Y:S05]  /*23510*/  BSYNC B1 ;  /* 0x0000000000017941 */ /* 0x000fea0003800000 */
.L_x_404:
[----:B------:R-:W-:Y:S01]  /*23520*/  R2UR UR6, R226 ;  /* 0x00000000e20672ca */ /* 0x000fe200000e0000 */
[----:B------:R-:W-:Y:S01]  /*23530*/  @!P4 IMAD R193, R193, R17, R4 ;  /* 0x00000011c1c1c224 */ /* 0x000fe200078e0204 */
[----:B------:R-:W-:Y:S01]  /*23540*/  ISETP.LT.OR P3, PT, R0, 0x71, !P0 ;  /* 0x000000710000780c */ /* 0x000fe20004761670 */
[----:B------:R-:W-:Y:S01]  /*23550*/  ULDC.64 UR10, c[0x0][0x208] ;  /* 0x00008200000a7ab9 */ /* 0x000fe20000000a00 */
[----:B------:R-:W-:Y:S01]  /*23560*/  R2UR UR5, R237 ;  /* 0x00000000ed0572ca */ /* 0x000fe200000e0000 */
[----:B------:R-:W-:Y:S01]  /*23570*/  BSSY B1, `(.L_x_406) ;  /* 0x000000c000017945 */ /* 0x000fe20003800000 */
[----:B------:R-:W-:Y:S01]  /*23580*/  R2UR UR4, R22 ;  /* 0x00000000160472ca */ /* 0x000fe200000e0000 */
[----:B------:R2:W-:Y:S01]  /*23590*/  @!P4 STG.E.U8 desc[UR10][R20.64+0x71], R193 ;  /* 0x000071c11400c986 */ /* 0x0005e2000c10110a */
[----:B------:R-:W-:-:S07]  /*235a0*/  IMAD.U32 R205, RZ, RZ, UR61 ;  /* 0x0000003dffcd7e24 */ /* 0x000fce000f8e00ff */
[----:B------:R-:W-:-:S04]  /*235b0*/  @!P3 IADD3 R200, P5, P6, R201, UR6, R2 ;  /* 0x00000006c9c8bc10 */ /* 0x000fc8000febe002 */
[----:B------:R-:W-:Y:S01]  /*235c0*/  @!P3 IADD3.X R201, R203, UR5, R3, P5, P6 ;  /* 0x00000005cbc9bc10 */ /* 0x000fe2000afec403 */
[----:B------:R-:W-:Y:S01]  /*235d0*/  IMAD.U32 R203, RZ, RZ, UR4 ;  /* 0x00000004ffcb7e24 */ /* 0x000fe2000f8e00ff */
[----:B--2---:R-:W-:Y:S07]  /*235e0*/  @P3 BRA `(.L_x_407) ;  /* 0x0000000000103947 */ /* 0x004fee0003800000 */
[----:B------:R-:W-:Y:S02]  /*235f0*/  ULDC.64 UR4, c[0x0][0x208] ;  /* 0x0000820000047ab9 */ /* 0x000fe40000000a00 */
[----:B-----5:R-:W0:Y:S02]  /*23600*/  LDG.E.U8 R16, desc[UR4][R6.64+0x70] ;  /* 0x0000700406107981 */ /* 0x020e24000c1e1100 */
[----:B0-----:R-:W-:-:S05]  /*23610*/  PRMT R5, R16, 0x8880, RZ ;  /* 0x0000888010057816 */ /* 0x001fca00000000ff */
[----:B------:R-:W-:-:S07]  /*23620*/  IMAD R4, R5, R18, RZ ;  /* 0x0000001205047224 */ /* 0x000fce00078e02ff */
.L_x_407:
[----:B------:R-:W-:Y:S05]  /*23630*/  BSYNC B1 ;  /* 0x0000000000017941 */ /* 0x000fea0003800000 */
.L_x_406:
[----:B------:R-:W-:Y:S01]  /*23640*/  R2UR UR10, R226 ;  /* 0x00000000e20a72ca */ /* 0x000fe200000e0000 */
[----:B0-----:R-:W-:Y:S01]  /*23650*/  @!P3 IMAD R5, R194, R17, R4 ;  /* 0x00000011c205b224 */ /* 0x001fe200078e0204 */
        /* <DEDUP_REMOVED lines=12> */
.L_x_409:
[----:B------:R-:W-:Y:S05]  /*23720*/  BSYNC B1 ;  /* 0x0000000000017941 */ /* 0x000fea0003800000 */
.L_x_408:
        /* <DEDUP_REMOVED lines=10> */
.L_x_411:
[----:B------:R-:W-:Y:S05]  /*237d0*/  BSYNC B1 ;  /* 0x0000000000017941 */ /* 0x000fea0003800000 */
.L_x_410:
        /* <DEDUP_REMOVED lines=13> */
.L_x_413:
[----:B------:R-:W-:Y:S05]  /*238b0*/  BSYNC B1 ;  /* 0x0000000000017941 */ /* 0x000fea0003800000 */
.L_x_412:
        /* <DEDUP_REMOVED lines=17> */
.L_x_415:
[----:B------:R-:W-:Y:S05]  /*239d0*/  BSYNC B1 ;  /* 0x0000000000017941 */ /* 0x000fea0003800000 */
.L_x_414:
        /* <DEDUP_REMOVED lines=14> */
.L_x_417:
[----:B------:R-:W-:Y:S05]  /*23ac0*/  BSYNC B1 ;  /* 0x0000000000017941 */ /* 0x000fea0003800000 */
.L_x_416:
        /* <DEDUP_REMOVED lines=10> */
.L_x_419:
[----:B------:R-:W-:Y:S05]  /*23b70*/  BSYNC B1 ;  /* 0x0000000000017941 */ /* 0x000fea0003800000 */
.L_x_418:
        /* <DEDUP_REMOVED lines=10> */
.L_x_421:
[----:B------:R-:W-:Y:S05]  /*23c20*/  BSYNC B1 ;  /* 0x0000000000017941 */ /* 0x000fea0003800000 */
.L_x_420:
[----:B------:R-:W-:Y:S01]  /*23c30*/  LOP3.LUT P6, RZ, R19, 0x1, RZ, 0xc0, !PT ;  /* 0x0000000113ff7812 */ /* 0x000fe200078cc0ff */
[----:B------:R-:W-:Y:S01]  /*23c40*/  @!P4 IMAD R185, R185, R17, R4 ;  /* 0x00000011b9b9c224 */ /* 0x000fe200078e0204 */
[----:B------:R-:W-:Y:S01]  /*23c50*/  R2UR UR4, R22 ;  /* 0x00000000160472ca */ /* 0x000fe200000e0000 */
[----:B------:R-:W-:Y:S01]  /*23c60*/  BSSY B1, `(.L_x_422) ;  /* 0x000000b000017945 */ /* 0x000fe20003800000 */
[----:B------:R-:W-:-:S13]  /*23c70*/  ISETP.LT.OR P3, PT, R0, 0x81, !P6 ;  /* 0x000000810000780c */ /* 0x000fda0007761670 */
[----:B------:R-:W-:Y:S01]  /*23c80*/  @!P3 IADD3 R192, P5, R2, UR4, RZ ;  /* 0x0000000402c0bc10 */ /* 0x000fe2000ffbe0ff */
        /* <DEDUP_REMOVED lines=8> */
.L_x_423:
[----:B------:R-:W-:Y:S05]  /*23d10*/  BSYNC B1 ;  /* 0x0000000000017941 */ /* 0x000fea0003800000 */
.L_x_422:
[----:B------:R-:W-:Y:S01]  /*23d20*/  R2UR UR6, R22 ;  /* 0x00000000160672ca */ /* 0x000fe200000e0000 */
[----:B--2---:R-:W-:Y:S01]  /*23d30*/  @!P3 IMAD R5, R186, R17, R4 ;  /* 0x00000011ba05b224 */ /* 0x004fe200078e0204 */
[----:B------:R-:W-:Y:S01]  /*23d40*/  ISETP.LT.OR P4, PT, R0, 0x82, !P6 ;  /* 0x000000820000780c */ /* 0x000fe20007781670 */
[----:B------:R-:W-:Y:S01]  /*23d50*/  ULDC.64 UR4, c[0x0][0x208] ;  /* 0x0000820000047ab9 */ /* 0x000fe20000000a00 */
[----:B------:R-:W-:Y:S02]  /*23d60*/  BSSY B1, `(.L_x_424) ;  /* 0x0000009000017945 */ /* 0x000fe40003800000 */
[----:B------:R2:W-:Y:S09]  /*23d70*/  @!P3 STG.E.U8 desc[UR4][R192.64+0x80], R5 ;  /* 0x00008005c000b986 */ /* 0x0005f2000c101104 */
[----:B------:R-:W-:-:S04]  /*23d80*/  @!P4 IADD3 R184, P5, R2, UR6, RZ ;  /* 0x0000000602b8cc10 */ /* 0x000fc8000ffbe0ff */
[----:B----4-:R-:W-:Y:S01]  /*23d90*/  @!P4 IADD3.X R185, R3, UR61, RZ, P5, !PT ;  /* 0x0000003d03b9cc10 */ /* 0x010fe2000affe4ff */
[----:B--2---:R-:W-:Y:S08]  /*23da0*/  @P4 BRA `(.L_x_425) ;  /* 0x0000000000104947 */ /* 0x004ff00003800000 */
[----:B------:R-:W-:Y:S02]  /*23db0*/  ULDC.64 UR4, c[0x0][0x208] ;  /* 0x0000820000047ab9 */ /* 0x000fe40000000a00 */
[----:B------:R-:W2:Y:S02]  /*23dc0*/  LDG.E.U8 R16, desc[UR4][R14.64+0x81] ;  /* 0x000081040e107981 */ /* 0x000ea4000c1e1100 */
[----:B--2---:R-:W-:-:S05]  /*23dd0*/  PRMT R5, R16, 0x8880, RZ ;  /* 0x0000888010057816 */ /* 0x004fca00000000ff */
[----:B------:R-:W-:-:S07]  /*23de0*/  IMAD R4, R5, R18, RZ ;  /* 0x0000001205047224 */ /* 0x000fce00078e02ff */
.L_x_425:
[----:B------:R-:W-:Y:S05]  /*23df0*/  BSYNC B1 ;  /* 0x0000000000017941 */ /* 0x000fea0003800000 */
.L_x_424:
        /* <DEDUP_REMOVED lines=10> */
.L_x_427:
[----:B------:R-:W-:Y:S05]  /*23ea0*/  BSYNC B1 ;  /* 0x0000000000017941 */ /* 0x000fea0003800000 */
.L_x_426:
        /* <DEDUP_REMOVED lines=10> */
.L_x_429:
[----:B------:R-:W-:Y:S05]  /*23f50*/  BSYNC B1 ;  /* 0x0000000000017941 */ /* 0x000fea0003800000 */
.L_x_428:
[----:B------:R-:W-:Y:S01]  /*23f60*/  R2UR UR4, R22 ;  /* 0x00000000160472ca */ /* 0x000fe200000e0000 */
[----:B------:R-:W-:Y:S01]  /*23f70*/  @!P4 IMAD R189, R189, R17, R4 ;  /* 0x00000011bdbdc224 */ /* 0x000fe200078e0204 */
[----:B------:R-:W-:Y:S01]  /*23f80*/  ISETP.LT.OR P3, PT, R0, 0x89, !P6 ;  /* 0x000000890000780c */ /* 0x000fe20007761670 */
[----:B------:R-:W-:-:S12]  /*23f90*/  BSSY B1, `(.L_x_430) ;  /* 0x000000a000017945 */ /* 0x000fd80003800000 */
[----:B--2---:R-:W-:Y:S01]  /*23fa0*/  @!P3 IADD3 R184, P5, R2, UR4, RZ ;  /* 0x0000000402b8bc10 */ /* 0x004fe2000ffbe0ff */
[----:B------:R-:W-:Y:S02]  /*23fb0*/  ULDC.64 UR4, c[0x0][0x208] ;  /* 0x0000820000047ab9 */ /* 0x000fe40000000a00 */
[----:B------:R2:W-:Y:S01]  /*23fc0*/  @!P4 STG.E.U8 desc[UR4][R2.64+0x89], R189 ;  /* 0x000089bd0200c986 */ /* 0x0005e2000c101104 */
[----:B------:R-:W-:Y:S01]  /*23fd0*/  @!P3 IADD3.X R185, R3, UR61, RZ, P5, !PT ;  /* 0x0000003d03b9bc10 */ /* 0x000fe2000affe4ff */
[----:B------:R-:W-:Y:S08]  /*23fe0*/  @P3 BRA `(.L_x_431) ;  /* 0x0000000000103947 */ /* 0x000ff00003800000 */
[----:B------:R-:W-:Y:S02]  /*23ff0*/  ULDC.64 UR4, c[0x0][0x208] ;  /* 0x0000820000047ab9 */ /* 0x000fe40000000a00 */
[----:B------:R-:W4:Y:S02]  /*24000*/  LDG.E.U8 R16, desc[UR4][R14.64+0x88] ;  /* 0x000088040e107981 */ /* 0x000f24000c1e1100 */
[----:B----4-:R-:W-:-:S05]  /*24010*/  PRMT R5, R16, 0x8880, RZ ;  /* 0x0000888010057816 */ /* 0x010fca00000000ff */
[----:B------:R-:W-:-:S07]  /*24020*/  IMAD R4, R5, R18, RZ ;  /* 0x0000001205047224 */ /* 0x000fce00078e02ff */
.L_x_431:
[----:B------:R-:W-:Y:S05]  /*24030*/  BSYNC B1 ;  /* 0x0000000000017941 */ /* 0x000fea0003800000 */
.L_x_430:
[----:B------:R-:W-:Y:S01]  /*24040*/  R2UR UR6, R22 ;  /* 0x00000000160672ca */ /* 0x000fe200000e0000 */
[----:B----4-:R-:W-:Y:S01]  /*24050*/  @!P3 IMAD R5, R190, R17, R4 ;  /* 0x00000011be05b224 */ /* 0x010fe200078e0204 */
[----:B------:R-:W-:Y:S01]  /*24060*/  ISETP.LT.OR P4, PT, R0, 0x8a, !P6 ;  /* 0x0000008a0000780c */ /* 0x000fe20007781670 */
[----:B------:R-:W-:Y:S01]  /*24070*/  ULDC.64 UR4, c[0x0][0x208] ;  /* 0x0000820000047ab9 */ /* 0x000fe20000000a00 */
[----:B------:R-:W-:Y:S02]  /*24080*/  BSSY B1, `(.L_x_432) ;  /* 0x0000009000017945 */ /* 0x000fe40003800000 */
[----:B------:R4:W-:Y:S09]  /*24090*/  @!P3 STG.E.U8 desc[UR4][R184.64+0x88], R5 ;  /* 0x00008805b800b986 */ /* 0x0009f2000c101104 */
[----:B------:R-:W-:-:S04]  /*240a0*/  @!P4 IADD3 R186, P5, R2, UR6, RZ ;  /* 0x0000000602bacc10 */ /* 0x000fc8000ffbe0ff */
[----:B------:R-:W-:Y:S01]  /*240b0*/  @!P4 IADD3.X R187, R3, UR61, RZ, P5, !PT ;  /* 0x0000003d03bbcc10 */ /* 0x000fe2000affe4ff */
[----:B----4-:R-:W-:Y:S08]  /*240c0*/  @P4 BRA `(.L_x_433) ;  /* 0x0000000000104947 */ /* 0x010ff00003800000 */
[----:B------:R-:W-:Y:S02]  /*240d0*/  ULDC.64 UR4, c[0x0][0x208] ;  /* 0x0000820000047ab9 */ /* 0x000fe40000000a00 */
[----:B------:R-:W4:Y:S02]  /*240e0*/  LDG.E.U8 R16, desc[UR4][R14.64+0x89] ;  /* 0x000089040e107981 */ /* 0x000f24000c1e1100 */
[----:B----4-:R-:W-:-:S05]  /*240f0*/  PRMT R5, R16, 0x8880, RZ ;  /* 0x0000888010057816 */ /* 0x010fca00000000ff */
[----:B------:R-:W-:-:S07]  /*24100*/  IMAD R4, R5, R18, RZ ;  /* 0x0000001205047224 */ /* 0x000fce00078e02ff */
.L_x_433:
[----:B------:R-:W-:Y:S05]  /*24110*/  BSYNC B1 ;  /* 0x0000000000017941 */ /* 0x000fea0003800000 */
.L_x_432:
        /* <DEDUP_REMOVED lines=11> */
.L_x_435:
[----:B------:R-:W-:Y:S05]  /*241d0*/  BSYNC B1 ;  /* 0x0000000000017941 */ /* 0x000fea0003800000 */
.L_x_434:
[----:B------:R-:W-:Y:S01]  /*241e0*/  R2UR UR4, R22 ;  /* 0x00000000160472ca */ /* 0x000fe200000e0000 */
[----:B------:R-:W-:Y:S01]  /*241f0*/  @!P3 IMAD R5, R176, R17, R4 ;  /* 0x00000011b005b224 */ /* 0x000fe200078e0204 */
[----:B------:R-:W-:Y:S01]  /*24200*/  ISETP.LT.OR P4, PT, R0, 0x82, !P5 ;  /* 0x000000820000780c */ /* 0x000fe20006f81670 */
[----:B------:R-:W-:Y:S01]  /*24210*/  ULDC.64 UR10, c[0x0][0x208] ;  /* 0x00008200000a7ab9 */ /* 0x000fe20000000a00 */
[----:B------:R-:W-:Y:S01]  /*24220*/  BSSY B1, `(.L_x_436) ;  /* 0x0000009000017945 */ /* 0x000fe20003800000 */
[----:B----4-:R-:W-:Y:S01]  /*24230*/  IMAD.U32 R187, RZ, RZ, UR61 ;  /* 0x0000003dffbb7e24 */ /* 0x010fe2000f8e00ff */
[----:B------:R4:W-:Y:S07]  /*24240*/  @!P3 STG.E.U8 desc[UR10][R234.64+0x80], R5 ;  /* 0x00008005ea00b986 */ /* 0x0009ee000c10110a */
[----:B------:R-:W-:-:S02]  /*24250*/  IMAD.U32 R185, RZ, RZ, UR4 ;  /* 0x00000004ffb97e24 */ /* 0x000fc4000f8e00ff */
[----:B------:R-:W-:Y:S05]  /*24260*/  @P4 BRA `(.L_x_437) ;  /* 0x0000000000104947 */ /* 0x000fea0003800000 */
[----:B------:R-:W-:Y:S02]  /*24270*/  ULDC.64 UR4, c[0x0][0x208] ;  /* 0x0000820000047ab9 */ /* 0x000fe40000000a00 */
[----:B------:R-:W4:Y:S02]  /*24280*/  LDG.E.U8 R16, desc[UR4][R12.64+0x81] ;  /* 0x000081040c107981 */ /* 0x000f24000c1e1100 */
[----:B----4-:R-:W-:-:S05]  /*24290*/  PRMT R5, R16, 0x8880, RZ ;  /* 0x0000888010057816 */ /* 0x010fca00000000ff */
[----:B------:R-:W-:-:S07]  /*242a0*/  IMAD R4, R5, R18, RZ ;  /* 0x0000001205047224 */ /* 0x000fce00078e02ff */
.L_x_437:
[----:B------:R-:W-:Y:S05]  /*242b0*/  BSYNC B1 ;  /* 0x0000000000017941 */ /* 0x000fea0003800000 */
.L_x_436:
        /* <DEDUP_REMOVED lines=9> */
[----:B--2---:R-:W-:-:S08]  /*24350*/  IMAD.U32 R189, RZ, RZ, UR61 ;  /* 0x0000003dffbd7e24 */ /* 0x004fd0000f8e00ff */
[----:B------:R-:W-:-:S04]  /*24360*/  @!P3 IADD3 R184, P5, P6, R185, UR6, R2 ;  /* 0x00000006b9b8bc10 */ /* 0x000fc8000febe002 */
[----:B------:R-:W-:Y:S01]  /*24370*/  @!P3 IADD3.X R185, R187, UR5, R3, P5, P6 ;  /* 0x00000005bbb9bc10 */ /* 0x000fe2000afec403 */
[----:B------:R-:W-:Y:S01]  /*24380*/  IMAD.U32 R187, RZ, RZ, UR4 ;  /* 0x00000004ffbb7e24 */ /* 0x000fe2000f8e00ff */
[----:B0-----:R-:W-:Y:S07]  /*24390*/  @P3 BRA `(.L_x_439) ;  /* 0x0000000000103947 */ /* 0x001fee0003800000 */
[----:B------:R-:W-:Y:S02]  /*243a0*/  ULDC.64 UR4, c[0x0][0x208] ;  /* 0x0000820000047ab9 */ /* 0x000fe40000000a00 */
[----:B------:R-:W4:Y:S02]  /*243b0*/  LDG.E.U8 R16, desc[UR4][R10.64+0x80] ;  /* 0x000080040a107981 */ /* 0x000f24000c1e1100 */
[----:B----4-:R-:W-:-:S05]  /*243c0*/  PRMT R5, R16, 0x8880, RZ ;  /* 0x0000888010057816 */ /* 0x010fca00000000ff */
[----:B------:R-:W-:-:S07]  /*243d0*/  IMAD R4, R5, R18, RZ ;  /* 0x0000001205047224 */ /* 0x000fce00078e02ff */
.L_x_439:
[----:B------:R-:W-:Y:S05]  /*243e0*/  BSYNC B1 ;  /* 0x0000000000017941 */ /* 0x000fea0003800000 */
.L_x_438:
[----:B------:R-:W-:Y:S01]  /*243f0*/  LOP3.LUT P4, RZ, R19, 0x2, RZ, 0xc0, !PT ;  /* 0x0000000213ff7812 */ /* 0x000fe2000788c0ff */
[----:B----4-:R-:W-:Y:S01]  /*24400*/  @!P3 IMAD R5, R178, R17, R4 ;  /* 0x00000011b205b224 */ /* 0x010fe200078e0204 */
        /* <DEDUP_REMOVED lines=13> */
.L_x_441:
[----:B------:R-:W-:Y:S05]  /*244e0*/  BSYNC B1 ;  /* 0x0000000000017941 */ /* 0x000fea0003800000 */
.L_x_440:
        /* <DEDUP_REMOVED lines=11> */
.L_x_443:
[----:B------:R-:W-:Y:S05]  /*245a0*/  BSYNC B1 ;  /* 0x0000000000017941 */ /* 0x000fea0003800000 */
.L_x_442:
        /* <DEDUP_REMOVED lines=13> */
.L_x_445:
[----:B------:R-:W-:Y:S05]  /*24680*/  BSYNC B1 ;  /* 0x0000000000017941 */ /* 0x000fea0003800000 */
.L_x_444:
        /* <DEDUP_REMOVED lines=18> */
.L_x_447:
[----:B------:R-:W-:Y:S05]  /*247b0*/  BSYNC B1 ;  /* 0x0000000000017941 */ /* 0x000fea0003800000 */
.L_x_446:
        /* <DEDUP_REMOVED lines=15> */
.L_x_449:
[----:B------:R-:W-:Y:S05]  /*248b0*/  BSYNC B1 ;  /* 0x0000000000017941 */ /* 0x000fea0003800000 */
.L_x_448:
        /* <DEDUP_REMOVED lines=10> */
.L_x_451:
[----:B------:R-:W-:Y:S05]  /*24960*/  BSYNC B1 ;  /* 0x0000000000017941 */ /* 0x000fea0003800000 */
.L_x_450:
        /* <DEDUP_REMOVED lines=13> */
.L_x_453:
[----:B------:R-:W-:Y:S05]  /*24a40*/  BSYNC B1 ;  /* 0x0000000000017941 */ /* 0x000fea0003800000 */
.L_x_452:
        /* <DEDUP_REMOVED lines=17> */
.L_x_455:
[----:B------:R-:W-:Y:S05]  /*24b60*/  BSYNC B1 ;  /* 0x0000000000017941 */ /* 0x000fea0003800000 */
.L_x_454:
        /* <DEDUP_REMOVED lines=14> */
.L_x_457:
[----:B------:R-:W-:Y:S05]  /*24c50*/  BSYNC B1 ;  /* 0x0000000000017941 */ /* 0x000fea0003800000 */
.L_x_456:
        /* <DEDUP_REMOVED lines=10> */
.L_x_459:
[----:B------:R-:W-:Y:S05]  /*24d00*/  BSYNC B1 ;  /* 0x0000000000017941 */ /* 0x000fea0003800000 */
.L_x_458:
        /* <DEDUP_REMOVED lines=13> */
.L_x_461:
[----:B------:R-:W-:Y:S05]  /*24de0*/  BSYNC B1 ;  /* 0x0000000000017941 */ /* 0x000fea0003800000 */
.L_x_460:
        /* <DEDUP_REMOVED lines=17> */
.L_x_463:
[----:B------:R-:W-:Y:S05]  /*24f00*/  BSYNC B1 ;  /* 0x0000000000017941 */ /* 0x000fea0003800000 */
.L_x_462:
        /* <DEDUP_REMOVED lines=14> */
.L_x_465:
[----:B------:R-:W-:Y:S05]  /*24ff0*/  BSYNC B1 ;  /* 0x0000000000017941 */ /* 0x000fea0003800000 */
.L_x_464:
        /* <DEDUP_REMOVED lines=10> */
.L_x_467:
[----:B------:R-:W-:Y:S05]  /*250a0*/  BSYNC B1 ;  /* 0x0000000000017941 */ /* 0x000fea0003800000 */
.L_x_466:
        /* <DEDUP_REMOVED lines=10> */
.L_x_469:
[----:B------:R-:W-:Y:S05]  /*25150*/  BSYNC B1 ;  /* 0x0000000000017941 */ /* 0x000fea0003800000 */
.L_x_468:
        /* <DEDUP_REMOVED lines=14> */
.L_x_471:
[----:B------:R-:W-:Y:S05]  /*25240*/  BSYNC B1 ;  /* 0x0000000000017941 */ /* 0x000fea0003800000 */
.L_x_470:
        /* <DEDUP_REMOVED lines=13> */
.L_x_473:
[----:B------:R-:W-:Y:S05]  /*25320*/  BSYNC B1 ;  /* 0x0000000000017941 */ /* 0x000fea0003800000 */
.L_x_472:
        /* <DEDUP_REMOVED lines=10> */
.L_x_475:
[----:B------:R-:W-:Y:S05]  /*253d0*/  BSYNC B1 ;  /* 0x0000000000017941 */ /* 0x000fea0003800000 */
.L_x_474:
        /* <DEDUP_REMOVED lines=10> */
.L_x_477:
[----:B------:R-:W-:Y:S05]  /*25480*/  BSYNC B1 ;  /* 0x0000000000017941 */ /* 0x000fea0003800000 */
.L_x_476:
        /* <DEDUP_REMOVED lines=13> */
.L_x_479:
[----:B------:R-:W-:Y:S05]  /*25560*/  BSYNC B1 ;  /* 0x0000000000017941 */ /* 0x000fea0003800000 */
.L_x_478:
        /* <DEDUP_REMOVED lines=13> */
.L_x_481:
[----:B------:R-:W-:Y:S05]  /*25640*/  BSYNC B1 ;  /* 0x0000000000017941 */ /* 0x000fea0003800000 */
.L_x_480:
        /* <DEDUP_REMOVED lines=11> */
.L_x_483:
[----:B------:R-:W-:Y:S05]  /*25700*/  BSYNC B1 ;  /* 0x0000000000017941 */ /* 0x000fea0003800000 */
.L_x_482:
        /* <DEDUP_REMOVED lines=13> */
.L_x_485:
[----:B------:R-:W-:Y:S05]  /*257e0*/  BSYNC B1 ;  /* 0x0000000000017941 */ /* 0x000fea0003800000 */
.L_x_484:
        /* <DEDUP_REMOVED lines=18> */
.L_x_487:
[----:B------:R-:W-:Y:S05]  /*25910*/  BSYNC B1 ;  /* 0x0000000000017941 */ /* 0x000fea0003800000 */
.L_x_486:
        /* <DEDUP_REMOVED lines=15> */
.L_x_489:
[----:B------:R-:W-:Y:S05]  /*25a10*/  BSYNC B1 ;  /* 0x0000000000017941 */ /* 0x000fea0003800000 */
.L_x_488:
        /* <DEDUP_REMOVED lines=11> */
.L_x_491:
[----:B------:R-:W-:Y:S05]  /*25ad0*/  BSYNC B1 ;  /* 0x0000000000017941 */ /* 0x000fea0003800000 */
.L_x_490:
        /* <DEDUP_REMOVED lines=13> */
.L_x_493:
[----:B------:R-:W-:Y:S05]  /*25bb0*/  BSYNC B1 ;  /* 0x0000000000017941 */ /* 0x000fea0003800000 */
.L_x_492:
        /* <DEDUP_REMOVED lines=18> */
.L_x_495:
[----:B------:R-:W-:Y:S05]  /*25ce0*/  BSYNC B1 ;  /* 0x0000000000017941 */ /* 0x000fea0003800000 */
.L_x_494:
        /* <DEDUP_REMOVED lines=15> */
.L_x_497:
[----:B------:R-:W-:Y:S05]  /*25de0*/  BSYNC B1 ;  /* 0x0000000000017941 */ /* 0x000fea0003800000 */
.L_x_496:
        /* <DEDUP_REMOVED lines=10> */
.L_x_499:
[----:B------:R-:W-:Y:S05]  /*25e90*/  BSYNC B1 ;  /* 0x0000000000017941 */ /* 0x000fea0003800000 */
.L_x_498:
        /* <DEDUP_REMOVED lines=13> */
.L_x_501:
[----:B------:R-:W-:Y:S05]  /*25f70*/  BSYNC B1 ;  /* 0x0000000000017941 */ /* 0x000fea0003800000 */
.L_x_500:
        /* <DEDUP_REMOVED lines=17> */
.L_x_503:
[----:B------:R-:W-:Y:S05]  /*26090*/  BSYNC B1 ;  /* 0x0000000000017941 */ /* 0x000fea0003800000 */
.L_x_502:
        /* <DEDUP_REMOVED lines=14> */
.L_x_505:
[----:B------:R-:W-:Y:S05]  /*26180*/  BSYNC B1 ;  /* 0x0000000000017941 */ /* 0x000fea0003800000 */
.L_x_504:
        /* <DEDUP_REMOVED lines=10> */
.L_x_507:
[----:B------:R-:W-:Y:S05]  /*26230*/  BSYNC B1 ;  /* 0x0000000000017941 */ /* 0x000fea0003800000 */
.L_x_506:
        /* <DEDUP_REMOVED lines=13> */
.L_x_509:
[----:B------:R-:W-:Y:S05]  /*26310*/  BSYNC B1 ;  /* 0x0000000000017941 */ /* 0x000fea0003800000 */
.L_x_508:
        /* <DEDUP_REMOVED lines=17> */
.L_x_511:
[----:B------:R-:W-:Y:S05]  /*26430*/  BSYNC B1 ;  /* 0x0000000000017941 */ /* 0x000fea0003800000 */
.L_x_510:
        /* <DEDUP_REMOVED lines=14> */
.L_x_513:
[----:B------:R-:W-:Y:S05]  /*26520*/  BSYNC B1 ;  /* 0x0000000000017941 */ /* 0x000fea0003800000 */
.L_x_512:
        /* <DEDUP_REMOVED lines=10> */
.L_x_515:
[----:B------:R-:W-:Y:S05]  /*265d0*/  BSYNC B1 ;  /* 0x0000000000017941 */ /* 0x000fea0003800000 */
.L_x_514:
        /* <DEDUP_REMOVED lines=10> */
.L_x_517:
[----:B------:R-:W-:Y:S05]  /*26680*/  BSYNC B1 ;  /* 0x0000000000017941 */ /* 0x000fea0003800000 */
.L_x_516:
        /* <DEDUP_REMOVED lines=14> */
.L_x_519:
[----:B------:R-:W-:Y:S05]  /*26770*/  BSYNC B1 ;  /* 0x0000000000017941 */ /* 0x000fea0003800000 */
.L_x_518:
        /* <DEDUP_REMOVED lines=13> */
.L_x_521:
[----:B------:R-:W-:Y:S05]  /*26850*/  BSYNC B1 ;  /* 0x0000000000017941 */ /* 0x000fea0003800000 */
.L_x_520:
        /* <DEDUP_REMOVED lines=10> */
.L_x_523:
[----:B------:R-:W-:Y:S05]  /*26900*/  BSYNC B1 ;  /* 0x0000000000017941 */ /* 0x000fea0003800000 */
.L_x_522:
        /* <DEDUP_REMOVED lines=10> */
.L_x_525:
[----:B------:R-:W-:Y:S05]  /*269b0*/  BSYNC B1 ;  /* 0x0000000000017941 */ /* 0x000fea0003800000 */
.L_x_524:
        /* <DEDUP_REMOVED lines=13> */
.L_x_527:
[----:B------:R-:W-:Y:S05]  /*26a90*/  BSYNC B1 ;  /* 0x0000000000017941 */ /* 0x000fea0003800000 */
.L_x_526:
        /* <DEDUP_REMOVED lines=13> */
.L_x_529:
[----:B------:R-:W-:Y:S05]  /*26b70*/  BSYNC B1 ;  /* 0x0000000000017941 */ /* 0x000fea0003800000 */
.L_x_528:
        /* <DEDUP_REMOVED lines=11> */
.L_x_531:
[----:B------:R-:W-:Y:S05]  /*26c30*/  BSYNC B1 ;  /* 0x0000000000017941 */ /* 0x000fea0003800000 */
.L_x_530:
        /* <DEDUP_REMOVED lines=13> */
.L_x_533:
[----:B------:R-:W-:Y:S05]  /*26d10*/  BSYNC B1 ;  /* 0x0000000000017941 */ /* 0x000fea0003800000 */
.L_x_532:
        /* <DEDUP_REMOVED lines=18> */
.L_x_535:
[----:B------:R-:W-:Y:S05]  /*26e40*/  BSYNC B1 ;  /* 0x0000000000017941 */ /* 0x000fea0003800000 */
.L_x_534:
        /* <DEDUP_REMOVED lines=15> */
.L_x_537:
[----:B------:R-:W-:Y:S05]  /*26f40*/  BSYNC B1 ;  /* 0x0000000000017941 */ /* 0x000fea0003800000 */
.L_x_536:
        /* <DEDUP_REMOVED lines=11> */
.L_x_539:
[----:B------:R-:W-:Y:S05]  /*27000*/  BSYNC B1 ;  /* 0x0000000000017941 */ /* 0x000fea0003800000 */
.L_x_538:
        /* <DEDUP_REMOVED lines=13> */
.L_x_541:
[----:B------:R-:W-:Y:S05]  /*270e0*/  BSYNC B1 ;  /* 0x0000000000017941 */ /* 0x000fea0003800000 */
.L_x_540:
        /* <DEDUP_REMOVED lines=18> */
.L_x_543:
[----:B------:R-:W-:Y:S05]  /*27210*/  BSYNC B1 ;  /* 0x0000000000017941 */ /* 0x000fea0003800000 */
.L_x_542:
        /* <DEDUP_REMOVED lines=15> */
.L_x_545:
[----:B------:R-:W-:Y:S05]  /*27310*/  BSYNC B1 ;  /* 0x0000000000017941 */ /* 0x000fea0003800000 */
.L_x_544:
        /* <DEDUP_REMOVED lines=10> */
.L_x_547:
[----:B------:R-:W-:Y:S05]  /*273c0*/  BSYNC B1 ;  /* 0x0000000000017941 */ /* 0x000fea0003800000 */
.L_x_546:
        /* <DEDUP_REMOVED lines=13> */
.L_x_549:
[----:B------:R-:W-:Y:S05]  /*274a0*/  BSYNC B1 ;  /* 0x0000000000017941 */ /* 0x000fea0003800000 */
.L_x_548:
        /* <DEDUP_REMOVED lines=17> */
.L_x_551:
[----:B------:R-:W-:Y:S05]  /*275c0*/  BSYNC B1 ;  /* 0x0000000000017941 */ /* 0x000fea0003800000 */
.L_x_550:
        /* <DEDUP_REMOVED lines=14> */
.L_x_553:
[----:B------:R-:W-:Y:S05]  /*276b0*/  BSYNC B1 ;  /* 0x0000000000017941 */ /* 0x000fea0003800000 */
.L_x_552:
        /* <DEDUP_REMOVED lines=10> */
.L_x_555:
[----:B------:R-:W-:Y:S05]  /*27760*/  BSYNC B1 ;  /* 0x0000000000017941 */ /* 0x000fea0003800000 */
.L_x_554:
        /* <DEDUP_REMOVED lines=13> */
.L_x_557:
[----:B------:R-:W-:Y:S05]  /*27840*/  BSYNC B1 ;  /* 0x0000000000017941 */ /* 0x000fea0003800000 */
.L_x_556:
        /* <DEDUP_REMOVED lines=17> */
.L_x_559:
[----:B------:R-:W-:Y:S05]  /*27960*/  BSYNC B1 ;  /* 0x0000000000017941 */ /* 0x000fea0003800000 */
.L_x_558:
        /* <DEDUP_REMOVED lines=14> */
.L_x_561:
[----:B------:R-:W-:Y:S05]  /*27a50*/  BSYNC B1 ;  /* 0x0000000000017941 */ /* 0x000fea0003800000 */
.L_x_560:
        /* <DEDUP_REMOVED lines=10> */
.L_x_563:
[----:B------:R-:W-:Y:S05]  /*27b00*/  BSYNC B1 ;  /* 0x0000000000017941 */ /* 0x000fea0003800000 */
.L_x_562:
        /* <DEDUP_REMOVED lines=10> */
.L_x_565:
[----:B------:R-:W-:Y:S05]  /*27bb0*/  BSYNC B1 ;  /* 0x0000000000017941 */ /* 0x000fea0003800000 */
.L_x_564:
        /* <DEDUP_REMOVED lines=14> */
.L_x_567:
[----:B------:R-:W-:Y:S05]  /*27ca0*/  BSYNC B1 ;  /* 0x0000000000017941 */ /* 0x000fea0003800000 */
.L_x_566:
        /* <DEDUP_REMOVED lines=13> */
.L_x_569:
[----:B------:R-:W-:Y:S05]  /*27d80*/  BSYNC B1 ;  /* 0x0000000000017941 */ /* 0x000fea0003800000 */
.L_x_568:
        /* <DEDUP_REMOVED lines=10> */
.L_x_571:
[----:B------:R-:W-:Y:S05]  /*27e30*/  BSYNC B1 ;  /* 0x0000000000017941 */ /* 0x000fea0003800000 */
.L_x_570:
        /* <DEDUP_REMOVED lines=10> */
.L_x_573:
[----:B------:R-:W-:Y:S05]  /*27ee0*/  BSYNC B1 ;  /* 0x0000000000017941 */ /* 0x000fea0003800000 */
.L_x_572:
        /* <DEDUP_REMOVED lines=13> */
.L_x_575:
[----:B------:R-:W-:Y:S05]  /*27fc0*/  BSYNC B1 ;  /* 0x0000000000017941 */ /* 0x000fea0003800000 */
.L_x_574:
        /* <DEDUP_REMOVED lines=13> */
.L_x_577:
[----:B------:R-:W-:Y:S05]  /*280a0*/  BSYNC B1 ;  /* 0x0000000000017941 */ /* 0x000fea0003800000 */
.L_x_576:
        /* <DEDUP_REMOVED lines=11> */
.L_x_579:
[----:B------:R-:W-:Y:S05]  /*28160*/  BSYNC B1 ;  /* 0x0000000000017941 */ /* 0x000fea0003800000 */
.L_x_578:
        /* <DEDUP_REMOVED lines=13> */
.L_x_581:
[----:B------:R-:W-:Y:S05]  /*28240*/  BSYNC B1 ;  /* 0x0000000000017941 */ /* 0x000fea0003800000 */
.L_x_580:
        /* <DEDUP_REMOVED lines=18> */
.L_x_583:
[----:B------:R-:W-:Y:S05]  /*28370*/  BSYNC B1 ;  /* 0x0000000000017941 */ /* 0x000fea0003800000 */
.L_x_582:
        /* <DEDUP_REMOVED lines=15> */
.L_x_585:
[----:B------:R-:W-:Y:S05]  /*28470*/  BSYNC B1 ;  /* 0x0000000000017941 */ /* 0x000fea0003800000 */
.L_x_584:
        /* <DEDUP_REMOVED lines=11> */
.L_x_587:
[----:B------:R-:W-:Y:S05]  /*28530*/  BSYNC B1 ;  /* 0x0000000000017941 */ /* 0x000fea0003800000 */
.L_x_586:
        /* <DEDUP_REMOVED lines=13> */
.L_x_589:
[----:B------:R-:W-:Y:S05]  /*28610*/  BSYNC B1 ;  /* 0x0000000000017941 */ /* 0x000fea0003800000 */
.L_x_588:
        /* <DEDUP_REMOVED lines=18> */
.L_x_591:
[----:B------:R-:W-:Y:S05]  /*28740*/  BSYNC B1 ;  /* 0x0000000000017941 */ /* 0x000fea0003800000 */
.L_x_590:
        /* <DEDUP_REMOVED lines=15> */
.L_x_593:
[----:B------:R-:W-:Y:S05]  /*28840*/  BSYNC B1 ;  /* 0x0000000000017941 */ /* 0x000fea0003800000 */
.L_x_592:
        /* <DEDUP_REMOVED lines=10> */
.L_x_595:
[----:B------:R-:W-:Y:S05]  /*288f0*/  BSYNC B1 ;  /* 0x0000000000017941 */ /* 0x000fea0003800000 */
.L_x_594:
        /* <DEDUP_REMOVED lines=13> */
.L_x_597:
[----:B------:R-:W-:Y:S05]  /*289d0*/  BSYNC B1 ;  /* 0x0000000000017941 */ /* 0x000fea0003800000 */
.L_x_596:
        /* <DEDUP_REMOVED lines=17> */
.L_x_599:
[----:B------:R-:W-:Y:S05]  /*28af0*/  BSYNC B1 ;  /* 0x0000000000017941 */ /* 0x000fea0003800000 */
.L_x_598:
        /* <DEDUP_REMOVED lines=14> */
.L_x_601:
[----:B------:R-:W-:Y:S05]  /*28be0*/  BSYNC B1 ;  /* 0x0000000000017941 */ /* 0x000fea0003800000 */
.L_x_600:
        /* <DEDUP_REMOVED lines=10> */
.L_x_603:
[----:B------:R-:W-:Y:S05]  /*28c90*/  BSYNC B1 ;  /* 0x0000000000017941 */ /* 0x000fea0003800000 */
.L_x_602:
        /* <DEDUP_REMOVED lines=13> */
.L_x_605:
[----:B------:R-:W-:Y:S05]  /*28d70*/  BSYNC B1 ;  /* 0x0000000000017941 */ /* 0x000fea0003800000 */
.L_x_604:
        /* <DEDUP_REMOVED lines=17> */
.L_x_607:
[----:B------:R-:W-:Y:S05]  /*28e90*/  BSYNC B1 ;  /* 0x0000000000017941 */ /* 0x000fea0003800000 */
.L_x_606:
        /* <DEDUP_REMOVED lines=14> */
.L_x_609:
[----:B------:R-:W-:Y:S05]  /*28f80*/  BSYNC B1 ;  /* 0x0000000000017941 */ /* 0x000fea0003800000 */
.L_x_608:
        /* <DEDUP_REMOVED lines=10> */
.L_x_611:
[----:B------:R-:W-:Y:S05]  /*29030*/  BSYNC B1 ;  /* 0x0000000000017941 */ /* 0x000fea0003800000 */
.L_x_610:
        /* <DEDUP_REMOVED lines=10> */
.L_x_613:
[----:B------:R-:W-:Y:S05]  /*290e0*/  BSYNC B1 ;  /* 0x0000000000017941 */ /* 0x000fea0003800000 */
.L_x_612:
        /* <DEDUP_REMOVED lines=14> */
.L_x_615:
[----:B------:R-:W-:Y:S05]  /*291d0*/  BSYNC B1 ;  /* 0x0000000000017941 */ /* 0x000fea0003800000 */
.L_x_614:
        /* <DEDUP_REMOVED lines=13> */
.L_x_617:
[----:B------:R-:W-:Y:S05]  /*292b0*/  BSYNC B1 ;  /* 0x0000000000017941 */ /* 0x000fea0003800000 */
.L_x_616:
        /* <DEDUP_REMOVED lines=10> */
.L_x_619:
[----:B------:R-:W-:Y:S05]  /*29360*/  BSYNC B1 ;  /* 0x0000000000017941 */ /* 0x000fea0003800000 */
.L_x_618:
        /* <DEDUP_REMOVED lines=10> */
.L_x_621:
[----:B------:R-:W-:Y:S05]  /*29410*/  BSYNC B1 ;  /* 0x0000000000017941 */ /* 0x000fea0003800000 */
.L_x_620:
        /* <DEDUP_REMOVED lines=13> */
.L_x_623:
[----:B------:R-:W-:Y:S05]  /*294f0*/  BSYNC B1 ;  /* 0x0000000000017941 */ /* 0x000fea0003800000 */
.L_x_622:
        /* <DEDUP_REMOVED lines=13> */
.L_x_625:
[----:B------:R-:W-:Y:S05]  /*295d0*/  BSYNC B1 ;  /* 0x0000000000017941 */ /* 0x000fea0003800000 */
.L_x_624:
        /* <DEDUP_REMOVED lines=11> */
.L_x_627:
[----:B------:R-:W-:Y:S05]  /*29690*/  BSYNC B1 ;  /* 0x0000000000017941 */ /* 0x000fea0003800000 */
.L_x_626:
        /* <DEDUP_REMOVED lines=13> */
.L_x_629:
[----:B------:R-:W-:Y:S05]  /*29770*/  BSYNC B1 ;  /* 0x0000000000017941 */ /* 0x000fea0003800000 */
.L_x_628:
        /* <DEDUP_REMOVED lines=18> */
.L_x_631:
[----:B------:R-:W-:Y:S05]  /*298a0*/  BSYNC B1 ;  /* 0x0000000000017941 */ /* 0x000fea0003800000 */
.L_x_630:
        /* <DEDUP_REMOVED lines=15> */
.L_x_633:
[----:B------:R-:W-:Y:S05]  /*299a0*/  BSYNC B1 ;  /* 0x0000000000017941 */ /* 0x000fea0003800000 */
.L_x_632:
        /* <DEDUP_REMOVED lines=11> */
.L_x_635:
[----:B------:R-:W-:Y:S05]  /*29a60*/  BSYNC B1 ;  /* 0x0000000000017941 */ /* 0x000fea0003800000 */
.L_x_634:
        /* <DEDUP_REMOVED lines=13> */
.L_x_637:
[----:B------:R-:W-:Y:S05]  /*29b40*/  BSYNC B1 ;  /* 0x0000000000017941 */ /* 0x000fea0003800000 */
.L_x_636:
        /* <DEDUP_REMOVED lines=18> */
.L_x_639:
[----:B------:R-:W-:Y:S05]  /*29c70*/  BSYNC B1 ;  /* 0x0000000000017941 */ /* 0x000fea0003800000 */
.L_x_638:
        /* <DEDUP_REMOVED lines=15> */
.L_x_641:
[----:B------:R-:W-:Y:S05]  /*29d70*/  BSYNC B1 ;  /* 0x0000000000017941 */ /* 0x000fea0003800000 */
.L_x_640:
        /* <DEDUP_REMOVED lines=10> */
.L_x_643:
[----:B------:R-:W-:Y:S05]  /*29e20*/  BSYNC B1 ;  /* 0x0000000000017941 */ /* 0x000fea0003800000 */
.L_x_642:
        /* <DEDUP_REMOVED lines=13> */
.L_x_645:
[----:B------:R-:W-:Y:S05]  /*29f00*/  BSYNC B1 ;  /* 0x0000000000017941 */ /* 0x000fea0003800000 */
.L_x_644:
        /* <DEDUP_REMOVED lines=17> */
.L_x_647:
[----:B------:R-:W-:Y:S05]  /*2a020*/  BSYNC B1 ;  /* 0x0000000000017941 */ /* 0x000fea0003800000 */
.L_x_646:
        /* <DEDUP_REMOVED lines=14> */
.L_x_649:
[----:B------:R-:W-:Y:S05]  /*2a110*/  BSYNC B1 ;  /* 0x0000000000017941 */ /* 0x000fea0003800000 */
.L_x_648:
        /* <DEDUP_REMOVED lines=10> */
.L_x_651:
[----:B------:R-:W-:Y:S05]  /*2a1c0*/  BSYNC B1 ;  /* 0x0000000000017941 */ /* 0x000fea0003800000 */
.L_x_650:
        /* <DEDUP_REMOVED lines=13> */
.L_x_653:
[----:B------:R-:W-:Y:S05]  /*2a2a0*/  BSYNC B1 ;  /* 0x0000000000017941 */ /* 0x000fea0003800000 */
.L_x_652:
        /* <DEDUP_REMOVED lines=17> */
.L_x_655:
[----:B------:R-:W-:Y:S05]  /*2a3c0*/  BSYNC B1 ;  /* 0x0000000000017941 */ /* 0x000fea0003800000 */
.L_x_654:
        /* <DEDUP_REMOVED lines=14> */
.L_x_657:
[----:B------:R-:W-:Y:S05]  /*2a4b0*/  BSYNC B1 ;  /* 0x0000000000017941 */ /* 0x000fea0003800000 */
.L_x_656:
        /* <DEDUP_REMOVED lines=10> */
.L_x_659:
[----:B------:R-:W-:Y:S05]  /*2a560*/  BSYNC B1 ;  /* 0x0000000000017941 */ /* 0x000fea0003800000 */
.L_x_658:
        /* <DEDUP_REMOVED lines=10> */
.L_x_661:
[----:B------:R-:W-:Y:S05]  /*2a610*/  BSYNC B1 ;  /* 0x0000000000017941 */ /* 0x000fea0003800000 */
.L_x_660:
        /* <DEDUP_REMOVED lines=14> */
.L_x_663:
[----:B------:R-:W-:Y:S05]  /*2a700*/  BSYNC B1 ;  /* 0x0000000000017941 */ /* 0x000fea0003800000 */
.L_x_662:
        /* <DEDUP_REMOVED lines=13> */
.L_x_665:
[----:B------:R-:W-:Y:S05]  /*2a7e0*/  BSYNC B1 ;  /* 0x0000000000017941 */ /* 0x000fea0003800000 */
.L_x_664:
        /* <DEDUP_REMOVED lines=10> */
.L_x_667:
[----:B------:R-:W-:Y:S05]  /*2a890*/  BSYNC B1 ;  /* 0x0000000000017941 */ /* 0x000fea0003800000 */
.L_x_666:
        /* <DEDUP_REMOVED lines=10> */
.L_x_669:
[----:B------:R-:W-:Y:S05]  /*2a940*/  BSYNC B1 ;  /* 0x0000000000017941 */ /* 0x000fea0003800000 */
.L_x_668:
        /* <DEDUP_REMOVED lines=13> */
.L_x_671:
[----:B------:R-:W-:Y:S05]  /*2aa20*/  BSYNC B1 ;  /* 0x0000000000017941 */ /* 0x000fea0003800000 */
.L_x_670:
        /* <DEDUP_REMOVED lines=13> */
.L_x_673:
[----:B------:R-:W-:Y:S05]  /*2ab00*/  BSYNC B1 ;  /* 0x0000000000017941 */ /* 0x000fea0003800000 */
.L_x_672:
        /* <DEDUP_REMOVED lines=11> */
.L_x_675:
[----:B------:R-:W-:Y:S05]  /*2abc0*/  BSYNC B1 ;  /* 0x0000000000017941 */ /* 0x000fea0003800000 */
.L_x_674:
        /* <DEDUP_REMOVED lines=13> */
.L_x_677:
[----:B------:R-:W-:Y:S05]  /*2aca0*/  BSYNC B1 ;  /* 0x0000000000017941 */ /* 0x000fea0003800000 */
.L_x_676:
        /* <DEDUP_REMOVED lines=18> */
.L_x_679:
[----:B------:R-:W-:Y:S05]  /*2add0*/  BSYNC B1 ;  /* 0x0000000000017941 */ /* 0x000fea0003800000 */
.L_x_678:
        /* <DEDUP_REMOVED lines=15> */
.L_x_681:
[----:B------:R-:W-:Y:S05]  /*2aed0*/  BSYNC B1 ;  /* 0x0000000000017941 */ /* 0x000fea0003800000 */
.L_x_680:
        /* <DEDUP_REMOVED lines=11> */
.L_x_683:
[----:B------:R-:W-:Y:S05]  /*2af90*/  BSYNC B1 ;  /* 0x0000000000017941 */ /* 0x000fea0003800000 */
.L_x_682:
        /* <DEDUP_REMOVED lines=13> */
.L_x_685:
[----:B------:R-:W-:Y:S05]  /*2b070*/  BSYNC B1 ;  /* 0x0000000000017941 */ /* 0x000fea0003800000 */
.L_x_684:
        /* <DEDUP_REMOVED lines=18> */
.L_x_687:
[----:B------:R-:W-:Y:S05]  /*2b1a0*/  BSYNC B1 ;  /* 0x0000000000017941 */ /* 0x000fea0003800000 */
.L_x_686:
        /* <DEDUP_REMOVED lines=15> */
.L_x_689:
[----:B------:R-:W-:Y:S05]  /*2b2a0*/  BSYNC B1 ;  /* 0x0000000000017941 */ /* 0x000fea0003800000 */
.L_x_688:
        /* <DEDUP_REMOVED lines=10> */
.L_x_691:
[----:B------:R-:W-:Y:S05]  /*2b350*/  BSYNC B1 ;  /* 0x0000000000017941 */ /* 0x000fea0003800000 */
.L_x_690:
        /* <DEDUP_REMOVED lines=13> */
.L_x_693:
[----:B------:R-:W-:Y:S05]  /*2b430*/  BSYNC B1 ;  /* 0x0000000000017941 */ /* 0x000fea0003800000 */
.L_x_692:
        /* <DEDUP_REMOVED lines=17> */
.L_x_695:
[----:B------:R-:W-:Y:S05]  /*2b550*/  BSYNC B1 ;  /* 0x0000000000017941 */ /* 0x000fea0003800000 */
.L_x_694:
        /* <DEDUP_REMOVED lines=14> */
.L_x_697:
[----:B------:R-:W-:Y:S05]  /*2b640*/  BSYNC B1 ;  /* 0x0000000000017941 */ /* 0x000fea0003800000 */
.L_x_696:
        /* <DEDUP_REMOVED lines=10> */
.L_x_699:
[----:B------:R-:W-:Y:S05]  /*2b6f0*/  BSYNC B1 ;  /* 0x0000000000017941 */ /* 0x000fea0003800000 */
.L_x_698:
        /* <DEDUP_REMOVED lines=13> */
.L_x_701:
[----:B------:R-:W-:Y:S05]  /*2b7d0*/  BSYNC B1 ;  /* 0x0000000000017941 */ /* 0x000fea0003800000 */
.L_x_700:
        /* <DEDUP_REMOVED lines=17> */
.L_x_703:
[----:B------:R-:W-:Y:S05]  /*2b8f0*/  BSYNC B1 ;  /* 0x0000000000017941 */ /* 0x000fea0003800000 */
.L_x_702:
        /* <DEDUP_REMOVED lines=14> */
.L_x_705:
[----:B------:R-:W-:Y:S05]  /*2b9e0*/  BSYNC B1 ;  /* 0x0000000000017941 */ /* 0x000fea0003800000 */
.L_x_704:
        /* <DEDUP_REMOVED lines=10> */
.L_x_707:
[----:B------:R-:W-:Y:S05]  /*2ba90*/  BSYNC B1 ;  /* 0x0000000000017941 */ /* 0x000fea0003800000 */
.L_x_706:
        /* <DEDUP_REMOVED lines=10> */
.L_x_709:
[----:B------:R-:W-:Y:S05]  /*2bb40*/  BSYNC B1 ;  /* 0x0000000000017941 */ /* 0x000fea0003800000 */
.L_x_708:
        /* <DEDUP_REMOVED lines=14> */
.L_x_711:
[----:B------:R-:W-:Y:S05]  /*2bc30*/  BSYNC B1 ;  /* 0x0000000000017941 */ /* 0x000fea0003800000 */
.L_x_710:
        /* <DEDUP_REMOVED lines=13> */
.L_x_713:
[----:B------:R-:W-:Y:S05]  /*2bd10*/  BSYNC B1 ;  /* 0x0000000000017941 */ /* 0x000fea0003800000 */
.L_x_712:
[----:B------:R-:W-:Y:S01]  /*2bd20*/  @!P4 IMAD R43, R43, R17, R4 ;  /* 0x000000112b2bc224 */ /* 0x000fe200078e0204 */
[----:B------:R-:W-:Y:S01]  /*2bd30*/  ULDC.64 UR10, c[0x0][0x208] ;  /* 0x00008200000a7ab9 */ /* 0x000fe20000000a00 */
[----:B------:R-:W-:Y:S01]  /*2bd40*/  R2UR UR4, R22 ;  /* 0x00000000160472ca */ /* 0x000fe200000e0000 */
[----:B------:R-:W-:Y:S01]  /*2bd50*/  BSSY B1, `(.L_x_714) ;  /* 0x000000a000017945 */ /* 0x000fe20003800000 */
[----:B0-----:R-:W-:Y:S01]  /*2bd60*/  IMAD.U32 R51, RZ, RZ, UR61 ;  /* 0x0000003dff337e24 */ /* 0x001fe2000f8e00ff */
[----:B------:R0:W-:Y:S01]  /*2bd70*/  @!P4 STG.E.U8 desc[UR10][R40.64+0xe1], R43 ;  /* 0x0000e12b2800c986 */ /* 0x0001e2000c10110a */
[----:B------:R-:W-:-:S09]  /*2bd80*/  ISETP.LT.OR P4, PT, R0, 0xe9, !P2 ;  /* 0x000000e90000780c */ /* 0x000fd20005781670 */
[----:B------:R-:W-:-:S04]  /*2bd90*/  IMAD.U32 R49, RZ, RZ, UR4 ;  /* 0x00000004ff317e24 */ /* 0x000fc8000f8e00ff */
[----:B0-----:R-:W-:Y:S05]  /*2bda0*/  @P4 BRA `(.L_x_715) ;  /* 0x0000000000104947 */ /* 0x001fea0003800000 */
[----:B------:R-:W-:Y:S02]  /*2bdb0*/  ULDC.64 UR4, c[0x0][0x208] ;  /* 0x0000820000047ab9 */ /* 0x000fe40000000a00 */
[----:B------:R-:W2:Y:S02]  /*2bdc0*/  LDG.E.U8 R16, desc[UR4][R232.64+0xe8] ;  /* 0x0000e804e8107981 */ /* 0x000ea4000c1e1100 */
[----:B--2---:R-:W-:-:S05]  /*2bdd0*/  PRMT R5, R16, 0x8880, RZ ;  /* 0x0000888010057816 */ /* 0x004fca00000000ff */
[----:B------:R-:W-:-:S07]  /*2bde0*/  IMAD R4, R5, R18, RZ ;  /* 0x0000001205047224 */ /* 0x000fce00078e02ff */
.L_x_715:
[----:B------:R-:W-:Y:S05]  /*2bdf0*/  BSYNC B1 ;  /* 0x0000000000017941 */ /* 0x000fea0003800000 */
.L_x_714:
[----:B------:R-:W-:Y:S01]  /*2be00*/  LOP3.LUT P3, RZ, R19, 0x2, RZ, 0xc0, !PT ;  /* 0x0000000213ff7812 */ /* 0x000fe2000786c0ff */
[----:B------:R-:W-:Y:S01]  /*2be10*/  @!P4 IMAD R5, R44, R17, R4 ;  /* 0x000000112c05c224 */ /* 0x000fe200078e0204 */
[----:B------:R-:W-:Y:S01]  /*2be20*/  R2UR UR4, R236 ;  /* 0x00000000ec0472ca */ /* 0x000fe200000e0000 */
[----:B------:R-:W-:Y:S01]  /*2be30*/  BSSY B1, `(.L_x_716) ;  /* 0x000000d000017945 */ /* 0x000fe20003800000 */
[C---:B------:R-:W-:Y:S02]  /*2be40*/  ISETP.LT.OR P3, PT, R0.reuse, 0xe1, !P3 ;  /* 0x000000e10000780c */ /* 0x040fe40005f61670 */
[----:B------:R-:W-:Y:S02]  /*2be50*/  R2UR UR6, R23 ;  /* 0x00000000170672ca */ /* 0x000fe400000e0000 */
[----:B------:R-:W-:-:S09]  /*2be60*/  ISETP.LT.OR P2, PT, R0, 0xea, !P2 ;  /* 0x000000ea0000780c */ /* 0x000fd20005741670 */
[----:B------:R-:W-:Y:S01]  /*2be70*/  @!P3 IADD3 R48, P5, P6, R49, UR4, R2 ;  /* 0x000000043130bc10 */ /* 0x000fe2000febe002 */
[----:B------:R-:W-:Y:S02]  /*2be80*/  ULDC.64 UR4, c[0x0][0x208] ;  /* 0x0000820000047ab9 */ /* 0x000fe40000000a00 */
[----:B------:R0:W-:Y:S01]  /*2be90*/  @!P4 STG.E.U8 desc[UR4][R2.64+0xe8], R5 ;  /* 0x0000e8050200c986 */ /* 0x0001e2000c101104 */
[----:B------:R-:W-:Y:S01]  /*2bea0*/  @!P3 IADD3.X R49, R51, UR6, R3, P5, P6 ;  /* 0x000000063331bc10 */ /* 0x000fe2000afec403 */
[----:B------:R-:W-:Y:S08]  /*2beb0*/  @P2 BRA `(.L_x_717) ;  /* 0x0000000000102947 */ /* 0x000ff00003800000 */
[----:B------:R-:W-:Y:S02]  /*2bec0*/  ULDC.64 UR4, c[0x0][0x208] ;  /* 0x0000820000047ab9 */ /* 0x000fe40000000a00 */
[----:B------:R-:W0:Y:S02]  /*2bed0*/  LDG.E.U8 R16, desc[UR4][R232.64+0xe9] ;  /* 0x0000e904e8107981 */ /* 0x000e24000c1e1100 */
[----:B0-----:R-:W-:-:S05]  /*2bee0*/  PRMT R5, R16, 0x8880, RZ ;  /* 0x0000888010057816 */ /* 0x001fca00000000ff */
[----:B------:R-:W-:-:S07]  /*2bef0*/  IMAD R4, R5, R18, RZ ;  /* 0x0000001205047224 */ /* 0x000fce00078e02ff */
.L_x_717:
[----:B------:R-:W-:Y:S05]  /*2bf00*/  BSYNC B1 ;  /* 0x0000000000017941 */ /* 0x000fea0003800000 */
.L_x_716:
[----:B------:R-:W-:Y:S01]  /*2bf10*/  @!P2 IMAD R45, R45, R17, R4 ;  /* 0x000000112d2da224 */ /* 0x000fe200078e0204 */
[----:B------:R-:W-:Y:S01]  /*2bf20*/  LOP3.LUT P4, RZ, R19, 0x1, RZ, 0xc0, !PT ;  /* 0x0000000113ff7812 */ /* 0x000fe2000788c0ff */
[----:B------:R-:W-:Y:S01]  /*2bf30*/  ULDC.64 UR10, c[0x0][0x208] ;  /* 0x00008200000a7ab9 */ /* 0x000fe20000000a00 */
[----:B------:R-:W-:Y:S01]  /*2bf40*/  R2UR UR4, R22 ;  /* 0x00000000160472ca */ /* 0x000fe200000e0000 */
[----:B------:R-:W-:Y:S01]  /*2bf50*/  BSSY B1, `(.L_x_718) ;  /* 0x000000a000017945 */ /* 0x000fe20003800000 */
[----:B------:R2:W-:Y:S01]  /*2bf60*/  @!P2 STG.E.U8 desc[UR10][R2.64+0xe9], R45 ;  /* 0x0000e92d0200a986 */ /* 0x0005e2000c10110a */
[----:B------:R-:W-:Y:S01]  /*2bf70*/  ISETP.LT.OR P2, PT, R0, 0xe9, !P4 ;  /* 0x000000e90000780c */ /* 0x000fe20006741670 */
[----:B------:R-:W-:-:S09]  /*2bf80*/  IMAD.U32 R43, RZ, RZ, UR61 ;  /* 0x0000003dff2b7e24 */ /* 0x000fd2000f8e00ff */
[----:B------:R-:W-:-:S03]  /*2bf90*/  IMAD.U32 R41, RZ, RZ, UR4 ;  /* 0x00000004ff297e24 */ /* 0x000fc6000f8e00ff */
[----:B--2---:R-:W-:Y:S05]  /*2bfa0*/  @P2 BRA `(.L_x_719) ;  /* 0x0000000000102947 */ /* 0x004fea0003800000 */
[----:B------:R-:W-:Y:S02]  /*2bfb0*/  ULDC.64 UR4, c[0x0][0x208] ;  /* 0x0000820000047ab9 */ /* 0x000fe40000000a00 */
[----:B------:R-:W0:Y:S02]  /*2bfc0*/  LDG.E.U8 R16, desc[UR4][R14.64+0xe8] ;  /* 0x0000e8040e107981 */ /* 0x000e24000c1e1100 */
[----:B0-----:R-:W-:-:S05]  /*2bfd0*/  PRMT R5, R16, 0x8880, RZ ;  /* 0x0000888010057816 */ /* 0x001fca00000000ff */
[----:B------:R-:W-:-:S07]  /*2bfe0*/  IMAD R4, R5, R18, RZ ;  /* 0x0000001205047224 */ /* 0x000fce00078e02ff */
.L_x_719:
[----:B------:R-:W-:Y:S05]  /*2bff0*/  BSYNC B1 ;  /* 0x0000000000017941 */ /* 0x000fea0003800000 */
.L_x_718:
[----:B------:R-:W-:Y:S01]  /*2c000*/  LOP3.LUT P4, RZ, R19, 0x2, RZ, 0xc0, !PT ;  /* 0x0000000213ff7812 */ /* 0x000fe2000788c0ff */
[----:B0-----:R-:W-:Y:S01]  /*2c010*/  @!P2 IMAD R5, R46, R17, R4 ;  /* 0x000000112e05a224 */ /* 0x001fe200078e0204 */
[----:B------:R-:W-:Y:S01]  /*2c020*/  R2UR UR5, R236 ;  /* 0x00000000ec0572ca */ /* 0x000fe200000e0000 */
[----:B------:R-:W-:Y:S01]  /*2c030*/  BSSY B1, `(.L_x_720) ;  /* 0x0000013000017945 */ /* 0x000fe20003800000 */
[----:B------:R-:W-:Y:S02]  /*2c040*/  ISETP.LT.OR P4, PT, R0, 0xe2, !P4 ;  /* 0x000000e20000780c */ /* 0x000fe40006781670 */
[----:B------:R-:W-:Y:S02]  /*2c050*/  R2UR UR4, R23 ;  /* 0x00000000170472ca */ /* 0x000fe400000e0000 */
[----:B------:R-:W-:-:S09]  /*2c060*/  R2UR UR6, R22 ;  /* 0x00000000160672ca */ /* 0x000fd200000e0000 */
[----:B------:R-:W-:-:S04]  /*2c070*/  @!P4 IADD3 R44, P5, P6, R41, UR5, R2 ;  /* 0x00000005292ccc10 */ /* 0x000fc8000febe002 */
[----:B------:R-:W-:Y:S01]  /*2c080*/  @!P4 IADD3.X R45, R43, UR4, R3, P5, P6 ;  /* 0x000000042b2dcc10 */ /* 0x000fe2000afec403 */
[----:B------:R-:W-:Y:S01]  /*2c090*/  ULDC.64 UR4, c[0x0][0x208] ;  /* 0x0000820000047ab9 */ /* 0x000fe20000000a00 */
[----:B------:R-:W-:Y:S02]  /*2c0a0*/  @!P2 IADD3 R40, P5, R2, UR6, RZ ;  /* 0x000000060228ac10 */ /* 0x000fe4000ffbe0ff */
[----:B------:R-:W-:Y:S02]  /*2c0b0*/  LOP3.LUT P6, RZ, R19, 0x1, RZ, 0xc0, !PT ;  /* 0x0000000113ff7812 */ /* 0x000fe400078cc0ff */
[----:B------:R-:W-:Y:S02]  /*2c0c0*/  @!P2 IADD3.X R41, R3, UR61, RZ, P5, !PT ;  /* 0x0000003d0329ac10 */ /* 0x000fe4000affe4ff */
[----:B------:R-:W-:-:S03]  /*2c0d0*/  ISETP.LT.OR P5, PT, R0, 0xea, !P6 ;  /* 0x000000ea0000780c */ /* 0x000fc600077a1670 */
[----:B------:R0:W-:Y:S10]  /*2c0e0*/  @!P2 STG.E.U8 desc[UR4][R40.64+0xe8], R5 ;  /* 0x0000e8052800a986 */ /* 0x0001f4000c101104 */
[----:B------:R-:W-:-:S04]  /*2c0f0*/  @!P5 IADD3 R42, P6, R2, UR6, RZ ;  /* 0x00000006022adc10 */ /* 0x000fc8000ffde0ff */
[----:B------:R-:W-:Y:S01]  /*2c100*/  @!P5 IADD3.X R43, R3, UR61, RZ, P6, !PT ;  /* 0x0000003d032bdc10 */ /* 0x000fe2000b7fe4ff */
[----:B0-----:R-:W-:Y:S08]  /*2c110*/  @P5 BRA `(.L_x_721) ;  /* 0x0000000000105947 */ /* 0x001ff00003800000 */
[----:B------:R-:W-:Y:S02]  /*2c120*/  ULDC.64 UR4, c[0x0][0x208] ;  /* 0x0000820000047ab9 */ /* 0x000fe40000000a00 */
[----:B------:R-:W2:Y:S02]  /*2c130*/  LDG.E.U8 R16, desc[UR4][R14.64+0xe9] ;  /* 0x0000e9040e107981 */ /* 0x000ea4000c1e1100 */
[----:B--2---:R-:W-:-:S05]  /*2c140*/  PRMT R5, R16, 0x8880, RZ ;  /* 0x0000888010057816 */ /* 0x004fca00000000ff */
[----:B------:R-:W-:-:S07]  /*2c150*/  IMAD R4, R5, R18, RZ ;  /* 0x0000001205047224 */ /* 0x000fce00078e02ff */
.L_x_721:
[----:B------:R-:W-:Y:S05]  /*2c160*/  BSYNC B1 ;  /* 0x0000000000017941 */ /* 0x000fea0003800000 */
.L_x_720:
[----:B------:R-:W-:Y:S01]  /*2c170*/  @!P5 IMAD R47, R47, R17, R4 ;  /* 0x000000112f2fd224 */ /* 0x000fe200078e0204 */
[----:B------:R-:W-:Y:S01]  /*2c180*/  ULDC.64 UR4, c[0x0][0x208] ;  /* 0x0000820000047ab9 */ /* 0x000fe20000000a00 */
[----:B------:R-:W-:Y:S03]  /*2c190*/  BSSY B1, `(.L_x_722) ;  /* 0x0000009000017945 */ /* 0x000fe60003800000 */
[----:B------:R0:W-:Y:S01]  /*2c1a0*/  @!P5 STG.E.U8 desc[UR4][R42.64+0xe9], R47 ;  /* 0x0000e92f2a00d986 */ /* 0x0001e2000c101104 */
[----:B------:R-:W-:-:S04]  /*2c1b0*/  LOP3.LUT P5, RZ, R19, 0x4, RZ, 0xc0, !PT ;  /* 0x0000000413ff7812 */ /* 0x000fc800078ac0ff */
[----:B------:R-:W-:-:S13]  /*2c1c0*/  ISETP.LT.OR P2, PT, R0, 0xe1, !P5 ;  /* 0x000000e10000780c */ /* 0x000fda0006f41670 */
[----:B0-----:R-:W-:Y:S05]  /*2c1d0*/  @P2 BRA `(.L_x_723) ;  /* 0x0000000000102947 */ /* 0x001fea0003800000 */
[----:B------:R-:W-:Y:S02]  /*2c1e0*/  ULDC.64 UR4, c[0x0][0x208] ;  /* 0x0000820000047ab9 */ /* 0x000fe40000000a00 */
[----:B------:R-:W2:Y:S02]  /*2c1f0*/  LDG.E.U8 R16, desc[UR4][R12.64+0xe0] ;  /* 0x0000e0040c107981 */ /* 0x000ea4000c1e1100 */
[----:B--2---:R-:W-:-:S05]  /*2c200*/  PRMT R5, R16, 0x8880, RZ ;  /* 0x0000888010057816 */ /* 0x004fca00000000ff */
[----:B------:R-:W-:-:S07]  /*2c210*/  IMAD R4, R5, R18, RZ ;  /* 0x0000001205047224 */ /* 0x000fce00078e02ff */
.L_x_723:
[----:B------:R-:W-:Y:S05]  /*2c220*/  BSYNC B1 ;  /* 0x0000000000017941 */ /* 0x000fea0003800000 */
.L_x_722:
[----:B------:R-:W-:Y:S01]  /*2c230*/  @!P2 IMAD R5, R32, R17, R4 ;  /* 0x000000112005a224 */ /* 0x000fe200078e0204 */
[----:B------:R-:W-:Y:S01]  /*2c240*/  ULDC.64 UR4, c[0x0][0x208] ;  /* 0x0000820000047ab9 */ /* 0x000fe20000000a00 */
[----:B------:R-:W-:Y:S03]  /*2c250*/  BSSY B1, `(.L_x_724) ;  /* 0x0000008000017945 */ /* 0x000fe60003800000 */
[----:B------:R0:W-:Y:S01]  /*2c260*/  @!P2 STG.E.U8 desc[UR4][R234.64+0xe0], R5 ;  /* 0x0000e005ea00a986 */ /* 0x0001e2000c101104 */
[----:B------:R-:W-:-:S13]  /*2c270*/  ISETP.LT.OR P2, PT, R0, 0xe2, !P5 ;  /* 0x000000e20000780c */ /* 0x000fda0006f41670 */
[----:B0-----:R-:W-:Y:S05]  /*2c280*/  @P2 BRA `(.L_x_725) ;  /* 0x0000000000102947 */ /* 0x001fea0003800000 */
[----:B------:R-:W-:Y:S02]  /*2c290*/  ULDC.64 UR4, c[0x0][0x208] ;  /* 0x0000820000047ab9 */ /* 0x000fe40000000a00 */
[----:B------:R-:W2:Y:S02]  /*2c2a0*/  LDG.E.U8 R16, desc[UR4][R12.64+0xe1] ;  /* 0x0000e1040c107981 */ /* 0x000ea4000c1e1100 */
[----:B--2---:R-:W-:-:S05]  /*2c2b0*/  PRMT R5, R16, 0x8880, RZ ;  /* 0x0000888010057816 */ /* 0x004fca00000000ff */
[----:B------:R-:W-:-:S07]  /*2c2c0*/  IMAD R4, R5, R18, RZ ;  /* 0x0000001205047224 */ /* 0x000fce00078e02ff */
.L_x_725:
[----:B------:R-:W-:Y:S05]  /*2c2d0*/  BSYNC B1 ;  /* 0x0000000000017941 */ /* 0x000fea0003800000 */
.L_x_724:
[----:B------:R-:W-:Y:S01]  /*2c2e0*/  @!P2 IMAD R33, R33, R17, R4 ;  /* 0x000000112121a224 */ /* 0x000fe200078e0204 */
[----:B------:R-:W-:Y:S01]  /*2c2f0*/  ULDC.64 UR4, c[0x0][0x208] ;  /* 0x0000820000047ab9 */ /* 0x000fe20000000a00 */
[----:B------:R-:W-:Y:S03]  /*2c300*/  BSSY B1, `(.L_x_726) ;  /* 0x0000007000017945 */ /* 0x000fe60003800000 */
[----:B------:R0:W-:Y:S01]  /*2c310*/  @!P2 STG.E.U8 desc[UR4][R234.64+0xe1], R33 ;  /* 0x0000e121ea00a986 */ /* 0x0001e2000c101104 */
[----:B------:R-:W-:Y:S05]  /*2c320*/  @P3 BRA `(.L_x_727) ;  /* 0x0000000000103947 */ /* 0x000fea0003800000 */
[----:B------:R-:W-:Y:S02]  /*2c330*/  ULDC.64 UR4, c[0x0][0x208] ;  /* 0x0000820000047ab9 */ /* 0x000fe40000000a00 */
[----:B------:R-:W2:Y:S02]  /*2c340*/  LDG.E.U8 R16, desc[UR4][R10.64+0xe0] ;  /* 0x0000e0040a107981 */ /* 0x000ea4000c1e1100 */
[----:B--2---:R-:W-:-:S05]  /*2c350*/  PRMT R5, R16, 0x8880, RZ ;  /* 0x0000888010057816 */ /* 0x004fca00000000ff */
[----:B------:R-:W-:-:S07]  /*2c360*/  IMAD R4, R5, R18, RZ ;  /* 0x0000001205047224 */ /* 0x000fce00078e02ff */
.L_x_727:
[----:B------:R-:W-:Y:S05]  /*2c370*/  BSYNC B1 ;  /* 0x0000000000017941 */ /* 0x000fea0003800000 */
.L_x_726:
[----:B------:R-:W-:Y:S01]  /*2c380*/  @!P3 IMAD R5, R34, R17, R4 ;  /* 0x000000112205b224 */ /* 0x000fe200078e0204 */
[----:B------:R-:W-:Y:S01]  /*2c390*/  LOP3.LUT P6, RZ, R19, 0x2, RZ, 0xc0, !PT ;  /* 0x0000000213ff7812 */ /* 0x000fe200078cc0ff */
[----:B------:R-:W-:Y:S01]  /*2c3a0*/  ULDC.64 UR4, c[0x0][0x208] ;  /* 0x0000820000047ab9 */ /* 0x000fe20000000a00 */
[----:B------:R-:W-:Y:S01]  /*2c3b0*/  BSSY B1, `(.L_x_728) ;  /* 0x000000b000017945 */ /* 0x000fe20003800000 */
[C---:B------:R-:W-:Y:S01]  /*2c3c0*/  ISETP.LT.OR P2, PT, R0.reuse, 0xe9, !P5 ;  /* 0x000000e90000780c */ /* 0x040fe20006f41670 */
[----:B------:R2:W-:Y:S01]  /*2c3d0*/  @!P3 STG.E.U8 desc[UR4][R48.64+0xe0], R5 ;  /* 0x0000e0053000b986 */ /* 0x0005e2000c101104 */
[C---:B------:R-:W-:Y:S02]  /*2c3e0*/  ISETP.LT.OR P3, PT, R0.reuse, 0xea, !P5 ;  /* 0x000000ea0000780c */ /* 0x040fe40006f61670 */
[C---:B------:R-:W-:Y:S02]  /*2c3f0*/  ISETP.LT.OR P5, PT, R0.reuse, 0xe9, !P6 ;  /* 0x000000e90000780c */ /* 0x040fe400077a1670 */
[----:B------:R-:W-:Y:S01]  /*2c400*/  ISETP.LT.OR P6, PT, R0, 0xea, !P6 ;  /* 0x000000ea0000780c */ /* 0x000fe200077c1670 */
[----:B------:R-:W-:-:S12]  /*2c410*/  @P4 BRA `(.L_x_729) ;  /* 0x0000000000104947 */ /* 0x000fd80003800000 */
[----:B------:R-:W-:Y:S02]  /*2c420*/  ULDC.64 UR4, c[0x0][0x208] ;  /* 0x0000820000047ab9 */ /* 0x000fe40000000a00 */
[----:B------:R-:W2:Y:S02]  /*2c430*/  LDG.E.U8 R16, desc[UR4][R10.64+0xe1] ;  /* 0x0000e1040a107981 */ /* 0x000ea4000c1e1100 */
[----:B--2---:R-:W-:-:S05]  /*2c440*/  PRMT R5, R16, 0x8880, RZ ;  /* 0x0000888010057816 */ /* 0x004fca00000000ff */
[----:B------:R-:W-:-:S07]  /*2c450*/  IMAD R4, R5, R18, RZ ;  /* 0x0000001205047224 */ /* 0x000fce00078e02ff */
.L_x_729:
[----:B------:R-:W-:Y:S05]  /*2c460*/  BSYNC B1 ;  /* 0x0000000000017941 */ /* 0x000fea0003800000 */
.L_x_728:
        /* <DEDUP_REMOVED lines=9> */
.L_x_731:
[----:B------:R-:W-:Y:S05]  /*2c500*/  BSYNC B1 ;  /* 0x0000000000017941 */ /* 0x000fea0003800000 */
.L_x_730:
[----:B--2---:R-:W-:Y:S01]  /*2c510*/  @!P2 IMAD R5, R36, R17, R4 ;  /* 0x000000112405a224 */ /* 0x004fe200078e0204 */
        /* <DEDUP_REMOVED lines=8> */
.L_x_733:
[----:B------:R-:W-:Y:S05]  /*2c5a0*/  BSYNC B1 ;  /* 0x0000000000017941 */ /* 0x000fea0003800000 */
.L_x_732:
[----:B------:R-:W-:Y:S01]  /*2c5b0*/  R2UR UR6, R22 ;  /* 0x00000000160672ca */ /* 0x000fe200000e0000 */
[----:B--2---:R-:W-:Y:S01]  /*2c5c0*/  IMAD.U32 R5, RZ, RZ, UR61 ;  /* 0x0000003dff057e24 */ /* 0x004fe2000f8e00ff */
[----:B------:R-:W-:Y:S01]  /*2c5d0*/  R2UR UR4, R236 ;  /* 0x00000000ec0472ca */ /* 0x000fe200000e0000 */
[----:B------:R-:W-:Y:S01]  /*2c5e0*/  @!P3 IMAD R37, R37, R17, R4 ;  /* 0x000000112525b224 */ /* 0x000fe200078e0204 */
[----:B------:R-:W-:Y:S01]  /*2c5f0*/  R2UR UR5, R23 ;  /* 0x00000000170572ca */ /* 0x000fe200000e0000 */
[----:B------:R-:W-:Y:S01]  /*2c600*/  ULDC.64 UR10, c[0x0][0x208] ;  /* 0x00008200000a7ab9 */ /* 0x000fe20000000a00 */
[----:B------:R-:W-:Y:S02]  /*2c610*/  BSSY B1, `(.L_x_734) ;  /* 0x000000d000017945 */ /* 0x000fe40003800000 */
[----:B------:R2:W-:Y:S01]  /*2c620*/  @!P3 STG.E.U8 desc[UR10][R234.64+0xe9], R37 ;  /* 0x0000e925ea00b986 */ /* 0x0005e2000c10110a */
[----:B------:R-:W-:-:S04]  /*2c630*/  ISETP.LT.OR P3, PT, R0, 0xe1, !P0 ;  /* 0x000000e10000780c */ /* 0x000fc80004761670 */
[----:B------:R-:W-:Y:S02]  /*2c640*/  IMAD.U32 R13, RZ, RZ, UR6 ;  /* 0x00000006ff0d7e24 */ /* 0x000fe4000f8e00ff */
[----:B------:R-:W-:-:S03]  /*2c650*/  IMAD.U32 R15, RZ, RZ, UR6 ;  /* 0x00000006ff0f7e24 */ /* 0x000fc6000f8e00ff */
[----:B------:R-:W-:-:S04]  /*2c660*/  @!P5 IADD3 R12, P2, P4, R13, UR4, R2 ;  /* 0x000000040d0cdc10 */ /* 0x000fc8000fc5e002 */
[----:B------:R-:W-:Y:S02]  /*2c670*/  @!P5 IADD3.X R13, R5, UR5, R3, P2, P4 ;  /* 0x00000005050ddc10 */ /* 0x000fe400097e8403 */
[----:B------:R-:W-:Y:S01]  /*2c680*/  @!P6 IADD3 R14, P2, P4, R15, UR4, R2 ;  /* 0x000000040f0eec10 */ /* 0x000fe2000fc5e002 */
[----:B--2---:R-:W-:-:S12]  /*2c690*/  @P5 BRA `(.L_x_735) ;  /* 0x0000000000105947 */ /* 0x004fd80003800000 */
[----:B------:R-:W-:Y:S02]  /*2c6a0*/  ULDC.64 UR4, c[0x0][0x208] ;  /* 0x0000820000047ab9 */ /* 0x000fe40000000a00 */
[----:B------:R-:W2:Y:S02]  /*2c6b0*/  LDG.E.U8 R16, desc[UR4][R10.64+0xe8] ;  /* 0x0000e8040a107981 */ /* 0x000ea4000c1e1100 */
[----:B--2---:R-:W-:-:S05]  /*2c6c0*/  PRMT R5, R16, 0x8880, RZ ;  /* 0x0000888010057816 */ /* 0x004fca00000000ff */
[----:B------:R-:W-:-:S07]  /*2c6d0*/  IMAD R4, R5, R18, RZ ;  /* 0x0000001205047224 */ /* 0x000fce00078e02ff */
.L_x_735:
[----:B------:R-:W-:Y:S05]  /*2c6e0*/  BSYNC B1 ;  /* 0x0000000000017941 */ /* 0x000fea0003800000 */
.L_x_734:
[----:B------:R-:W-:Y:S01]  /*2c6f0*/  @!P5 IMAD R5, R38, R17, R4 ;  /* 0x000000112605d224 */ /* 0x000fe200078e0204 */
[----:B------:R-:W-:Y:S01]  /*2c700*/  ULDC.64 UR4, c[0x0][0x208] ;  /* 0x0000820000047ab9 */ /* 0x000fe20000000a00 */
[----:B------:R-:W-:Y:S01]  /*2c710*/  BSSY B1, `(.L_x_736) ;  /* 0x0000008000017945 */ /* 0x000fe20003800000 */
[----:B0-----:R-:W-:Y:S02]  /*2c720*/  IMAD.U32 R33, RZ, RZ, UR61 ;  /* 0x0000003dff217e24 */ /* 0x001fe4000f8e00ff */
[----:B------:R0:W-:Y:S01]  /*2c730*/  @!P5 STG.E.U8 desc[UR4][R12.64+0xe8], R5 ;  /* 0x0000e8050c00d986 */ /* 0x0001e2000c101104 */
[----:B------:R-:W-:Y:S05]  /*2c740*/  @P6 BRA `(.L_x_737) ;  /* 0x0000000000106947 */ /* 0x000fea0003800000 */
[----:B------:R-:W-:Y:S02]  /*2c750*/  ULDC.64 UR4, c[0x0][0x208] ;  /* 0x0000820000047ab9 */ /* 0x000fe40000000a00 */
[----:B------:R-:W0:Y:S02]  /*2c760*/  LDG.E.U8 R16, desc[UR4][R10.64+0xe9] ;  /* 0x0000e9040a107981 */ /* 0x000e24000c1e1100 */
[----:B0-----:R-:W-:-:S05]  /*2c770*/  PRMT R5, R16, 0x8880, RZ ;  /* 0x0000888010057816 */ /* 0x001fca00000000ff */
[----:B------:R-:W-:-:S07]  /*2c780*/  IMAD R4, R5, R18, RZ ;  /* 0x0000001205047224 */ /* 0x000fce00078e02ff */
.L_x_737:
[----:B------:R-:W-:Y:S05]  /*2c790*/  BSYNC B1 ;  /* 0x0000000000017941 */ /* 0x000fea0003800000 */
.L_x_736:
[----:B------:R-:W-:Y:S01]  /*2c7a0*/  R2UR UR6, R23 ;  /* 0x00000000170672ca */ /* 0x000fe200000e0000 */
[----:B------:R-:W-:Y:S01]  /*2c7b0*/  @!P6 IMAD R39, R39, R17, R4 ;  /* 0x000000112727e224 */ /* 0x000fe200078e0204 */
[----:B------:R-:W-:Y:S01]  /*2c7c0*/  R2UR UR10, R22 ;  /* 0x00000000160a72ca */ /* 0x000fe200000e0000 */
[----:B0-----:R-:W-:Y:S01]  /*2c7d0*/  IMAD.U32 R5, RZ, RZ, UR61 ;  /* 0x0000003dff057e24 */ /* 0x001fe2000f8e00ff */
[----:B------:R-:W-:Y:S01]  /*2c7e0*/  R2UR UR5, R226 ;  /* 0x00000000e20572ca */ /* 0x000fe200000e0000 */
[----:B------:R-:W-:Y:S01]  /*2c7f0*/  BSSY B1, `(.L_x_738) ;  /* 0x0000011000017945 */ /* 0x000fe20003800000 */
[----:B------:R-:W-:Y:S02]  /*2c800*/  R2UR UR4, R237 ;  /* 0x00000000ed0472ca */ /* 0x000fe400000e0000 */
[----:B------:R-:W-:-:S05]  /*2c810*/  ISETP.LT.OR P5, PT, R0, 0xe2, !P1 ;  /* 0x000000e20000780c */ /* 0x000fca0004fa1670 */
[----:B------:R-:W-:Y:S02]  /*2c820*/  @!P6 IADD3.X R15, R33, UR6, R3, P2, P4 ;  /* 0x00000006210fec10 */ /* 0x000fe400097e8403 */
[----:B------:R-:W-:Y:S01]  /*2c830*/  IMAD.U32 R11, RZ, RZ, UR10 ;  /* 0x0000000aff0b7e24 */ /* 0x000fe2000f8e00ff */
[----:B------:R-:W-:Y:S02]  /*2c840*/  ULDC.64 UR10, c[0x0][0x208] ;  /* 0x00008200000a7ab9 */ /* 0x000fe40000000a00 */
[----:B------:R0:W-:Y:S01]  /*2c850*/  @!P6 STG.E.U8 desc[UR10][R14.64+0xe9], R39 ;  /* 0x0000e9270e00e986 */ /* 0x0001e2000c10110a */
[----:B------:R-:W-:Y:S02]  /*2c860*/  ISETP.LT.OR P6, PT, R0, 0xe1, !P1 ;  /* 0x000000e10000780c */ /* 0x000fe40004fc1670 */
[----:B------:R-:W-:-:S04]  /*2c870*/  @!P3 IADD3 R10, P2, P4, R11, UR5, R2 ;  /* 0x000000050b0abc10 */ /* 0x000fc8000fc5e002 */
[----:B------:R-:W-:Y:S02]  /*2c880*/  @!P3 IADD3.X R11, R5, UR4, R3, P2, P4 ;  /* 0x00000004050bbc10 */ /* 0x000fe400097e8403 */
[C---:B------:R-:W-:Y:S02]  /*2c890*/  ISETP.LT.OR P4, PT, R0.reuse, 0xe2, !P0 ;  /* 0x000000e20000780c */ /* 0x040fe40004781670 */
[----:B------:R-:W-:-:S03]  /*2c8a0*/  ISETP.LT.OR P2, PT, R0, 0xe9, !P0 ;  /* 0x000000e90000780c */ /* 0x000fc60004741670 */
[----:B0-----:R-:W-:Y:S10]  /*2c8b0*/  @P6 BRA `(.L_x_739) ;  /* 0x0000000000106947 */ /* 0x001ff40003800000 */
[----:B------:R-:W-:Y:S02]  /*2c8c0*/  ULDC.64 UR4, c[0x0][0x208] ;  /* 0x0000820000047ab9 */ /* 0x000fe40000000a00 */
[----:B------:R-:W2:Y:S02]  /*2c8d0*/  LDG.E.U8 R16, desc[UR4][R8.64+0xe0] ;  /* 0x0000e00408107981 */ /* 0x000ea4000c1e1100 */
[----:B--2---:R-:W-:-:S05]  /*2c8e0*/  PRMT R5, R16, 0x8880, RZ ;  /* 0x0000888010057816 */ /* 0x004fca00000000ff */
[----:B------:R-:W-:-:S07]  /*2c8f0*/  IMAD R4, R5, R18, RZ ;  /* 0x0000001205047224 */ /* 0x000fce00078e02ff */
.L_x_739:
[----:B------:R-:W-:Y:S05]  /*2c900*/  BSYNC B1 ;  /* 0x0000000000017941 */ /* 0x000fea0003800000 */
.L_x_738:
[----:B------:R-:W-:Y:S01]  /*2c910*/  @!P6 IMAD R5, R24, R17, R4 ;  /* 0x000000111805e224 */ /* 0x000fe200078e0204 */
[----:B------:R-:W-:Y:S01]  /*2c920*/  ULDC.64 UR4, c[0x0][0x208] ;  /* 0x0000820000047ab9 */ /* 0x000fe20000000a00 */
[----:B------:R-:W-:Y:S03]  /*2c930*/  BSSY B1, `(.L_x_740) ;  /* 0x0000007000017945 */ /* 0x000fe60003800000 */
[----:B------:R0:W-:Y:S01]  /*2c940*/  @!P6 STG.E.U8 desc[UR4][R20.64+0xe0], R5 ;  /* 0x0000e0051400e986 */ /* 0x0001e2000c101104 */
[----:B------:R-:W-:Y:S05]  /*2c950*/  @P5 BRA `(.L_x_741) ;  /* 0x0000000000105947 */ /* 0x000fea0003800000 */
[----:B------:R-:W-:Y:S02]  /*2c960*/  ULDC.64 UR4, c[0x0][0x208] ;  /* 0x0000820000047ab9 */ /* 0x000fe40000000a00 */
[----:B------:R-:W0:Y:S02]  /*2c970*/  LDG.E.U8 R16, desc[UR4][R8.64+0xe1] ;  /* 0x0000e10408107981 */ /* 0x000e24000c1e1100 */
[----:B0-----:R-:W-:-:S05]  /*2c980*/  PRMT R5, R16, 0x8880, RZ ;  /* 0x0000888010057816 */ /* 0x001fca00000000ff */
[----:B------:R-:W-:-:S07]  /*2c990*/  IMAD R4, R5, R18, RZ ;  /* 0x0000001205047224 */ /* 0x000fce00078e02ff */
.L_x_741:
[----:B------:R-:W-:Y:S05]  /*2c9a0*/  BSYNC B1 ;  /* 0x0000000000017941 */ /* 0x000fea0003800000 */
.L_x_740:
[----:B------:R-:W-:Y:S01]  /*2c9b0*/  @!P5 IMAD R25, R25, R17, R4 ;  /* 0x000000111919d224 */ /* 0x000fe200078e0204 */
[----:B------:R-:W-:Y:S01]  /*2c9c0*/  ULDC.64 UR4, c[0x0][0x208] ;  /* 0x0000820000047ab9 */ /* 0x000fe20000000a00 */
[----:B------:R-:W-:Y:S03]  /*2c9d0*/  BSSY B1, `(.L_x_742) ;  /* 0x0000007000017945 */ /* 0x000fe60003800000 */
[----:B------:R2:W-:Y:S01]  /*2c9e0*/  @!P5 STG.E.U8 desc[UR4][R20.64+0xe1], R25 ;  /* 0x0000e1191400d986 */ /* 0x0005e2000c101104 */
[----:B------:R-:W-:Y:S05]  /*2c9f0*/  @P3 BRA `(.L_x_743) ;  /* 0x0000000000103947 */ /* 0x000fea0003800000 */
[----:B------:R-:W-:Y:S02]  /*2ca00*/  ULDC.64 UR4, c[0x0][0x208] ;  /* 0x0000820000047ab9 */ /* 0x000fe40000000a00 */
[----:B-----5:R-:W0:Y:S02]  /*2ca10*/  LDG.E.U8 R16, desc[UR4][R6.64+0xe0] ;  /* 0x0000e00406107981 */ /* 0x020e24000c1e1100 */
[----:B0-----:R-:W-:-:S05]  /*2ca20*/  PRMT R5, R16, 0x8880, RZ ;  /* 0x0000888010057816 */ /* 0x001fca00000000ff */
[----:B------:R-:W-:-:S07]  /*2ca30*/  IMAD R4, R5, R18, RZ ;  /* 0x0000001205047224 */ /* 0x000fce00078e02ff */
.L_x_743:
[----:B------:R-:W-:Y:S05]  /*2ca40*/  BSYNC B1 ;  /* 0x0000000000017941 */ /* 0x000fea0003800000 */
.L_x_742:
[----:B------:R-:W-:Y:S01]  /*2ca50*/  R2UR UR6, R22 ;  /* 0x00000000160672ca */ /* 0x000fe200000e0000 */
[----:B------:R-:W-:Y:S01]  /*2ca60*/  IMAD.U32 R15, RZ, RZ, UR61 ;  /* 0x0000003dff0f7e24 */ /* 0x000fe2000f8e00ff */
[----:B------:R-:W-:Y:S01]  /*2ca70*/  R2UR UR4, R226 ;  /* 0x00000000e20472ca */ /* 0x000fe200000e0000 */
[----:B0-----:R-:W-:Y:S01]  /*2ca80*/  @!P3 IMAD R5, R26, R17, R4 ;  /* 0x000000111a05b224 */ /* 0x001fe200078e0204 */
[----:B------:R-:W-:Y:S01]  /*2ca90*/  R2UR UR5, R237 ;  /* 0x00000000ed0572ca */ /* 0x000fe200000e0000 */
[----:B------:R-:W-:Y:S01]  /*2caa0*/  ULDC.64 UR10, c[0x0][0x208] ;  /* 0x00008200000a7ab9 */ /* 0x000fe20000000a00 */
[----:B------:R-:W-:Y:S02]  /*2cab0*/  BSSY B1, `(.L_x_744) ;  /* 0x000000e000017945 */ /* 0x000fe40003800000 */
[----:B------:R0:W-:Y:S01]  /*2cac0*/  @!P3 STG.E.U8 desc[UR10][R10.64+0xe0], R5 ;  /* 0x0000e0050a00b986 */ /* 0x0001e2000c10110a */
[C---:B------:R-:W-:Y:S02]  /*2cad0*/  ISETP.LT.OR P3, PT, R0.reuse, 0xe9, !P1 ;  /* 0x000000e90000780c */ /* 0x040fe40004f61670 */
[----:B------:R-:W-:-:S02]  /*2cae0*/  ISETP.LT.OR P1, PT, R0, 0xea, !P1 ;  /* 0x000000ea0000780c */ /* 0x000fc40004f21670 */
[----:B------:R-:W-:Y:S02]  /*2caf0*/  IMAD.U32 R13, RZ, RZ, UR6 ;  /* 0x00000006ff0d7e24 */ /* 0x000fe4000f8e00ff */
[----:B--2---:R-:W-:-:S03]  /*2cb00*/  IMAD.U32 R25, RZ, RZ, UR6 ;  /* 0x00000006ff197e24 */ /* 0x004fc6000f8e00ff */
[----:B------:R-:W-:-:S04]  /*2cb10*/  @!P4 IADD3 R12, P5, P6, R13, UR4, R2 ;  /* 0x000000040d0ccc10 */ /* 0x000fc8000febe002 */
[----:B------:R-:W-:Y:S02]  /*2cb20*/  @!P4 IADD3.X R13, R15, UR5, R3, P5, P6 ;  /* 0x000000050f0dcc10 */ /* 0x000fe4000afec403 */
[----:B------:R-:W-:Y:S01]  /*2cb30*/  @!P2 IADD3 R14, P5, P6, R25, UR4, R2 ;  /* 0x00000004190eac10 */ /* 0x000fe2000febe002 */
[----:B0-----:R-:W-:-:S12]  /*2cb40*/  @P4 BRA `(.L_x_745) ;  /* 0x0000000000104947 */ /* 0x001fd80003800000 */
[----:B------:R-:W-:Y:S02]  /*2cb50*/  ULDC.64 UR4, c[0x0][0x208] ;  /* 0x0000820000047ab9 */ /* 0x000fe40000000a00 */
[----:B-----5:R-:W2:Y:S02]  /*2cb60*/  LDG.E.U8 R16, desc[UR4][R6.64+0xe1] ;  /* 0x0000e10406107981 */ /* 0x020ea4000c1e1100 */
[----:B--2---:R-:W-:-:S05]  /*2cb70*/  PRMT R5, R16, 0x8880, RZ ;  /* 0x0000888010057816 */ /* 0x004fca00000000ff */
[----:B------:R-:W-:-:S07]  /*2cb80*/  IMAD R4, R5, R18, RZ ;  /* 0x0000001205047224 */ /* 0x000fce00078e02ff */
.L_x_745:
[----:B------:R-:W-:Y:S05]  /*2cb90*/  BSYNC B1 ;  /* 0x0000000000017941 */ /* 0x000fea0003800000 */
.L_x_744:
        /* <DEDUP_REMOVED lines=9> */
.L_x_747:
[----:B------:R-:W-:Y:S05]  /*2cc30*/  BSYNC B1 ;  /* 0x0000000000017941 */ /* 0x000fea0003800000 */
.L_x_746:
[----:B------:R-:W-:Y:S01]  /*2cc40*/  @!P3 IMAD R5, R28, R17, R4 ;  /* 0x000000111c05b224 */ /* 0x000fe200078e0204 */
[----:B------:R-:W-:Y:S01]  /*2cc50*/  ULDC.64 UR4, c[0x0][0x208] ;  /* 0x0000820000047ab9 */ /* 0x000fe20000000a00 */
[----:B------:R-:W-:Y:S01]  /*2cc60*/  BSSY B1, `(.L_x_748) ;  /* 0x0000008000017945 */ /* 0x000fe20003800000 */
[----:B------:R-:W-:Y:S02]  /*2cc70*/  IMAD.U32 R11, RZ, RZ, UR61 ;  /* 0x0000003dff0b7e24 */ /* 0x000fe4000f8e00ff */
[----:B------:R2:W-:Y:S01]  /*2cc80*/  @!P3 STG.E.U8 desc[UR4][R20.64+0xe8], R5 ;  /* 0x0000e8051400b986 */ /* 0x0005e2000c101104 */
[----:B------:R-:W-:Y:S05]  /*2cc90*/  @P1 BRA `(.L_x_749) ;  /* 0x0000000000101947 */ /* 0x000fea0003800000 */
[----:B------:R-:W-:Y:S02]  /*2cca0*/  ULDC.64 UR4, c[0x0][0x208] ;  /* 0x0000820000047ab9 */ /* 0x000fe40000000a00 */
[----:B------:R-:W2:Y:S02]  /*2ccb0*/  LDG.E.U8 R16, desc[UR4][R8.64+0xe9] ;  /* 0x0000e90408107981 */ /* 0x000ea4000c1e1100 */
[----:B--2---:R-:W-:-:S05]  /*2ccc0*/  PRMT R5, R16, 0x8880, RZ ;  /* 0x0000888010057816 */ /* 0x004fca00000000ff */
[----:B------:R-:W-:-:S07]  /*2ccd0*/  IMAD R4, R5, R18, RZ ;  /* 0x0000001205047224 */ /* 0x000fce00078e02ff */
.L_x_749:
[----:B------:R-:W-:Y:S05]  /*2cce0*/  BSYNC B1 ;  /* 0x0000000000017941 */ /* 0x000fea0003800000 */
.L_x_748:
[----:B------:R-:W-:Y:S01]  /*2ccf0*/  R2UR UR6, R237 ;  /* 0x00000000ed0672ca */ /* 0x000fe200000e0000 */
[----:B------:R-:W-:Y:S01]  /*2cd00*/  @!P1 IMAD R29, R29, R17, R4 ;  /* 0x000000111d1d9224 */ /* 0x000fe200078e0204 */
[----:B------:R-:W-:Y:S01]  /*2cd10*/  ULDC.64 UR4, c[0x0][0x208] ;  /* 0x0000820000047ab9 */ /* 0x000fe20000000a00 */
[----:B------:R-:W-:Y:S03]  /*2cd20*/  BSSY B1, `(.L_x_750) ;  /* 0x0000008000017945 */ /* 0x000fe60003800000 */
[----:B------:R0:W-:Y:S07]  /*2cd30*/  @!P1 STG.E.U8 desc[UR4][R20.64+0xe9], R29 ;  /* 0x0000e91d14009986 */ /* 0x0001ee000c101104 */
[----:B------:R-:W-:Y:S01]  /*2cd40*/  @!P2 IADD3.X R15, R11, UR6, R3, P5, P6 ;  /* 0x000000060b0fac10 */ /* 0x000fe2000afec403 */
[----:B------:R-:W-:Y:S06]  /*2cd50*/  @P2 BRA `(.L_x_751) ;  /* 0x0000000000102947 */ /* 0x000fec0003800000 */
[----:B------:R-:W-:Y:S02]  /*2cd60*/  ULDC.64 UR4, c[0x0][0x208] ;  /* 0x0000820000047ab9 */ /* 0x000fe40000000a00 */
[----:B-----5:R-:W2:Y:S02]  /*2cd70*/  LDG.E.U8 R16, desc[UR4][R6.64+0xe8] ;  /* 0x0000e80406107981 */ /* 0x020ea4000c1e1100 */
[----:B--2---:R-:W-:-:S05]  /*2cd80*/  PRMT R5, R16, 0x8880, RZ ;  /* 0x0000888010057816 */ /* 0x004fca00000000ff */
[----:B------:R-:W-:-:S07]  /*2cd90*/  IMAD R4, R5, R18, RZ ;  /* 0x0000001205047224 */ /* 0x000fce00078e02ff */
.L_x_751:
[----:B------:R-:W-:Y:S05]  /*2cda0*/  BSYNC B1 ;  /* 0x0000000000017941 */ /* 0x000fea0003800000 */
.L_x_750:
[----:B------:R-:W-:Y:S01]  /*2cdb0*/  ISETP.LT.OR P0, PT, R0, 0xea, !P0 ;  /* 0x000000ea0000780c */ /* 0x000fe20004701670 */
[----:B--2---:R-:W-:Y:S01]  /*2cdc0*/  @!P2 IMAD R5, R30, R17, R4 ;  /* 0x000000111e05a224 */ /* 0x004fe200078e0204 */
[----:B------:R-:W-:Y:S01]  /*2cdd0*/  ULDC.64 UR4, c[0x0][0x208] ;  /* 0x0000820000047ab9 */ /* 0x000fe20000000a00 */
[----:B------:R-:W-:Y:S03]  /*2cde0*/  BSSY B1, `(.L_x_752) ;  /* 0x0000007000017945 */ /* 0x000fe60003800000 */
[----:B------:R2:W-:Y:S07]  /*2cdf0*/  @!P2 STG.E.U8 desc[UR4][R14.64+0xe8], R5 ;  /* 0x0000e8050e00a986 */ /* 0x0005ee000c101104 */
[----:B------:R-:W-:Y:S05]  /*2ce00*/  @P0 BRA `(.L_x_753) ;  /* 0x0000000000100947 */ /* 0x000fea0003800000 */
[----:B------:R-:W-:Y:S02]  /*2ce10*/  ULDC.64 UR4, c[0x0][0x208] ;  /* 0x0000820000047ab9 */ /* 0x000fe40000000a00 */
[----:B-----5:R-:W2:Y:S02]  /*2ce20*/  LDG.E.U8 R16, desc[UR4][R6.64+0xe9] ;  /* 0x0000e90406107981 */ /* 0x020ea4000c1e1100 */
[----:B--2---:R-:W-:-:S05]  /*2ce30*/  PRMT R5, R16, 0x8880, RZ ;  /* 0x0000888010057816 */ /* 0x004fca00000000ff */
[----:B------:R-:W-:-:S07]  /*2ce40*/  IMAD R4, R5, R18, RZ ;  /* 0x0000001205047224 */ /* 0x000fce00078e02ff */
.L_x_753:
[----:B------:R-:W-:Y:S05]  /*2ce50*/  BSYNC B1 ;  /* 0x0000000000017941 */ /* 0x000fea0003800000 */
.L_x_752:
[----:B------:R-:W-:Y:S01]  /*2ce60*/  IMAD R31, R31, R17, R4 ;  /* 0x000000111f1f7224 */ /* 0x000fe200078e0204 */
[----:B------:R-:W-:Y:S06]  /*2ce70*/  @P0 BRA `(.L_x_754) ;  /* 0x0000007400580947 */ /* 0x000fec0003800000 */
[----:B------:R-:W-:Y:S01]  /*2ce80*/  R2UR UR4, R22 ;  /* 0x00000000160472ca */ /* 0x000fe200000e0000 */
[----:B-----5:R-:W-:Y:S01]  /*2ce90*/  IMAD.U32 R7, RZ, RZ, UR61 ;  /* 0x0000003dff077e24 */ /* 0x020fe2000f8e00ff */
[----:B------:R-:W-:Y:S02]  /*2cea0*/  R2UR UR10, R226 ;  /* 0x00000000e20a72ca */ /* 0x000fe400000e0000 */
[----:B------:R-:W-:-:S09]  /*2ceb0*/  R2UR UR6, R237 ;  /* 0x00000000ed0672ca */ /* 0x000fd200000e0000 */
[----:B--2---:R-:W-:Y:S01]  /*2cec0*/  IMAD.U32 R5, RZ, RZ, UR4 ;  /* 0x00000004ff057e24 */ /* 0x004fe2000f8e00ff */
[----:B------:R-:W-:-:S04]  /*2ced0*/  ULDC.64 UR4, c[0x0][0x208] ;  /* 0x0000820000047ab9 */ /* 0x000fc80000000a00 */
[----:B------:R-:W-:-:S04]  /*2cee0*/  IADD3 R2, P0, P1, R5, UR10, R2 ;  /* 0x0000000a05027c10 */ /* 0x000fc8000f91e002 */
[----:B------:R-:W-:-:S05]  /*2cef0*/  IADD3.X R3, R7, UR6, R3, P0, P1 ;  /* 0x0000000607037c10 */ /* 0x000fca00087e2403 */
[----:B------:R2:W-:Y:S01]  /*2cf00*/  STG.E.U8 desc[UR4][R2.64+0xe9], R31 ;  /* 0x0000e91f02007986 */ /* 0x0005e2000c101104 */
[----:B------:R-:W-:Y:S05]  /*2cf10*/  BRA `(.L_x_754) ;  /* 0x0000007400307947 */ /* 0x000fea0003800000 */
.L_x_33:
[----:B------:R-:W2:Y:S01]  /*2cf20*/  LDL.LU R6, [R1+0x240] ;  /* 0x0002400001067983 */ /* 0x000ea20000300800 */
[----:B------:R-:W-:Y:S01]  /*2cf30*/  ISETP.GE.AND P4, PT, R5, 0x1, PT ;  /* 0x000000010500780c */ /* 0x000fe20003f86270 */
[----:B------:R-:W-:Y:S02]  /*2cf40*/  ULDC.64 UR4, c[0x0][0x5c0] ;  /* 0x0001700000047ab9 */ /* 0x000fe40000000a00 */
[----:B------:R-:W3:Y:S04]  /*2cf50*/  LDL.LU R7, [R1+0x244] ;  /* 0x0002440001077983 */ /* 0x000ee80000300800 */
[----:B------:R-:W4:Y:S04]  /*2cf60*/  LDL.LU R233, [R1+0x248] ;  /* 0x0002480001e97983 */ /* 0x000f280000300800 */
[----:B------:R-:W5:Y:S04]  /*2cf70*/  LDL.LU R232, [R1+0x24c] ;  /* 0x00024c0001e87983 */ /* 0x000f680000300800 */
[----:B------:R-:W5:Y:S04]  /*2cf80*/  LDL.LU R21, [R1+0x250] ;  /* 0x0002500001157983 */ /* 0x000f680000300800 */
[----:B------:R-:W5:Y:S04]  /*2cf90*/  LDL.LU R20, [R1+0x254] ;  /* 0x0002540001147983 */ /* 0x000f680000300800 */
[----:B------:R-:W5:Y:S04]  /*2cfa0*/  LDL.LU R15, [R1+0x258] ;  /* 0x00025800010f7983 */ /* 0x000f680000300800 */
[----:B------:R-:W5:Y:S04]  /*2cfb0*/  LDL.LU R14, [R1+0x25c] ;  /* 0x00025c00010e7983 */ /* 0x000f680000300800 */
[----:B------:R-:W5:Y:S04]  /*2cfc0*/  LDL.LU R13, [R1+0x224] ;  /* 0x00022400010d7983 */ /* 0x000f680000300800 */
[----:B------:R0:W-:Y:S04]  /*2cfd0*/  STL.64 [R1+0x3f8], R106 ;  /* 0x0003f86a01007387 */ /* 0x0001e80000100a00 */
[----:B0-----:R-:W5:Y:S01]  /*2cfe0*/  LDL.LU R106, [R1+0x220] ;  /* 0x00022000016a7983 */ /* 0x001f620000300800 */
[----:B------:R-:W-:Y:S01]  /*2cff0*/  ISETP.LT.OR P0, PT, R0, 0x1, !P4 ;  /* 0x000000010000780c */ /* 0x000fe20006701670 */
[----:B------:R-:W-:Y:S01]  /*2d000*/  ULDC.64 UR10, c[0x0][0x208] ;  /* 0x00008200000a7ab9 */ /* 0x000fe20000000a00 */
[----:B------:R-:W-:Y:S01]  /*2d010*/  IADD3 R8, P1, R10, UR4, RZ ;  /* 0x000000040a087c10 */ /* 0x000fe2000ff3e0ff */
[----:B------:R-:W-:Y:S01]  /*2d020*/  STL.64 [R1+0x3f0], R108 ;  /* 0x0003f06c01007387 */ /* 0x000fe20000100a00 */
[----:B------:R-:W-:-:S02]  /*2d030*/  R2UR UR6, R22 ;  /* 0x00000000160672ca */ /* 0x000fc400000e0000 */
[----:B------:R-:W-:Y:S01]  /*2d040*/  IADD3.X R9, R12, UR5, RZ, P1, !PT ;  /* 0x000000050c097c10 */ /* 0x000fe20008ffe4ff */
[----:B------:R-:W-:Y:S01]  /*2d050*/  STL.64 [R1+0x3e8], R110 ;  /* 0x0003e86e01007387 */ /* 0x000fe20000100a00 */
[----:B------:R-:W-:Y:S02]  /*2d060*/  ISETP.GE.AND P3, PT, R5, 0x9, PT ;  /* 0x000000090500780c */ /* 0x000fe40003f66270 */
[----:B------:R-:W-:Y:S01]  /*2d070*/  LOP3.LUT R4, R4, 0x7fffffff, RZ, 0xc0, !PT ;  /* 0x7fffffff04047812 */ /* 0x000fe200078ec0ff */
[----:B------:R-:W-:Y:S01]  /*2d080*/  STL.64 [R1+0x3e0], R96 ;  /* 0x0003e06001007387 */ /* 0x000fe20000100a00 */
[C---:B------:R-:W-:Y:S02]  /*2d090*/  ISETP.LT.OR P1, PT, R0.reuse, 0x1, !P3 ;  /* 0x000000010000780c */ /* 0x040fe40005f21670 */
[C---:B------:R-:W-:Y:S01]  /*2d0a0*/  ISETP.LT.OR P5, PT, R0.reuse, 0x9, !P3 ;  /* 0x000000090000780c */ /* 0x040fe20005fa1670 */
[----:B------:R-:W-:Y:S01]  /*2d0b0*/  STL.64 [R1+0x3d8], R98 ;  /* 0x0003d86201007387 */ /* 0x000fe20000100a00 */
[----:B------:R-:W-:-:S02]  /*2d0c0*/  ISETP.LT.OR P6, PT, R0, 0xa, !P3 ;  /* 0x0000000a0000780c */ /* 0x000fc40005fc1670 */
[----:B------:R-:W-:Y:S01]  /*2d0d0*/  IADD3 R10, P2, R8, UR6, RZ ;  /* 0x00000006080a7c10 */ /* 0x000fe2000ff5e0ff */
[----:B------:R-:W-:Y:S01]  /*2d0e0*/  STL.64 [R1+0x3d0], R100 ;  /* 0x0003d06401007387 */ /* 0x000fe20000100a00 */
[----:B------:R-:W-:Y:S02]  /*2d0f0*/  @P4 LOP3.LUT R4, R4, 0x80000000, RZ, 0xfc, !PT ;  /* 0x8000000004044812 */ /* 0x000fe400078efcff */
[----:B------:R-:W-:Y:S01]  /*2d100*/  IADD3.X R11, R9, UR61, RZ, P2, !PT ;  /* 0x0000003d090b7c10 */ /* 0x000fe200097fe4ff */
[----:B------:R-:W-:Y:S01]  /*2d110*/  STL.64 [R1+0x3c8], R102 ;  /* 0x0003c86601007387 */ /* 0x000fe20000100a00 */
[----:B------:R-:W-:Y:S02]  /*2d120*/  ISETP.LT.OR P2, PT, R0, 0x2, !P3 ;  /* 0x000000020000780c */ /* 0x000fe40005f41670 */
[----:B------:R-:W-:Y:S01]  /*2d130*/  R2UR UR14, R236 ;  /* 0x00000000ec0e72ca */ /* 0x000fe200000e0000 */
[----:B------:R-:W-:Y:S01]  /*2d140*/  STL.64 [R1+0x3c0], R88 ;  /* 0x0003c05801007387 */ /* 0x000fe20000100a00 */
[----:B------:R-:W-:-:S03]  /*2d150*/  R2UR UR13, R23 ;  /* 0x00000000170d72ca */ /* 0x000fc600000e0000 */
        /* <DEDUP_REMOVED lines=35> */
[----:B------:R-:W5:Y:S04]  /*2d390*/  LDL.LU R107, [R1+0x228] ;  /* 0x00022800016b7983 */ /* 0x000f680000300800 */
[----:B------:R-:W5:Y:S04]  /*2d3a0*/  LDL.LU R235, [R1+0x22c] ;  /* 0x00022c0001eb7983 */ /* 0x000f680000300800 */
[----:B------:R-:W5:Y:S01]  /*2d3b0*/  LDL.LU R234, [R1+0x230] ;  /* 0x0002300001ea7983 */ /* 0x000f620000300800 */
[----:B--2---:R-:W-:-:S05]  /*2d3c0*/  @!P0 IMAD R6, R6, R17, RZ ;  /* 0x0000001106068224 */ /* 0x004fca00078e02ff */
[----:B------:R4:W-:Y:S01]  /*2d3d0*/  @!P0 STG.E.U8 desc[UR10][R8.64], R6 ;  /* 0x0000000608008986 */ /* 0x0009e2000c10110a */
[----:B------:R-:W-:Y:S01]  /*2d3e0*/  ISETP.LT.OR P0, PT, R0, 0x2, !P4 ;  /* 0x000000020000780c */ /* 0x000fe20006701670 */
[----:B----4-:R-:W-:-:S12]  /*2d3f0*/  @!P1 IMAD R6, R233, R17, RZ ;  /* 0x00000011e9069224 */ /* 0x010fd800078e02ff */
[----:B---3--:R-:W-:Y:S01]  /*2d400*/  @!P0 IMAD R7, R7, R17, RZ ;  /* 0x0000001107078224 */ /* 0x008fe200078e02ff */
[----:B------:R-:W2:Y:S04]  /*2d410*/  LDL.LU R233, [R1+0x234] ;  /* 0x0002340001e97983 */ /* 0x000ea80000300800 */
[----:B------:R5:W-:Y:S01]  /*2d420*/  @!P0 STG.E.U8 desc[UR10][R8.64+0x1], R7 ;  /* 0x0000010708008986 */ /* 0x000be2000c10110a */
[----:B------:R-:W-:-:S03]  /*2d430*/  ISETP.LT.OR P0, PT, R0, 0x9, !P4 ;  /* 0x000000090000780c */ /* 0x000fc60006701670 */
[----:B------:R0:W-:Y:S01]  /*2d440*/  @!P1 STG.E.U8 desc[UR10][R10.64], R6 ;  /* 0x000000060a009986 */ /* 0x0001e2000c10110a */
[----:B------:R-:W-:Y:S01]  /*2d450*/  ISETP.LT.OR P1, PT, R0, 0xa, !P4 ;  /* 0x0000000a0000780c */ /* 0x000fe20006721670 */
[-C--:B-----5:R-:W-:Y:S02]  /*2d460*/  @!P5 IMAD R7, R15, R17.reuse, RZ ;  /* 0x000000110f07d224 */ /* 0x0a0fe400078e02ff */
[----:B0-----:R-:W-:-:S10]  /*2d470*/  @!P2 IMAD R6, R232, R17, RZ ;  /* 0x00000011e806a224 */ /* 0x001fd400078e02ff */
[----:B------:R-:W-:Y:S02]  /*2d480*/  @!P1 IMAD R12, R20, R17, RZ ;  /* 0x00000011140c9224 */ /* 0x000fe400078e02ff */
[----:B------:R-:W3:Y:S04]  /*2d490*/  LDL.LU R20, [R1+0x238] ;  /* 0x0002380001147983 */ /* 0x000ee80000300800 */
[----:B------:R-:W4:Y:S04]  /*2d4a0*/  LDL.LU R15, [R1+0x23c] ;  /* 0x00023c00010f7983 */ /* 0x000f280000300800 */
[----:B------:R0:W-:Y:S01]  /*2d4b0*/  @!P2 STG.E.U8 desc[UR10][R10.64+0x1], R6 ;  /* 0x000001060a00a986 */ /* 0x0001e2000c10110a */
[----:B------:R-:W-:-:S03]  /*2d4c0*/  ISETP.GE.AND P2, PT, R5, 0x81, PT ;  /* 0x000000810500780c */ /* 0x000fc60003f46270 */
[----:B------:R-:W5:Y:S01]  /*2d4d0*/  LDL.LU R232, [R1+0x200] ;  /* 0x0002000001e87983 */ /* 0x000f620000300800 */
[----:B0-----:R-:W-:-:S03]  /*2d4e0*/  @!P0 IMAD R6, R21, R17, RZ ;  /* 0x0000001115068224 */ /* 0x001fc600078e02ff */
[----:B------:R-:W-:Y:S04]  /*2d4f0*/  @!P1 STG.E.U8 desc[UR10][R8.64+0x9], R12 ;  /* 0x0000090c08009986 */ /* 0x000fe8000c10110a */
[----:B------:R0:W-:Y:S01]  /*2d500*/  @!P0 STG.E.U8 desc[UR10][R8.64+0x8], R6 ;  /* 0x0000080608008986 */ /* 0x0001e2000c10110a */
[----:B------:R-:W-:-:S03]  /*2d510*/  ISETP.LT.OR P0, PT, R0, 0x1, !P2 ;  /* 0x000000010000780c */ /* 0x000fc60005701670 */
[----:B------:R-:W-:Y:S04]  /*2d520*/  @!P5 STG.E.U8 desc[UR10][R10.64+0x8], R7 ;  /* 0x000008070a00d986 */ /* 0x000fe8000c10110a */
[----:B------:R-:W5:Y:S01]  /*2d530*/  LDL.LU R21, [R1+0x204] ;  /* 0x0002040001157983 */ /* 0x000f620000300800 */
[----:B0-----:R-:W-:Y:S02]  /*2d540*/  @!P6 IMAD R6, R14, R17, RZ ;  /* 0x000000110e06e224 */ /* 0x001fe400078e02ff */
[----:B------:R-:W-:-:S03]  /*2d550*/  IMAD R14, R3, 0x78, RZ ;  /* 0x00000078030e7824 */ /* 0x000fc600078e02ff */
[----:B------:R0:W-:Y:S01]  /*2d560*/  @!P6 STG.E.U8 desc[UR10][R10.64+0x9], R6 ;  /* 0x000009060a00e986 */ /* 0x0001e2000c10110a */
[----:B------:R-:W-:Y:S02]  /*2d570*/  @!P0 IMAD R3, R106, R17, RZ ;  /* 0x000000116a038224 */ /* 0x000fe400078e02ff */
[----:B0-----:R-:W-:-:S04]  /*2d580*/  IMAD.WIDE.U32 R6, R2, 0x78, R10 ;  /* 0x0000007802067825 */ /* 0x001fc800078e000a */
[----:B------:R-:W-:-:S05]  /*2d590*/  IMAD.IADD R7, R7, 0x1, R14 ;  /* 0x0000000107077824 */ /* 0x000fca00078e020e */
[----:B------:R0:W-:Y:S01]  /*2d5a0*/  @!P0 STG.E.U8 desc[UR10][R6.64], R3 ;  /* 0x0000000306008986 */ /* 0x0001e2000c10110a */
[----:B------:R-:W-:Y:S02]  /*2d5b0*/  ISETP.LT.OR P0, PT, R0, 0x2, !P2 ;  /* 0x000000020000780c */ /* 0x000fe40005701670 */
[----:B------:R-:W-:-:S04]  /*2d5c0*/  ISETP.GE.AND P5, PT, R5, 0x109, PT ;  /* 0x000001090500780c */ /* 0x000fc80003fa6270 */
[----:B------:R-:W-:-:S07]  /*2d5d0*/  ISETP.LT.OR P4, PT, R0, 0xa, !P5 ;  /* 0x0000000a0000780c */ /* 0x000fce0006f81670 */
[----:B0-----:R-:W-:-:S05]  /*2d5e0*/  @!P0 IMAD R3, R13, R17, RZ ;  /* 0x000000110d038224 */ /* 0x001fca00078e02ff */
[----:B------:R0:W-:Y:S02]  /*2d5f0*/  @!P0 STG.E.U8 desc[UR10][R6.64+0x1], R3 ;  /* 0x0000010306008986 */ /* 0x0001e4000c10110a */
[----:B0-----:R-:W-:-:S05]  /*2d600*/  IMAD.U32 R3, RZ, RZ, UR6 ;  /* 0x00000006ff037e24 */ /* 0x001fca000f8e00ff */
[----:B------:R-:W-:Y:S01]  /*2d610*/  @!P4 IADD3 R32, P0, P1, R3, UR14, R6 ;  /* 0x0000000e0320cc10 */ /* 0x000fe2000f91e006 */
[----:B------:R-:W-:-:S05]  /*2d620*/  IMAD.U32 R3, RZ, RZ, UR61 ;  /* 0x0000003dff037e24 */ /* 0x000fca000f8e00ff */
[----:B------:R-:W-:Y:S02]  /*2d630*/  @!P4 IADD3.X R33, R3, UR13, R7, P0, P1 ;  /* 0x0000000d0321cc10 */ /* 0x000fe400087e2407 */
[----:B------:R-:W-:-:S04]  /*2d640*/  ISETP.GE.AND P0, PT, R5, 0x89, PT ;  /* 0x000000890500780c */ /* 0x000fc80003f06270 */
[C---:B------:R-:W-:Y:S02]  /*2d650*/  ISETP.LT.OR P1, PT, R0.reuse, 0x1, !P0 ;  /* 0x000000010000780c */ /* 0x040fe40004721670 */
[----:B------:R-:W-:-:S11]  /*2d660*/  ISETP.LT.OR P4, PT, R0, 0x12, !P5 ;  /* 0x000000120000780c */ /* 0x000fd60006f81670 */
[----:B------:R-:W-:-:S04]  /*2d670*/  @!P1 IADD3 R12, P6, R6, UR6, RZ ;  /* 0x00000006060c9c10 */ /* 0x000fc8000ffde0ff */
[----:B------:R-:W-:Y:S01]  /*2d680*/  @!P1 IADD3.X R13, R7, UR61, RZ, P6, !PT ;  /* 0x0000003d070d9c10 */ /* 0x000fe2000b7fe4ff */
[----:B------:R-:W-:-:S05]  /*2d690*/  @!P1 IMAD R3, R107, R17, RZ ;  /* 0x000000116b039224 */ /* 0x000fca00078e02ff */
[----:B------:R0:W-:Y:S02]  /*2d6a0*/  @!P1 STG.E.U8 desc[UR10][R12.64], R3 ;  /* 0x000000030c009986 */ /* 0x0001e4000c10110a */
[----:B0-----:R-:W-:-:S04]  /*2d6b0*/  IMAD.WIDE.U32 R2, R2, 0x78, R10 ;  /* 0x0000007802027825 */ /* 0x001fc800078e000a */
[----:B------:R-:W-:Y:S02]  /*2d6c0*/  IMAD.U32 R12, RZ, RZ, UR6 ;  /* 0x00000006ff0c7e24 */ /* 0x000fe4000f8e00ff */
[----:B------:R-:W-:Y:S02]  /*2d6d0*/  IMAD.IADD R3, R14, 0x1, R3 ;  /* 0x000000010e037824 */ /* 0x000fe400078e0203 */
[----:B------:R-:W-:Y:S01]  /*2d6e0*/  IMAD.U32 R13, RZ, RZ, UR61 ;  /* 0x0000003dff0d7e24 */ /* 0x000fe2000f8e00ff */
[----:B------:R-:W-:-:S04]  /*2d6f0*/  @!P4 IADD3 R28, P1, P6, R12, UR14, R2 ;  /* 0x0000000e0c1ccc10 */ /* 0x000fc8000fe3e002 */
[----:B------:R-:W-:Y:S02]  /*2d700*/  @!P4 IADD3.X R29, R13, UR13, R3, P1, P6 ;  /* 0x0000000d0d1dcc10 */ /* 0x000fe40008fec403 */
[----:B------:R-:W-:-:S13]  /*2d710*/  ISETP.LT.OR P1, PT, R0, 0x2, !P0 ;  /* 0x000000020000780c */ /* 0x000fda0004721670 */
[----:B------:R-:W-:Y:S01]  /*2d720*/  @!P1 IADD3 R12, P6, R6, UR6, RZ ;  /* 0x00000006060c9c10 */ /* 0x000fe2000ffde0ff */
[----:B------:R-:W-:-:S03]  /*2d730*/  @!P1 IMAD R14, R235, R17, RZ ;  /* 0x00000011eb0e9224 */ /* 0x000fc600078e02ff */
[----:B------:R-:W-:-:S05]  /*2d740*/  @!P1 IADD3.X R13, R7, UR61, RZ, P6, !PT ;  /* 0x0000003d070d9c10 */ /* 0x000fca000b7fe4ff */
[----:B------:R0:W-:Y:S01]  /*2d750*/  @!P1 STG.E.U8 desc[UR10][R12.64+0x1], R14 ;  /* 0x0000010e0c009986 */ /* 0x0001e2000c10110a */
[C---:B------:R-:W-:Y:S02]  /*2d760*/  ISETP.LT.OR P1, PT, R0.reuse, 0x9, !P2 ;  /* 0x000000090000780c */ /* 0x040fe40005721670 */
[----:B------:R-:W-:-:S11]  /*2d770*/  ISETP.LT.OR P4, PT, R0, 0x19, !P5 ;  /* 0x000000190000780c */ /* 0x000fd60006f81670 */
[----:B0-----:R-:W-:-:S05]  /*2d780*/  @!P1 IMAD R12, R234, R17, RZ ;  /* 0x00000011ea0c9224 */ /* 0x001fca00078e02ff */
[----:B------:R0:W-:Y:S01]  /*2d790*/  @!P1 STG.E.U8 desc[UR10][R6.64+0x8], R12 ;  /* 0x0000080c06009986 */ /* 0x0001e2000c10110a */
[----:B------:R-:W-:Y:S02]  /*2d7a0*/  IMAD.U32 R13, RZ, RZ, UR61 ;  /* 0x0000003dff0d7e24 */ /* 0x000fe4000f8e00ff */
[----:B0-----:R-:W-:-:S05]  /*2d7b0*/  IMAD.U32 R12, RZ, RZ, UR6 ;  /* 0x00000006ff0c7e24 */ /* 0x001fca000f8e00ff */
[----:B------:R-:W-:-:S04]  /*2d7c0*/  @!P4 IADD3 R26, P1, P6, R12, UR14, R2 ;  /* 0x0000000e0c1acc10 */ /* 0x000fc8000fe3e002 */
[----:B------:R-:W-:Y:S02]  /*2d7d0*/  @!P4 IADD3.X R27, R13, UR13, R3, P1, P6 ;  /* 0x0000000d0d1bcc10 */ /* 0x000fe40008fec403 */
[----:B------:R-:W-:-:S13]  /*2d7e0*/  ISETP.LT.OR P1, PT, R0, 0xa, !P2 ;  /* 0x0000000a0000780c */ /* 0x000fda0005721670 */
[----:B--2---:R-:W-:-:S05]  /*2d7f0*/  @!P1 IMAD R12, R233, R17, RZ ;  /* 0x00000011e90c9224 */ /* 0x004fca00078e02ff */
[----:B------:R0:W-:Y:S01]  /*2d800*/  @!P1 STG.E.U8 desc[UR10][R6.64+0x9], R12 ;  /* 0x0000090c06009986 */ /* 0x0001e2000c10110a */
[----:B------:R-:W-:-:S13]  /*2d810*/  ISETP.LT.OR P1, PT, R0, 0x9, !P0 ;  /* 0x000000090000780c */ /* 0x000fda0004721670 */
[----:B---3--:R-:W-:Y:S02]  /*2d820*/  @!P1 IMAD R14, R20, R17, RZ ;  /* 0x00000011140e9224 */ /* 0x008fe400078e02ff */
[----:B------:R-:W2:Y:S01]  /*2d830*/  LDL.LU R20, [R1+0x208] ;  /* 0x0002080001147983 */ /* 0x000ea20000300800 */
[----:B------:R-:W-:Y:S02]  /*2d840*/  ISETP.LT.OR P4, PT, R0, 0x1a, !P5 ;  /* 0x0000001a0000780c */ /* 0x000fe40006f81670 */
[----:B0-----:R-:W-:Y:S01]  /*2d850*/  @!P1 IADD3 R12, P6, R6, UR6, RZ ;  /* 0x00000006060c9c10 */ /* 0x001fe2000ffde0ff */
[----:B------:R-:W-:Y:S01]  /*2d860*/  IMAD.U32 R234, RZ, RZ, UR6 ;  /* 0x00000006ffea7e24 */ /* 0x000fe2000f8e00ff */
[----:B------:R-:W3:Y:S02]  /*2d870*/  LDL.LU R109, [R1+0x20c] ;  /* 0x00020c00016d7983 */ /* 0x000ee40000300800 */
[----:B------:R-:W-:-:S05]  /*2d880*/  @!P1 IADD3.X R13, R7, UR61, RZ, P6, !PT ;  /* 0x0000003d070d9c10 */ /* 0x000fca000b7fe4ff */
[----:B------:R0:W-:Y:S02]  /*2d890*/  @!P1 STG.E.U8 desc[UR10][R12.64+0x8], R14 ;  /* 0x0000080e0c009986 */ /* 0x0001e4000c10110a */
[----:B------:R-:W-:Y:S01]  /*2d8a0*/  @!P4 IADD3 R234, P1, P6, R234, UR14, R2 ;  /* 0x0000000eeaeacc10 */ /* 0x000fe2000fe3e002 */
[----:B0-----:R-:W-:-:S05]  /*2d8b0*/  IMAD.U32 R12, RZ, RZ, UR61 ;  /* 0x0000003dff0c7e24 */ /* 0x001fca000f8e00ff */
[----:B------:R-:W-:Y:S02]  /*2d8c0*/  @!P4 IADD3.X R235, R12, UR13, R3, P1, P6 ;  /* 0x0000000d0cebcc10 */ /* 0x000fe40008fec403 */
[----:B------:R-:W-:-:S13]  /*2d8d0*/  ISETP.LT.OR P1, PT, R0, 0xa, !P0 ;  /* 0x0000000a0000780c */ /* 0x000fda0004721670 */
[----:B----4-:R-:W-:Y:S02]  /*2d8e0*/  @!P1 IMAD R14, R15, R17, RZ ;  /* 0x000000110f0e9224 */ /* 0x010fe400078e02ff */
[----:B------:R-:W4:Y:S04]  /*2d8f0*/  LDL.LU R15, [R1+0x210] ;  /* 0x00021000010f7983 */ /* 0x000f280000300800 */
[----:B------:R-:W4:Y:S04]  /*2d900*/  LDL.LU R106, [R1+0x214] ;  /* 0x00021400016a7983 */ /* 0x000f280000300800 */
[----:B------:R-:W4:Y:S04]  /*2d910*/  LDL.LU R107, [R1+0x218] ;  /* 0x00021800016b7983 */ /* 0x000f280000300800 */
[----:B------:R-:W4:Y:S04]  /*2d920*/  LDL.LU R111, [R1+0x21c] ;  /* 0x00021c00016f7983 */ /* 0x000f280000300800 */
[----:B------:R-:W4:Y:S04]  /*2d930*/  LDL.LU R97, [R1+0x1e0] ;  /* 0x0001e00001617983 */ /* 0x000f280000300800 */
[----:B------:R-:W4:Y:S01]  /*2d940*/  LDL.LU R98, [R1+0x1e4] ;  /* 0x0001e40001627983 */ /* 0x000f220000300800 */
[----:B------:R-:W-:-:S02]  /*2d950*/  LOP3.LUT R4, R4, 0xdfffffff, RZ, 0xc0, !PT ;  /* 0xdfffffff04047812 */ /* 0x000fc400078ec0ff */
[----:B------:R-:W-:Y:S01]  /*2d960*/  @!P1 IADD3 R12, P6, R6, UR6, RZ ;  /* 0x00000006060c9c10 */ /* 0x000fe2000ffde0ff */
[----:B------:R-:W4:Y:S01]  /*2d970*/  LDL.LU R99, [R1+0x1e8] ;  /* 0x0001e80001637983 */ /* 0x000f220000300800 */
[----:B------:R-:W-:Y:S02]  /*2d980*/  @P2 LOP3.LUT R4, R4, 0x20000000, RZ, 0xfc, !PT ;  /* 0x2000000004042812 */ /* 0x000fe400078efcff */
[----:B------:R-:W-:Y:S01]  /*2d990*/  ISETP.LT.OR P2, PT, R0, 0x21, !P5 ;  /* 0x000000210000780c */ /* 0x000fe20006f41670 */
[----:B------:R-:W4:Y:S01]  /*2d9a0*/  LDL.LU R100, [R1+0x1ec] ;  /* 0x0001ec0001647983 */ /* 0x000f220000300800 */
[----:B------:R-:W-:Y:S02]  /*2d9b0*/  @!P1 IADD3.X R13, R7, UR61, RZ, P6, !PT ;  /* 0x0000003d070d9c10 */ /* 0x000fe4000b7fe4ff */
[----:B------:R-:W-:Y:S01]  /*2d9c0*/  LOP3.LUT R4, R4, 0xbfffffff, RZ, 0xc0, !PT ;  /* 0xbfffffff04047812 */ /* 0x000fe200078ec0ff */
[----:B------:R-:W4:Y:S04]  /*2d9d0*/  LDL.LU R101, [R1+0x1f0] ;  /* 0x0001f00001657983 */ /* 0x000f280000300800 */
[----:B------:R0:W-:Y:S01]  /*2d9e0*/  @!P1 STG.E.U8 desc[UR10][R12.64+0x9], R14 ;  /* 0x0000090e0c009986 */ /* 0x0001e2000c10110a */
[----:B------:R-:W-:-:S03]  /*2d9f0*/  @P0 LOP3.LUT R4, R4, 0x40000000, RZ, 0xfc, !PT ;  /* 0x4000000004040812 */ /* 0x000fc600078efcff */
[----:B------:R-:W4:Y:S04]  /*2da00*/  LDL.LU R90, [R1+0x1f4] ;  /* 0x0001f400015a7983 */ /* 0x000f280000300800 */
[----:B------:R-:W4:Y:S01]  /*2da10*/  LDL.LU R91, [R1+0x1f8] ;  /* 0x0001f800015b7983 */ /* 0x000f220000300800 */
[----:B0-----:R-:W-:Y:S01]  /*2da20*/  IMAD.U32 R12, RZ, RZ, UR6 ;  /* 0x00000006ff0c7e24 */ /* 0x001fe2000f8e00ff */
[----:B------:R-:W-:Y:S01]  /*2da30*/  ISETP.LT.OR P4, PT, R0, 0x39, !P5 ;  /* 0x000000390000780c */ /* 0x000fe20006f81670 */
[----:B------:R-:W-:Y:S01]  /*2da40*/  IMAD.U32 R13, RZ, RZ, UR61 ;  /* 0x0000003dff0d7e24 */ /* 0x000fe2000f8e00ff */
[----:B------:R-:W-:Y:S01]  /*2da50*/  LOP3.LUT R19, R19, 0xfffffffd, RZ, 0xc0, !PT ;  /* 0xfffffffd13137812 */ /* 0x000fe200078ec0ff */
[----:B------:R-:W-:Y:S01]  /*2da60*/  IMAD.U32 R14, RZ, RZ, UR6 ;  /* 0x00000006ff0e7e24 */ /* 0x000fe2000f8e00ff */
[----:B------:R-:W-:Y:S01]  /*2da70*/  @!P2 IADD3 R24, P1, P6, R12, UR14, R2 ;  /* 0x0000000e0c18ac10 */ /* 0x000fe2000fe3e002 */
[----:B------:R-:W4:Y:S03]  /*2da80*/  LDL.LU R102, [R1+0x1fc] ;  /* 0x0001fc0001667983 */ /* 0x000f260000300800 */
[----:B------:R-:W-:Y:S01]  /*2da90*/  @!P2 IADD3.X R25, R13, UR13, R3, P1, P6 ;  /* 0x0000000d0d19ac10 */ /* 0x000fe20008fec403 */
[----:B------:R-:W4:Y:S01]  /*2daa0*/  LDL.LU R103, [R1+0x1c0] ;  /* 0x0001c00001677983 */ /* 0x000f220000300800 */
[----:B------:R-:W-:-:S02]  /*2dab0*/  IADD3 R6, P1, R6, UR14, RZ ;  /* 0x0000000e06067c10 */ /* 0x000fc4000ff3e0ff */
[C---:B------:R-:W-:Y:S01]  /*2dac0*/  ISETP.LT.OR P2, PT, R0.reuse, 0x22, !P5 ;  /* 0x000000220000780c */ /* 0x040fe20006f41670 */
[----:B------:R-:W4:Y:S01]  /*2dad0*/  LDL.LU R88, [R1+0x1c4] ;  /* 0x0001c40001587983 */ /* 0x000f220000300800 */
[----:B------:R-:W-:Y:S02]  /*2dae0*/  IADD3.X R7, R7, UR13, RZ, P1, !PT ;  /* 0x0000000d07077c10 */ /* 0x000fe40008ffe4ff */
[----:B------:R-:W-:Y:S01]  /*2daf0*/  ISETP.GE.AND P1, PT, R5, 0x101, PT ;  /* 0x000001010500780c */ /* 0x000fe20003f26270 */
[----:B------:R-:W4:Y:S03]  /*2db00*/  LDL.LU R89, [R1+0x1c8] ;  /* 0x0001c80001597983 */ /* 0x000f260000300800 */
[----:B------:R-:W-:-:S13]  /*2db10*/  ISETP.LT.OR P6, PT, R0, 0x1, !P1 ;  /* 0x000000010000780c */ /* 0x000fda0004fc1670 */
[----:B-----5:R-:W-:Y:S02]  /*2db20*/  @!P6 IMAD R5, R232, R17, RZ ;  /* 0x00000011e805e224 */ /* 0x020fe400078e02ff */
[----:B------:R-:W-:-:S03]  /*2db30*/  IMAD.U32 R232, RZ, RZ, UR6 ;  /* 0x00000006ffe87e24 */ /* 0x000fc6000f8e00ff */
[----:B------:R0:W-:Y:S02]  /*2db40*/  @!P6 STG.E.U8 desc[UR10][R6.64], R5 ;  /* 0x000000050600e986 */ /* 0x0001e4000c10110a */
[----:B------:R-:W-:Y:S01]  /*2db50*/  @!P2 IADD3 R232, P0, P6, R232, UR14, R2 ;  /* 0x0000000ee8e8ac10 */ /* 0x000fe2000fe1e002 */
[----:B0-----:R-:W-:-:S05]  /*2db60*/  IMAD.U32 R5, RZ, RZ, UR61 ;  /* 0x0000003dff057e24 */ /* 0x001fca000f8e00ff */
[----:B------:R-:W-:Y:S02]  /*2db70*/  @!P2 IADD3.X R233, R5, UR13, R3, P0, P6 ;  /* 0x0000000d05e9ac10 */ /* 0x000fe400087ec403 */
[----:B------:R-:W-:-:S13]  /*2db80*/  ISETP.LT.OR P6, PT, R0, 0x2, !P1 ;  /* 0x000000020000780c */ /* 0x000fda0004fc1670 */
[----:B------:R-:W-:-:S05]  /*2db90*/  @!P6 IMAD R5, R21, R17, RZ ;  /* 0x000000111505e224 */ /* 0x000fca00078e02ff */
[----:B------:R2:W-:Y:S01]  /*2dba0*/  @!P6 STG.E.U8 desc[UR10][R6.64+0x1], R5 ;  /* 0x000001050600e986 */ /* 0x0005e2000c10110a */
[C---:B------:R-:W-:Y:S02]  /*2dbb0*/  ISETP.LT.OR P6, PT, R0.reuse, 0x1, !P5 ;  /* 0x000000010000780c */ /* 0x040fe40006fc1670 */
[----:B------:R-:W-:-:S11]  /*2dbc0*/  ISETP.LT.OR P2, PT, R0, 0x29, !P5 ;  /* 0x000000290000780c */ /* 0x000fd60006f41670 */
[----:B------:R-:W-:-:S04]  /*2dbd0*/  @!P6 IADD3 R12, P0, R6, UR6, RZ ;  /* 0x00000006060cec10 */ /* 0x000fc8000ff1e0ff */
[----:B------:R-:W-:Y:S01]  /*2dbe0*/  @!P6 IADD3.X R13, R7, UR61, RZ, P0, !PT ;  /* 0x0000003d070dec10 */ /* 0x000fe200087fe4ff */
[----:B--2---:R-:W-:Y:S02]  /*2dbf0*/  @!P6 IMAD R5, R20, R17, RZ ;  /* 0x000000111405e224 */ /* 0x004fe400078e02ff */
[----:B------:R-:W-:-:S03]  /*2dc00*/  IMAD.U32 R20, RZ, RZ, UR6 ;  /* 0x00000006ff147e24 */ /* 0x000fc6000f8e00ff */
[----:B------:R0:W-:Y:S02]  /*2dc10*/  @!P6 STG.E.U8 desc[UR10][R12.64], R5 ;  /* 0x000000050c00e986 */ /* 0x0001e4000c10110a */
[----:B------:R-:W-:Y:S01]  /*2dc20*/  @!P2 IADD3 R20, P0, P6, R20, UR14, R2 ;  /* 0x0000000e1414ac10 */ /* 0x000fe2000fe1e002 */
[----:B0-----:R-:W-:-:S05]  /*2dc30*/  IMAD.U32 R5, RZ, RZ, UR61 ;  /* 0x0000003dff057e24 */ /* 0x001fca000f8e00ff */
[----:B------:R-:W-:Y:S02]  /*2dc40*/  @!P2 IADD3.X R21, R5, UR13, R3, P0, P6 ;  /* 0x0000000d0515ac10 */ /* 0x000fe400087ec403 */
[----:B------:R-:W-:-:S13]  /*2dc50*/  ISETP.LT.OR P6, PT, R0, 0x2, !P5 ;  /* 0x000000020000780c */ /* 0x000fda0006fc1670 */
[----:B------:R-:W-:Y:S01]  /*2dc60*/  @!P6 IADD3 R12, P0, R6, UR6, RZ ;  /* 0x00000006060cec10 */ /* 0x000fe2000ff1e0ff */
[----:B---3--:R-:W-:-:S03]  /*2dc70*/  @!P6 IMAD R5, R109, R17, RZ ;  /* 0x000000116d05e224 */ /* 0x008fc600078e02ff */
[----:B------:R-:W-:-:S05]  /*2dc80*/  @!P6 IADD3.X R13, R7, UR61, RZ, P0, !PT ;  /* 0x0000003d070dec10 */ /* 0x000fca00087fe4ff */
[----:B------:R4:W-:Y:S01]  /*2dc90*/  @!P6 STG.E.U8 desc[UR10][R12.64+0x1], R5 ;  /* 0x000001050c00e986 */ /* 0x0009e2000c10110a */
[C---:B------:R-:W-:Y:S02]  /*2dca0*/  ISETP.LT.OR P6, PT, R0.reuse, 0x9, !P1 ;  /* 0x000000090000780c */ /* 0x040fe40004fc1670 */
[----:B------:R-:W-:-:S11]  /*2dcb0*/  ISETP.LT.OR P2, PT, R0, 0x2a, !P5 ;  /* 0x0000002a0000780c */ /* 0x000fd60006f41670 */
[----:B----4-:R-:W-:-:S05]  /*2dcc0*/  @!P6 IMAD R5, R15, R17, RZ ;  /* 0x000000110f05e224 */ /* 0x010fca00078e02ff */
[----:B------:R0:W-:Y:S01]  /*2dcd0*/  @!P6 STG.E.U8 desc[UR10][R6.64+0x8], R5 ;  /* 0x000008050600e986 */ /* 0x0001e2000c10110a */
[----:B------:R-:W-:Y:S01]  /*2dce0*/  @!P2 IADD3 R14, P0, P6, R14, UR14, R2 ;  /* 0x0000000e0e0eac10 */ /* 0x000fe2000fe1e002 */
[----:B0-----:R-:W-:-:S05]  /*2dcf0*/  IMAD.U32 R5, RZ, RZ, UR61 ;  /* 0x0000003dff057e24 */ /* 0x001fca000f8e00ff */
[----:B------:R-:W-:Y:S02]  /*2dd00*/  @!P2 IADD3.X R15, R5, UR13, R3, P0, P6 ;  /* 0x0000000d050fac10 */ /* 0x000fe400087ec403 */
[C---:B------:R-:W-:Y:S02]  /*2dd10*/  ISETP.LT.OR P6, PT, R0.reuse, 0xa, !P1 ;  /* 0x0000000a0000780c */ /* 0x040fe40004fc1670 */
[----:B------:R-:W-:Y:S01]  /*2dd20*/  ISETP.LT.OR P2, PT, R0, 0x31, !P5 ;  /* 0x000000310000780c */ /* 0x000fe20006f41670 */
[----:B------:R-:W-:-:S10]  /*2dd30*/  IMAD.U32 R12, RZ, RZ, UR61 ;  /* 0x0000003dff0c7e24 */ /* 0x000fd4000f8e00ff */
[----:B------:R-:W-:-:S05]  /*2dd40*/  @!P6 IMAD R5, R106, R17, RZ ;  /* 0x000000116a05e224 */ /* 0x000fca00078e02ff */
[----:B------:R0:W-:Y:S02]  /*2dd50*/  @!P6 STG.E.U8 desc[UR10][R6.64+0x9], R5 ;  /* 0x000009050600e986 */ /* 0x0001e4000c10110a */
[----:B0-----:R-:W-:-:S05]  /*2dd60*/  IMAD.U32 R5, RZ, RZ, UR6 ;  /* 0x00000006ff057e24 */ /* 0x001fca000f8e00ff */
[----:B------:R-:W-:-:S04]  /*2dd70*/  @!P2 IADD3 R30, P0, P6, R5, UR14, R2 ;  /* 0x0000000e051eac10 */ /* 0x000fc8000fe1e002 */
[----:B------:R-:W-:Y:S02]  /*2dd80*/  @!P2 IADD3.X R31, R12, UR13, R3, P0, P6 ;  /* 0x0000000d0c1fac10 */ /* 0x000fe400087ec403 */
[C---:B------:R-:W-:Y:S02]  /*2dd90*/  ISETP.LT.OR P6, PT, R0.reuse, 0x9, !P5 ;  /* 0x000000090000780c */ /* 0x040fe40006fc1670 */
[----:B------:R-:W-:-:S11]  /*2dda0*/  ISETP.LT.OR P2, PT, R0, 0x32, !P5 ;  /* 0x000000320000780c */ /* 0x000fd60006f41670 */
[----:B------:R-:W-:Y:S01]  /*2ddb0*/  @!P6 IADD3 R6, P0, R6, UR6, RZ ;  /* 0x000000060606ec10 */ /* 0x000fe2000ff1e0ff */
[----:B------:R-:W-:-:S03]  /*2ddc0*/  @!P6 IMAD R5, R107, R17, RZ ;  /* 0x000000116b05e224 */ /* 0x000fc600078e02ff */
[----:B------:R-:W-:-:S05]  /*2ddd0*/  @!P6 IADD3.X R7, R7, UR61, RZ, P0, !PT ;  /* 0x0000003d0707ec10 */ /* 0x000fca00087fe4ff */
[----:B------:R0:W-:Y:S02]  /*2dde0*/  @!P6 STG.E.U8 desc[UR10][R6.64+0x8], R5 ;  /* 0x000008050600e986 */ /* 0x0001e4000c10110a */
[----:B0-----:R-:W-:Y:S02]  /*2ddf0*/  IMAD.U32 R5, RZ, RZ, UR6 ;  /* 0x00000006ff057e24 */ /* 0x001fe4000f8e00ff */
[----:B------:R-:W-:-:S03]  /*2de00*/  IMAD.U32 R6, RZ, RZ, UR61 ;  /* 0x0000003dff067e24 */ /* 0x000fc6000f8e00ff */
[----:B------:R-:W-:-:S04]  /*2de10*/  @!P2 IADD3 R106, P0, P6, R5, UR14, R2 ;  /* 0x0000000e056aac10 */ /* 0x000fc8000fe1e002 */
[----:B------:R-:W-:Y:S02]  /*2de20*/  @!P2 IADD3.X R107, R6, UR13, R3, P0, P6 ;  /* 0x0000000d066bac10 */ /* 0x000fe400087ec403 */
[----:B------:R-:W-:Y:S02]  /*2de30*/  ISETP.LT.OR P2, PT, R0, 0xa, !P5 ;  /* 0x0000000a0000780c */ /* 0x000fe40006f41670 */
[----:B------:R-:W-:-:S11]  /*2de40*/  @!P4 IADD3 R108, P0, P6, R5, UR14, R2 ;  /* 0x0000000e056ccc10 */ /* 0x000fd6000fe1e002 */
[----:B------:R-:W-:-:S05]  /*2de50*/  @!P2 IMAD R5, R111, R17, RZ ;  /* 0x000000116f05a224 */ /* 0x000fca00078e02ff */
[----:B------:R0:W-:Y:S01]  /*2de60*/  @!P2 STG.E.U8 desc[UR10][R32.64+0x9], R5 ;  /* 0x000009052000a986 */ /* 0x0001e2000c10110a */
[----:B------:R-:W-:Y:S02]  /*2de70*/  ISETP.LT.OR P2, PT, R0, 0x3a, !P5 ;  /* 0x0000003a0000780c */ /* 0x000fe40006f41670 */
[----:B------:R-:W-:Y:S02]  /*2de80*/  @!P4 IADD3.X R109, R6, UR13, R3, P0, P6 ;  /* 0x0000000d066dcc10 */ /* 0x000fe400087ec403 */
[----:B------:R-:W-:Y:S01]  /*2de90*/  LOP3.LUT P4, RZ, R4, 0x80000000, RZ, 0xc0, !PT ;  /* 0x8000000004ff7812 */ /* 0x000fe2000788c0ff */
[----:B0-----:R-:W-:-:S08]  /*2dea0*/  IMAD.U32 R5, RZ, RZ, UR6 ;  /* 0x00000006ff057e24 */ /* 0x001fd0000f8e00ff */
[----:B------:R-:W-:-:S04]  /*2deb0*/  @!P2 IADD3 R110, P0, P6, R5, UR14, R2 ;  /* 0x0000000e056eac10 */ /* 0x000fc8000fe1e002 */
[----:B------:R-:W-:Y:S02]  /*2dec0*/  @!P2 IADD3.X R111, R6, UR13, R3, P0, P6 ;  /* 0x0000000d066fac10 */ /* 0x000fe400087ec403 */
[C---:B------:R-:W-:Y:S02]  /*2ded0*/  ISETP.LT.OR P6, PT, R0.reuse, 0x11, !P4 ;  /* 0x000000110000780c */ /* 0x040fe400067c1670 */
[----:B------:R-:W-:Y:S02]  /*2dee0*/  @P2 LOP3.LUT R19, R19, 0x2, RZ, 0xfc, !PT ;  /* 0x0000000213132812 */ /* 0x000fe400078efcff */
[----:B------:R-:W-:-:S09]  /*2def0*/  ISETP.LT.OR P2, PT, R0, 0x41, !P5 ;  /* 0x000000410000780c */ /* 0x000fd20006f41670 */
[----:B------:R-:W-:-:S05]  /*2df00*/  @!P6 IMAD R5, R97, R17, RZ ;  /* 0x000000116105e224 */ /* 0x000fca00078e02ff */
[----:B------:R0:W-:Y:S02]  /*2df10*/  @!P6 STG.E.U8 desc[UR10][R8.64+0x10], R5 ;  /* 0x000010050800e986 */ /* 0x0001e4000c10110a */
[----:B0-----:R-:W-:-:S05]  /*2df20*/  IMAD.U32 R5, RZ, RZ, UR6 ;  /* 0x00000006ff057e24 */ /* 0x001fca000f8e00ff */
[----:B------:R-:W-:-:S04]  /*2df30*/  @!P2 IADD3 R96, P0, P6, R5, UR14, R2 ;  /* 0x0000000e0560ac10 */ /* 0x000fc8000fe1e002 */
[----:B------:R-:W-:Y:S02]  /*2df40*/  @!P2 IADD3.X R97, R6, UR13, R3, P0, P6 ;  /* 0x0000000d0661ac10 */ /* 0x000fe400087ec403 */
[----:B------:R-:W-:-:S13]  /*2df50*/  ISETP.LT.OR P6, PT, R0, 0x12, !P4 ;  /* 0x000000120000780c */ /* 0x000fda00067c1670 */
[----:B------:R-:W-:-:S05]  /*2df60*/  @!P6 IMAD R5, R98, R17, RZ ;  /* 0x000000116205e224 */ /* 0x000fca00078e02ff */
[----:B------:R0:W-:Y:S01]  /*2df70*/  @!P6 STG.E.U8 desc[UR10][R8.64+0x11], R5 ;  /* 0x000011050800e986 */ /* 0x0001e2000c10110a */
[----:B------:R-:W-:Y:S02]  /*2df80*/  ISETP.LT.OR P6, PT, R0, 0x11, !P3 ;  /* 0x000000110000780c */ /* 0x000fe40005fc1670 */
[----:B------:R-:W-:-:S04]  /*2df90*/  LOP3.LUT R19, R19, 0xfffbffff, RZ, 0xc0, !PT ;  /* 0xfffbffff13137812 */ /* 0x000fc800078ec0ff */
[----:B------:R-:W-:Y:S02]  /*2dfa0*/  @P2 LOP3.LUT R19, R19, 0x40000, RZ, 0xfc, !PT ;  /* 0x0004000013132812 */ /* 0x000fe400078efcff */
[----:B------:R-:W-:-:S05]  /*2dfb0*/  ISETP.LT.OR P2, PT, R0, 0x42, !P5 ;  /* 0x000000420000780c */ /* 0x000fca0006f41670 */
[----:B0-----:R-:W-:-:S05]  /*2dfc0*/  @!P6 IMAD R5, R99, R17, RZ ;  /* 0x000000116305e224 */ /* 0x001fca00078e02ff */
[----:B------:R0:W-:Y:S02]  /*2dfd0*/  @!P6 STG.E.U8 desc[UR10][R10.64+0x10], R5 ;  /* 0x000010050a00e986 */ /* 0x0001e4000c10110a */
[----:B0-----:R-:W-:-:S05]  /*2dfe0*/  IMAD.U32 R5, RZ, RZ, UR6 ;  /* 0x00000006ff057e24 */ /* 0x001fca000f8e00ff */
[----:B------:R-:W-:-:S04]  /*2dff0*/  @!P2 IADD3 R98, P0, P6, R5, UR14, R2 ;  /* 0x0000000e0562ac10 */ /* 0x000fc8000fe1e002 */
[----:B------:R-:W-:Y:S02]  /*2e000*/  @!P2 IADD3.X R99, R6, UR13, R3, P0, P6 ;  /* 0x0000000d0663ac10 */ /* 0x000fe400087ec403 */
[----:B------:R-:W-:-:S13]  /*2e010*/  ISETP.LT.OR P6, PT, R0, 0x12, !P3 ;  /* 0x000000120000780c */ /* 0x000fda0005fc1670 */
[----:B------:R-:W-:-:S05]  /*2e020*/  @!P6 IMAD R5, R100, R17, RZ ;  /* 0x000000116405e224 */ /* 0x000fca00078e02ff */
[----:B------:R0:W-:Y:S01]  /*2e030*/  @!P6 STG.E.U8 desc[UR10][R10.64+0x11], R5 ;  /* 0x000011050a00e986 */ /* 0x0001e2000c10110a */
[C---:B------:R-:W-:Y:S02]  /*2e040*/  ISETP.LT.OR P6, PT, R0.reuse, 0x19, !P4 ;  /* 0x000000190000780c */ /* 0x040fe400067c1670 */
[----:B------:R-:W-:Y:S02]  /*2e050*/  ISETP.LT.OR P0, PT, R0, 0x49, !P5 ;  /* 0x000000490000780c */ /* 0x000fe40006f01670 */
[----:B------:R-:W-:-:S09]  /*2e060*/  LOP3.LUT R19, R19, 0xfffeffff, RZ, 0xc0, !PT ;  /* 0xfffeffff13137812 */ /* 0x000fd200078ec0ff */
[----:B0-----:R-:W-:-:S05]  /*2e070*/  @!P6 IMAD R5, R101, R17, RZ ;  /* 0x000000116505e224 */ /* 0x001fca00078e02ff */
[----:B------:R0:W-:Y:S01]  /*2e080*/  @!P6 STG.E.U8 desc[UR10][R8.64+0x18], R5 ;  /* 0x000018050800e986 */ /* 0x0001e2000c10110a */
[----:B------:R-:W-:Y:S01]  /*2e090*/  @P2 LOP3.LUT R19, R19, 0x10000, RZ, 0xfc, !PT ;  /* 0x0001000013132812 */ /* 0x000fe200078efcff */
[----:B0-----:R-:W-:-:S05]  /*2e0a0*/  IMAD.U32 R5, RZ, RZ, UR6 ;  /* 0x00000006ff057e24 */ /* 0x001fca000f8e00ff */
[----:B------:R-:W-:-:S04]  /*2e0b0*/  @!P0 IADD3 R100, P2, P6, R5, UR14, R2 ;  /* 0x0000000e05648c10 */ /* 0x000fc8000fe5e002 */
[----:B------:R-:W-:Y:S02]  /*2e0c0*/  @!P0 IADD3.X R101, R6, UR13, R3, P2, P6 ;  /* 0x0000000d06658c10 */ /* 0x000fe400097ec403 */
[----:B------:R-:W-:-:S13]  /*2e0d0*/  ISETP.LT.OR P6, PT, R0, 0x1a, !P4 ;  /* 0x0000001a0000780c */ /* 0x000fda00067c1670 */
[----:B------:R-:W-:Y:S02]  /*2e0e0*/  @!P6 IMAD R5, R90, R17, RZ ;  /* 0x000000115a05e224 */ /* 0x000fe400078e02ff */
[----:B------:R-:W2:Y:S04]  /*2e0f0*/  LDL.LU R90, [R1+0x1cc] ;  /* 0x0001cc00015a7983 */ /* 0x000ea80000300800 */
[----:B------:R0:W-:Y:S01]  /*2e100*/  @!P6 STG.E.U8 desc[UR10][R8.64+0x19], R5 ;  /* 0x000019050800e986 */ /* 0x0001e2000c10110a */
[----:B------:R-:W-:-:S13]  /*2e110*/  ISETP.LT.OR P6, PT, R0, 0x19, !P3 ;  /* 0x000000190000780c */ /* 0x000fda0005fc1670 */
[----:B0-----:R-:W-:Y:S02]  /*2e120*/  @!P6 IMAD R5, R91, R17, RZ ;  /* 0x000000115b05e224 */ /* 0x001fe400078e02ff */
[----:B------:R-:W3:Y:S04]  /*2e130*/  LDL.LU R91, [R1+0x1d0] ;  /* 0x0001d000015b7983 */ /* 0x000ee80000300800 */
[----:B------:R-:W4:Y:S04]  /*2e140*/  LDL.LU R80, [R1+0x1d4] ;  /* 0x0001d40001507983 */ /* 0x000f280000300800 */
[----:B------:R-:W5:Y:S04]  /*2e150*/  LDL.LU R81, [R1+0x1d8] ;  /* 0x0001d80001517983 */ /* 0x000f680000300800 */
[----:B------:R-:W5:Y:S04]  /*2e160*/  LDL.LU R92, [R1+0x1dc] ;  /* 0x0001dc00015c7983 */ /* 0x000f680000300800 */
[----:B------:R-:W5:Y:S04]  /*2e170*/  LDL.LU R93, [R1+0x1a0] ;  /* 0x0001a000015d7983 */ /* 0x000f680000300800 */
[----:B------:R-:W5:Y:S04]  /*2e180*/  LDL.LU R94, [R1+0x1a4] ;  /* 0x0001a400015e7983 */ /* 0x000f680000300800 */
[----:B------:R-:W5:Y:S04]  /*2e190*/  LDL.LU R95, [R1+0x1a8] ;  /* 0x0001a800015f7983 */ /* 0x000f680000300800 */
[----:B------:R0:W-:Y:S01]  /*2e1a0*/  @!P6 STG.E.U8 desc[UR10][R10.64+0x18], R5 ;  /* 0x000018050a00e986 */ /* 0x0001e2000c10110a */
[----:B------:R-:W-:-:S02]  /*2e1b0*/  ISETP.LT.OR P6, PT, R0, 0x1a, !P3 ;  /* 0x0000001a0000780c */ /* 0x000fc40005fc1670 */
[----:B------:R-:W-:Y:S01]  /*2e1c0*/  LOP3.LUT P2, RZ, R4, 0x20000000, RZ, 0xc0, !PT ;  /* 0x2000000004ff7812 */ /* 0x000fe2000784c0ff */
[----:B------:R-:W5:Y:S01]  /*2e1d0*/  LDL.LU R83, [R1+0x1ac] ;  /* 0x0001ac0001537983 */ /* 0x000f620000300800 */
[----:B------:R-:W-:-:S03]  /*2e1e0*/  LOP3.LUT R19, R19, 0xffff7fff, RZ, 0xc0, !PT ;  /* 0xffff7fff13137812 */ /* 0x000fc600078ec0ff */
[----:B------:R-:W5:Y:S06]  /*2e1f0*/  LDL.LU R85, [R1+0x1b0] ;  /* 0x0001b00001557983 */ /* 0x000f6c0000300800 */
[----:B0-----:R-:W-:Y:S01]  /*2e200*/  @!P6 IMAD R5, R102, R17, RZ ;  /* 0x000000116605e224 */ /* 0x001fe200078e02ff */
[----:B------:R-:W-:Y:S01]  /*2e210*/  @P0 LOP3.LUT R19, R19, 0x8000, RZ, 0xfc, !PT ;  /* 0x0000800013130812 */ /* 0x000fe200078efcff */
[----:B------:R-:W5:Y:S04]  /*2e220*/  LDL.LU R86, [R1+0x1b4] ;  /* 0x0001b40001567983 */ /* 0x000f680000300800 */
[----:B------:R0:W-:Y:S01]  /*2e230*/  @!P6 STG.E.U8 desc[UR10][R10.64+0x19], R5 ;  /* 0x000019050a00e986 */ /* 0x0001e2000c10110a */
[----:B------:R-:W-:-:S02]  /*2e240*/  ISETP.LT.OR P6, PT, R0, 0x11, !P2 ;  /* 0x000000110000780c */ /* 0x000fc400057c1670 */
[C---:B------:R-:W-:Y:S01]  /*2e250*/  LOP3.LUT P0, RZ, R4.reuse, 0x40000000, RZ, 0xc0, !PT ;  /* 0x4000000004ff7812 */ /* 0x040fe2000780c0ff */
[----:B------:R-:W5:Y:S01]  /*2e260*/  LDL.LU R87, [R1+0x1b8] ;  /* 0x0001b80001577983 */ /* 0x000f620000300800 */
[----:B------:R-:W-:Y:S02]  /*2e270*/  LOP3.LUT R4, R4, 0xf7ffffff, RZ, 0xc0, !PT ;  /* 0xf7ffffff04047812 */ /* 0x000fe400078ec0ff */
[----:B------:R-:W-:Y:S01]  /*2e280*/  LOP3.LUT R19, R19, 0xffffdfff, RZ, 0xc0, !PT ;  /* 0xffffdfff13137812 */ /* 0x000fe200078ec0ff */
[----:B------:R-:W5:Y:S01]  /*2e290*/  LDL.LU R75, [R1+0x1bc] ;  /* 0x0001bc00014b7983 */ /* 0x000f620000300800 */
[----:B------:R-:W-:Y:S02]  /*2e2a0*/  @P4 LOP3.LUT R4, R4, 0x8000000, RZ, 0xfc, !PT ;  /* 0x0800000004044812 */ /* 0x000fe400078efcff */
[----:B------:R-:W-:Y:S01]  /*2e2b0*/  ISETP.LT.OR P4, PT, R0, 0x4a, !P5 ;  /* 0x0000004a0000780c */ /* 0x000fe20006f81670 */
[----:B------:R-:W5:Y:S02]  /*2e2c0*/  LDL.LU R77, [R1+0x180] ;  /* 0x00018000014d7983 */ /* 0x000f640000300800 */
[----:B0-----:R-:W-:Y:S01]  /*2e2d0*/  @!P6 IMAD R5, R103, R17, RZ ;  /* 0x000000116705e224 */ /* 0x001fe200078e02ff */
[----:B------:R-:W-:Y:S01]  /*2e2e0*/  LOP3.LUT R4, R4, 0xefffffff, RZ, 0xc0, !PT ;  /* 0xefffffff04047812 */ /* 0x000fe200078ec0ff */
[----:B------:R-:W5:Y:S04]  /*2e2f0*/  LDL.LU R78, [R1+0x184] ;  /* 0x00018400014e7983 */ /* 0x000f680000300800 */
[----:B------:R0:W-:Y:S01]  /*2e300*/  @!P6 STG.E.U8 desc[UR10][R2.64+0x10], R5 ;  /* 0x000010050200e986 */ /* 0x0001e2000c10110a */
[----:B------:R-:W-:-:S03]  /*2e310*/  @P3 LOP3.LUT R4, R4, 0x10000000, RZ, 0xfc, !PT ;  /* 0x1000000004043812 */ /* 0x000fc600078efcff */
[----:B------:R-:W-:Y:S01]  /*2e320*/  @P4 LOP3.LUT R19, R19, 0x2000, RZ, 0xfc, !PT ;  /* 0x0000200013134812 */ /* 0x000fe200078efcff */
[----:B------:R-:W5:Y:S01]  /*2e330*/  LDL.LU R79, [R1+0x188] ;  /* 0x00018800014f7983 */ /* 0x000f620000300800 */
[----:B0-----:R-:W-:Y:S02]  /*2e340*/  IMAD.U32 R5, RZ, RZ, UR6 ;  /* 0x00000006ff057e24 */ /* 0x001fe4000f8e00ff */
[----:B------:R-:W-:Y:S01]  /*2e350*/  LOP3.LUT R19, R19, 0xffdfffff, RZ, 0xc0, !PT ;  /* 0xffdfffff13137812 */ /* 0x000fe200078ec0ff */
[----:B------:R-:W5:Y:S02]  /*2e360*/  LDL.LU R64, [R1+0x18c] ;  /* 0x00018c0001407983 */ /* 0x000f640000300800 */
[----:B------:R-:W-:Y:S02]  /*2e370*/  @!P4 IADD3 R102, P3, P6, R5, UR14, R2 ;  /* 0x0000000e0566cc10 */ /* 0x000fe4000fe7e002 */
[----:B------:R-:W5:Y:S02]  /*2e380*/  LDL.LU R65, [R1+0x190] ;  /* 0x0001900001417983 */ /* 0x000f640000300800 */
[----:B------:R-:W-:-:S02]  /*2e390*/  @!P4 IADD3.X R103, R6, UR13, R3, P3, P6 ;  /* 0x0000000d0667cc10 */ /* 0x000fc40009fec403 */
[----:B------:R-:W5:Y:S01]  /*2e3a0*/  LDL.LU R70, [R1+0x194] ;  /* 0x0001940001467983 */ /* 0x000f620000300800 */
[C---:B------:R-:W-:Y:S02]  /*2e3b0*/  ISETP.LT.OR P6, PT, R0.reuse, 0x12, !P2 ;  /* 0x000000120000780c */ /* 0x040fe400057c1670 */
[----:B------:R-:W-:Y:S01]  /*2e3c0*/  ISETP.LT.OR P4, PT, R0, 0x51, !P5 ;  /* 0x000000510000780c */ /* 0x000fe20006f81670 */
[----:B------:R-:W5:Y:S01]  /*2e3d0*/  LDL.LU R71, [R1+0x198] ;  /* 0x0001980001477983 */ /* 0x000f620000300800 */
[----:B------:R-:W-:-:S03]  /*2e3e0*/  LOP3.LUT R4, R4, 0xfbffffff, RZ, 0xc0, !PT ;  /* 0xfbffffff04047812 */ /* 0x000fc600078ec0ff */
[----:B------:R-:W5:Y:S06]  /*2e3f0*/  LDL.LU R66, [R1+0x19c] ;  /* 0x00019c0001427983 */ /* 0x000f6c0000300800 */
[----:B------:R-:W-:Y:S02]  /*2e400*/  @!P6 IMAD R5, R88, R17, RZ ;  /* 0x000000115805e224 */ /* 0x000fe400078e02ff */
[----:B------:R-:W-:Y:S01]  /*2e410*/  @P4 LOP3.LUT R19, R19, 0x200000, RZ, 0xfc, !PT ;  /* 0x0020000013134812 */ /* 0x000fe200078efcff */
[----:B------:R-:W5:Y:S04]  /*2e420*/  LDL.LU R67, [R1+0x160] ;  /* 0x0001600001437983 */ /* 0x000f680000300800 */
[----:B------:R0:W-:Y:S01]  /*2e430*/  @!P6 STG.E.U8 desc[UR10][R2.64+0x11], R5 ;  /* 0x000011050200e986 */ /* 0x0001e2000c10110a */
[----:B------:R-:W-:-:S02]  /*2e440*/  ISETP.LT.OR P6, PT, R0, 0x11, !P0 ;  /* 0x000000110000780c */ /* 0x000fc400047c1670 */
[----:B------:R-:W-:Y:S01]  /*2e450*/  @P2 LOP3.LUT R4, R4, 0x4000000, RZ, 0xfc, !PT ;  /* 0x0400000004042812 */ /* 0x000fe200078efcff */
[----:B------:R-:W5:Y:S01]  /*2e460*/  LDL.LU R68, [R1+0x164] ;  /* 0x0001640001447983 */ /* 0x000f620000300800 */
[----:B------:R-:W-:-:S03]  /*2e470*/  LOP3.LUT R19, R19, 0xfffdffff, RZ, 0xc0, !PT ;  /* 0xfffdffff13137812 */ /* 0x000fc600078ec0ff */
[----:B------:R-:W5:Y:S06]  /*2e480*/  LDL.LU R69, [R1+0x168] ;  /* 0x0001680001457983 */ /* 0x000f6c0000300800 */
[----:B------:R-:W-:Y:S01]  /*2e490*/  @!P6 IADD3 R6, P3, R2, UR6, RZ ;  /* 0x000000060206ec10 */ /* 0x000fe2000ff7e0ff */
[----:B0-----:R-:W-:-:S03]  /*2e4a0*/  @!P6 IMAD R5, R89, R17, RZ ;  /* 0x000000115905e224 */ /* 0x001fc600078e02ff */
[----:B------:R-:W-:-:S05]  /*2e4b0*/  @!P6 IADD3.X R7, R3, UR61, RZ, P3, !PT ;  /* 0x0000003d0307ec10 */ /* 0x000fca0009ffe4ff */
[----:B------:R0:W-:Y:S02]  /*2e4c0*/  @!P6 STG.E.U8 desc[UR10][R6.64+0x10], R5 ;  /* 0x000010050600e986 */ /* 0x0001e4000c10110a */
[----:B0-----:R-:W-:Y:S02]  /*2e4d0*/  IMAD.U32 R5, RZ, RZ, UR6 ;  /* 0x00000006ff057e24 */ /* 0x001fe4000f8e00ff */
[----:B------:R-:W-:-:S03]  /*2e4e0*/  IMAD.U32 R6, RZ, RZ, UR61 ;  /* 0x0000003dff067e24 */ /* 0x000fc6000f8e00ff */
[----:B------:R-:W-:-:S04]  /*2e4f0*/  @!P4 IADD3 R88, P3, P6, R5, UR14, R2 ;  /* 0x0000000e0558cc10 */ /* 0x000fc8000fe7e002 */
[----:B------:R-:W-:Y:S02]  /*2e500*/  @!P4 IADD3.X R89, R6, UR13, R3, P3, P6 ;  /* 0x0000000d0659cc10 */ /* 0x000fe40009fec403 */
[----:B------:R-:W-:-:S13]  /*2e510*/  ISETP.LT.OR P6, PT, R0, 0x12, !P0 ;  /* 0x000000120000780c */ /* 0x000fda00047c1670 */
[----:B------:R-:W-:-:S04]  /*2e520*/  @!P6 IADD3 R6, P3, R2, UR6, RZ ;  /* 0x000000060206ec10 */ /* 0x000fc8000ff7e0ff */
[----:B------:R-:W-:Y:S02]  /*2e530*/  @!P6 IADD3.X R7, R3, UR61, RZ, P3, !PT ;  /* 0x0000003d0307ec10 */ /* 0x000fe40009ffe4ff */
[----:B------:R-:W-:Y:S01]  /*2e540*/  ISETP.LT.OR P4, PT, R0, 0x52, !P5 ;  /* 0x000000520000780c */ /* 0x000fe20006f81670 */
[----:B--2---:R-:W-:-:S05]  /*2e550*/  @!P6 IMAD R5, R90, R17, RZ ;  /* 0x000000115a05e224 */ /* 0x004fca00078e02ff */
[----:B------:R3:W-:Y:S01]  /*2e560*/  @!P6 STG.E.U8 desc[UR10][R6.64+0x11], R5 ;  /* 0x000011050600e986 */ /* 0x0007e2000c10110a */
[----:B------:R-:W-:-:S13]  /*2e570*/  ISETP.LT.OR P6, PT, R0, 0x19, !P2 ;  /* 0x000000190000780c */ /* 0x000fda00057c1670 */
[----:B---3--:R-:W-:-:S05]  /*2e580*/  @!P6 IMAD R5, R91, R17, RZ ;  /* 0x000000115b05e224 */ /* 0x008fca00078e02ff */
[----:B------:R0:W-:Y:S01]  /*2e590*/  @!P6 STG.E.U8 desc[UR10][R2.64+0x18], R5 ;  /* 0x000018050200e986 */ /* 0x0001e2000c10110a */
[----:B------:R-:W-:Y:S02]  /*2e5a0*/  IMAD.U32 R6, RZ, RZ, UR61 ;  /* 0x0000003dff067e24 */ /* 0x000fe4000f8e00ff */
[----:B0-----:R-:W-:-:S05]  /*2e5b0*/  IMAD.U32 R5, RZ, RZ, UR6 ;  /* 0x00000006ff057e24 */ /* 0x001fca000f8e00ff */
[----:B------:R-:W-:-:S04]  /*2e5c0*/  @!P4 IADD3 R90, P3, P6, R5, UR14, R2 ;  /* 0x0000000e055acc10 */ /* 0x000fc8000fe7e002 */
[----:B------:R-:W-:Y:S02]  /*2e5d0*/  @!P4 IADD3.X R91, R6, UR13, R3, P3, P6 ;  /* 0x0000000d065bcc10 */ /* 0x000fe40009fec403 */
[----:B------:R-:W-:-:S13]  /*2e5e0*/  ISETP.LT.OR P6, PT, R0, 0x1a, !P2 ;  /* 0x0000001a0000780c */ /* 0x000fda00057c1670 */
[----:B----4-:R-:W-:-:S05]  /*2e5f0*/  @!P6 IMAD R5, R80, R17, RZ ;  /* 0x000000115005e224 */ /* 0x010fca00078e02ff */
[----:B------:R5:W-:Y:S01]  /*2e600*/  @!P6 STG.E.U8 desc[UR10][R2.64+0x19], R5 ;  /* 0x000019050200e986 */ /* 0x000be2000c10110a */
[----:B------:R-:W-:-:S13]  /*2e610*/  ISETP.LT.OR P6, PT, R0, 0x19, !P0 ;  /* 0x000000190000780c */ /* 0x000fda00047c1670 */
[----:B------:R-:W-:Y:S01]  /*2e620*/  @!P6 IADD3 R6, P3, R2, UR6, RZ ;  /* 0x000000060206ec10 */ /* 0x000fe2000ff7e0ff */
[----:B-----5:R-:W-:-:S03]  /*2e630*/  @!P6 IMAD R5, R81, R17, RZ ;  /* 0x000000115105e224 */ /* 0x020fc600078e02ff */
[----:B------:R-:W-:-:S05]  /*2e640*/  @!P6 IADD3.X R7, R3, UR61, RZ, P3, !PT ;  /* 0x0000003d0307ec10 */ /* 0x000fca0009ffe4ff */
[----:B------:R0:W-:Y:S01]  /*2e650*/  @!P6 STG.E.U8 desc[UR10][R6.64+0x18], R5 ;  /* 0x000018050600e986 */ /* 0x0001e2000c10110a */
[----:B------:R-:W-:-:S13]  /*2e660*/  ISETP.LT.OR P6, PT, R0, 0x1a, !P0 ;  /* 0x0000001a0000780c */ /* 0x000fda00047c1670 */
[----:B0-----:R-:W-:Y:S01]  /*2e670*/  @!P6 IADD3 R6, P2, R2, UR6, RZ ;  /* 0x000000060206ec10 */ /* 0x001fe2000ff5e0ff */
[----:B------:R-:W-:-:S03]  /*2e680*/  @!P6 IMAD R5, R92, R17, RZ ;  /* 0x000000115c05e224 */ /* 0x000fc600078e02ff */
[----:B------:R-:W-:-:S05]  /*2e690*/  @!P6 IADD3.X R7, R3, UR61, RZ, P2, !PT ;  /* 0x0000003d0307ec10 */ /* 0x000fca00097fe4ff */
[----:B------:R0:W-:Y:S02]  /*2e6a0*/  @!P6 STG.E.U8 desc[UR10][R6.64+0x19], R5 ;  /* 0x000019050600e986 */ /* 0x0001e4000c10110a */
[----:B0-----:R-:W-:-:S04]  /*2e6b0*/  IADD3 R6, P6, R2, UR14, RZ ;  /* 0x0000000e02067c10 */ /* 0x001fc8000ffde0ff */
[----:B------:R-:W-:Y:S02]  /*2e6c0*/  IADD3.X R7, R3, UR13, RZ, P6, !PT ;  /* 0x0000000d03077c10 */ /* 0x000fe4000b7fe4ff */
[C---:B------:R-:W-:Y:S02]  /*2e6d0*/  ISETP.LT.OR P6, PT, R0.reuse, 0x11, !P1 ;  /* 0x000000110000780c */ /* 0x040fe40004fc1670 */
[----:B------:R-:W-:-:S11]  /*2e6e0*/  ISETP.LT.OR P3, PT, R0, 0x59, !P5 ;  /* 0x000000590000780c */ /* 0x000fd60006f61670 */
        /* <DEDUP_REMOVED lines=9> */
[----:B------:R-:W-:-:S04]  /*2e780*/  @P4 LOP3.LUT R19, R19, 0x20000, RZ, 0xfc, !PT ;  /* 0x0002000013134812 */ /* 0x000fc800078efcff */
[----:B------:R-:W-:-:S04]  /*2e790*/  LOP3.LUT R19, R19, 0xffffbfff, RZ, 0xc0, !PT ;  /* 0xffffbfff13137812 */ /* 0x000fc800078ec0ff */
[----:B------:R-:W-:-:S03]  /*2e7a0*/  @P3 LOP3.LUT R19, R19, 0x4000, RZ, 0xfc, !PT ;  /* 0x0000400013133812 */ /* 0x000fc600078efcff */
[----:B------:R-:W-:Y:S02]  /*2e7b0*/  @!P6 IADD3 R12, P2, R6, UR6, RZ ;  /* 0x00000006060cec10 */ /* 0x000fe4000ff5e0ff */
[----:B------:R-:W-:Y:S01]  /*2e7c0*/  ISETP.LT.OR P3, PT, R0, 0x5a, !P5 ;  /* 0x0000005a0000780c */ /* 0x000fe20006f61670 */
[----:B0-----:R-:W-:Y:S01]  /*2e7d0*/  @!P6 IMAD R5, R95, R17, RZ ;  /* 0x000000115f05e224 */ /* 0x001fe200078e02ff */
[----:B------:R-:W-:-:S05]  /*2e7e0*/  @!P6 IADD3.X R13, R7, UR61, RZ, P2, !PT ;  /* 0x0000003d070dec10 */ /* 0x000fca00097fe4ff */
[----:B------:R0:W-:Y:S01]  /*2e7f0*/  @!P6 STG.E.U8 desc[UR10][R12.64+0x10], R5 ;  /* 0x000010050c00e986 */ /* 0x0001e2000c10110a */
[----:B------:R-:W-:Y:S01]  /*2e800*/  LOP3.LUT R19, R19, 0xffffefff, RZ, 0xc0, !PT ;  /* 0xffffefff13137812 */ /* 0x000fe200078ec0ff */
[----:B0-----:R-:W-:Y:S02]  /*2e810*/  IMAD.U32 R5, RZ, RZ, UR6 ;  /* 0x00000006ff057e24 */ /* 0x001fe4000f8e00ff */
[----:B------:R-:W-:-:S03]  /*2e820*/  IMAD.U32 R12, RZ, RZ, UR61 ;  /* 0x0000003dff0c7e24 */ /* 0x000fc6000f8e00ff */
[----:B------:R-:W-:Y:S02]  /*2e830*/  @!P3 IADD3 R94, P2, P6, R5, UR14, R2 ;  /* 0x0000000e055ebc10 */ /* 0x000fe4000fe5e002 */
[----:B------:R-:W-:Y:S02]  /*2e840*/  @P3 LOP3.LUT R19, R19, 0x1000, RZ, 0xfc, !PT ;  /* 0x0000100013133812 */ /* 0x000fe400078efcff */
[----:B------:R-:W-:Y:S02]  /*2e850*/  @!P3 IADD3.X R95, R12, UR13, R3, P2, P6 ;  /* 0x0000000d0c5fbc10 */ /* 0x000fe400097ec403 */
[C---:B------:R-:W-:Y:S02]  /*2e860*/  ISETP.LT.OR P3, PT, R0.reuse, 0x61, !P5 ;  /* 0x000000610000780c */ /* 0x040fe40006f61670 */
[----:B------:R-:W-:-:S11]  /*2e870*/  ISETP.LT.OR P4, PT, R0, 0x12, !P5 ;  /* 0x000000120000780c */ /* 0x000fd60006f81670 */
[----:B------:R-:W-:Y:S02]  /*2e880*/  @!P3 IADD3 R80, P2, P6, R5, UR14, R2 ;  /* 0x0000000e0550bc10 */ /* 0x000fe4000fe5e002 */
[----:B------:R-:W-:-:S05]  /*2e890*/  @!P4 IMAD R5, R83, R17, RZ ;  /* 0x000000115305c224 */ /* 0x000fca00078e02ff */
[----:B------:R0:W-:Y:S01]  /*2e8a0*/  @!P4 STG.E.U8 desc[UR10][R28.64+0x11], R5 ;  /* 0x000011051c00c986 */ /* 0x0001e2000c10110a */
[----:B------:R-:W-:Y:S02]  /*2e8b0*/  ISETP.LT.OR P4, PT, R0, 0x62, !P5 ;  /* 0x000000620000780c */ /* 0x000fe40006f81670 */
[----:B------:R-:W-:Y:S01]  /*2e8c0*/  @!P3 IADD3.X R81, R12, UR13, R3, P2, P6 ;  /* 0x0000000d0c51bc10 */ /* 0x000fe200097ec403 */
[----:B0-----:R-:W-:Y:S01]  /*2e8d0*/  IMAD.U32 R5, RZ, RZ, UR6 ;  /* 0x00000006ff057e24 */ /* 0x001fe2000f8e00ff */
[----:B------:R-:W-:-:S09]  /*2e8e0*/  LOP3.LUT R19, R19, 0xffbfffff, RZ, 0xc0, !PT ;  /* 0xffbfffff13137812 */ /* 0x000fd200078ec0ff */
[----:B------:R-:W-:-:S04]  /*2e8f0*/  @!P4 IADD3 R82, P2, P6, R5, UR14, R2 ;  /* 0x0000000e0552cc10 */ /* 0x000fc8000fe5e002 */
[----:B------:R-:W-:Y:S02]  /*2e900*/  @!P4 IADD3.X R83, R12, UR13, R3, P2, P6 ;  /* 0x0000000d0c53cc10 */ /* 0x000fe400097ec403 */
[----:B------:R-:W-:Y:S02]  /*2e910*/  ISETP.LT.OR P6, PT, R0, 0x19, !P1 ;  /* 0x000000190000780c */ /* 0x000fe40004fc1670 */
[----:B------:R-:W-:-:S04]  /*2e920*/  @P3 LOP3.LUT R19, R19, 0x400000, RZ, 0xfc, !PT ;  /* 0x0040000013133812 */ /* 0x000fc800078efcff */
[----:B------:R-:W-:-:S04]  /*2e930*/  LOP3.LUT R19, R19, 0xffefffff, RZ, 0xc0, !PT ;  /* 0xffefffff13137812 */ /* 0x000fc800078ec0ff */
[----:B------:R-:W-:Y:S02]  /*2e940*/  @P4 LOP3.LUT R19, R19, 0x100000, RZ, 0xfc, !PT ;  /* 0x0010000013134812 */ /* 0x000fe400078efcff */
[----:B------:R-:W-:Y:S01]  /*2e950*/  ISETP.LT.OR P4, PT, R0, 0x69, !P5 ;  /* 0x000000690000780c */ /* 0x000fe20006f81670 */
[----:B------:R-:W-:-:S05]  /*2e960*/  @!P6 IMAD R5, R85, R17, RZ ;  /* 0x000000115505e224 */ /* 0x000fca00078e02ff */
[----:B------:R0:W-:Y:S01]  /*2e970*/  @!P6 STG.E.U8 desc[UR10][R6.64+0x18], R5 ;  /* 0x000018050600e986 */ /* 0x0001e2000c10110a */
[----:B------:R-:W-:Y:S01]  /*2e980*/  LOP3.LUT R19, R19, 0xfff7ffff, RZ, 0xc0, !PT ;  /* 0xfff7ffff13137812 */ /* 0x000fe200078ec0ff */
[----:B0-----:R-:W-:-:S05]  /*2e990*/  IMAD.U32 R5, RZ, RZ, UR6 ;  /* 0x00000006ff057e24 */ /* 0x001fca000f8e00ff */
[----:B------:R-:W-:-:S04]  /*2e9a0*/  @!P4 IADD3 R84, P2, P6, R5, UR14, R2 ;  /* 0x0000000e0554cc10 */ /* 0x000fc8000fe5e002 */
[----:B------:R-:W-:Y:S02]  /*2e9b0*/  @!P4 IADD3.X R85, R12, UR13, R3, P2, P6 ;  /* 0x0000000d0c55cc10 */ /* 0x000fe400097ec403 */
[C---:B------:R-:W-:Y:S02]  /*2e9c0*/  ISETP.LT.OR P6, PT, R0.reuse, 0x1a, !P1 ;  /* 0x0000001a0000780c */ /* 0x040fe40004fc1670 */
[----:B------:R-:W-:Y:S02]  /*2e9d0*/  @P4 LOP3.LUT R19, R19, 0x80000, RZ, 0xfc, !PT ;  /* 0x0008000013134812 */ /* 0x000fe400078efcff */
[C---:B------:R-:W-:Y:S02]  /*2e9e0*/  ISETP.LT.OR P4, PT, R0.reuse, 0x19, !P5 ;  /* 0x000000190000780c */ /* 0x040fe40006f81670 */
[----:B------:R-:W-:-:S07]  /*2e9f0*/  ISETP.LT.OR P2, PT, R0, 0x6a, !P5 ;  /* 0x0000006a0000780c */ /* 0x000fce0006f41670 */
[----:B------:R-:W-:-:S05]  /*2ea00*/  @!P6 IMAD R5, R86, R17, RZ ;  /* 0x000000115605e224 */ /* 0x000fca00078e02ff */
[----:B------:R0:W-:Y:S01]  /*2ea10*/  @!P6 STG.E.U8 desc[UR10][R6.64+0x19], R5 ;  /* 0x000019050600e986 */ /* 0x0001e2000c10110a */
[C---:B------:R-:W-:Y:S02]  /*2ea20*/  LOP3.LUT P3, RZ, R4.reuse, 0x10000000, RZ, 0xc0, !PT ;  /* 0x1000000004ff7812 */ /* 0x040fe4000786c0ff */
[----:B------:R-:W-:Y:S01]  /*2ea30*/  LOP3.LUT R4, R4, 0xfdffffff, RZ, 0xc0, !PT ;  /* 0xfdffffff04047812 */ /* 0x000fe200078ec0ff */
[----:B0-----:R-:W-:-:S05]  /*2ea40*/  @!P4 IMAD R5, R87, R17, RZ ;  /* 0x000000115705c224 */ /* 0x001fca00078e02ff */
[----:B------:R0:W-:Y:S01]  /*2ea50*/  @!P4 STG.E.U8 desc[UR10][R26.64+0x18], R5 ;  /* 0x000018051a00c986 */ /* 0x0001e2000c10110a */
[----:B------:R-:W-:Y:S02]  /*2ea60*/  @P1 LOP3.LUT R4, R4, 0x2000000, RZ, 0xfc, !PT ;  /* 0x0200000004041812 */ /* 0x000fe400078efcff */
[----:B------:R-:W-:Y:S01]  /*2ea70*/  LOP3.LUT R19, R19, 0xfffffff7, RZ, 0xc0, !PT ;  /* 0xfffffff713137812 */ /* 0x000fe200078ec0ff */
[----:B0-----:R-:W-:-:S03]  /*2ea80*/  IMAD.U32 R5, RZ, RZ, UR6 ;  /* 0x00000006ff057e24 */ /* 0x001fc6000f8e00ff */
[----:B------:R-:W-:Y:S02]  /*2ea90*/  @P2 LOP3.LUT R19, R19, 0x8, RZ, 0xfc, !PT ;  /* 0x0000000813132812 */ /* 0x000fe400078efcff */
[----:B------:R-:W-:Y:S02]  /*2eaa0*/  @!P2 IADD3 R86, P1, P6, R5, UR14, R2 ;  /* 0x0000000e0556ac10 */ /* 0x000fe4000fe3e002 */
[----:B------:R-:W-:Y:S02]  /*2eab0*/  ISETP.LT.OR P4, PT, R0, 0x71, !P5 ;  /* 0x000000710000780c */ /* 0x000fe40006f81670 */
[----:B------:R-:W-:Y:S02]  /*2eac0*/  @!P2 IADD3.X R87, R12, UR13, R3, P1, P6 ;  /* 0x0000000d0c57ac10 */ /* 0x000fe40008fec403 */
[----:B------:R-:W-:-:S09]  /*2ead0*/  ISETP.LT.OR P2, PT, R0, 0x1a, !P5 ;  /* 0x0000001a0000780c */ /* 0x000fd20006f41670 */
[----:B------:R-:W-:-:S04]  /*2eae0*/  @!P4 IADD3 R72, P1, P6, R5, UR14, R2 ;  /* 0x0000000e0548cc10 */ /* 0x000fc8000fe3e002 */
[----:B------:R-:W-:-:S05]  /*2eaf0*/  @!P2 IMAD R5, R75, R17, RZ ;  /* 0x000000114b05a224 */ /* 0x000fca00078e02ff */
[----:B------:R0:W-:Y:S01]  /*2eb00*/  @!P2 STG.E.U8 desc[UR10][R234.64+0x19], R5 ;  /* 0x00001905ea00a986 */ /* 0x0001e2000c10110a */
[----:B------:R-:W-:Y:S02]  /*2eb10*/  ISETP.LT.OR P2, PT, R0, 0x72, !P5 ;  /* 0x000000720000780c */ /* 0x000fe40006f41670 */
[----:B------:R-:W-:Y:S02]  /*2eb20*/  LOP3.LUT R19, R19, 0xfdffffff, RZ, 0xc0, !PT ;  /* 0xfdffffff13137812 */ /* 0x000fe400078ec0ff */
[----:B------:R-:W-:Y:S02]  /*2eb30*/  @!P4 IADD3.X R73, R12, UR13, R3, P1, P6 ;  /* 0x0000000d0c49cc10 */ /* 0x000fe40008fec403 */
[----:B------:R-:W-:Y:S01]  /*2eb40*/  @P4 LOP3.LUT R19, R19, 0x2000000, RZ, 0xfc, !PT ;  /* 0x0200000013134812 */ /* 0x000fe200078efcff */
[----:B0-----:R-:W-:Y:S01]  /*2eb50*/  IMAD.U32 R5, RZ, RZ, UR6 ;  /* 0x00000006ff057e24 */ /* 0x001fe2000f8e00ff */
[----:B------:R-:W-:-:S05]  /*2eb60*/  LOP3.LUT P4, RZ, R4, 0x8000000, RZ, 0xc0, !PT ;  /* 0x0800000004ff7812 */ /* 0x000fca000788c0ff */
[----:B------:R-:W-:-:S04]  /*2eb70*/  @!P2 IADD3 R74, P1, P6, R5, UR14, R2 ;  /* 0x0000000e054aac10 */ /* 0x000fc8000fe3e002 */
[----:B------:R-:W-:Y:S02]  /*2eb80*/  @!P2 IADD3.X R75, R12, UR13, R3, P1, P6 ;  /* 0x0000000d0c4bac10 */ /* 0x000fe40008fec403 */
[----:B------:R-:W-:Y:S02]  /*2eb90*/  ISETP.LT.OR P6, PT, R0, 0x21, !P4 ;  /* 0x000000210000780c */ /* 0x000fe400067c1670 */
[----:B------:R-:W-:-:S04]  /*2eba0*/  LOP3.LUT R19, R19, 0xfeffffff, RZ, 0xc0, !PT ;  /* 0xfeffffff13137812 */ /* 0x000fc800078ec0ff */
[----:B------:R-:W-:Y:S02]  /*2ebb0*/  @P2 LOP3.LUT R19, R19, 0x1000000, RZ, 0xfc, !PT ;  /* 0x0100000013132812 */ /* 0x000fe400078efcff */
[----:B------:R-:W-:-:S05]  /*2ebc0*/  ISETP.LT.OR P2, PT, R0, 0x79, !P5 ;  /* 0x000000790000780c */ /* 0x000fca0006f41670 */
        /* <DEDUP_REMOVED lines=44> */
[----:B------:R-:W-:Y:S01]  /*2ee90*/  LOP3.LUT R19, R19, 0xbfffffff, RZ, 0xc0, !PT ;  /* 0xbfffffff13137812 */ /* 0x000fe200078ec0ff */
[----:B------:R-:W5:Y:S03]  /*2eea0*/  LDL.LU R51, [R1+0x14c] ;  /* 0x00014c0001337983 */ /* 0x000f660000300800 */
[----:B------:R-:W-:Y:S01]  /*2eeb0*/  @P2 LOP3.LUT R19, R19, 0x40000000, RZ, 0xfc, !PT ;  /* 0x4000000013132812 */ /* 0x000fe200078efcff */
[----:B------:R-:W5:Y:S01]  /*2eec0*/  LDL.LU R53, [R1+0x150] ;  /* 0x0001500001357983 */ /* 0x000f620000300800 */
[----:B------:R-:W-:-:S05]  /*2eed0*/  LOP3.LUT P2, RZ, R4, 0x4000000, RZ, 0xc0, !PT ;  /* 0x0400000004ff7812 */ /* 0x000fca000784c0ff */
[----:B0-----:R-:W-:Y:S01]  /*2eee0*/  @!P6 IMAD R5, R66, R17, RZ ;  /* 0x000000114205e224 */ /* 0x001fe200078e02ff */
[----:B------:R-:W-:Y:S01]  /*2eef0*/  LOP3.LUT R19, R19, 0xf7ffffff, RZ, 0xc0, !PT ;  /* 0xf7ffffff13137812 */ /* 0x000fe200078ec0ff */
[----:B------:R-:W5:Y:S04]  /*2ef00*/  LDL.LU R54, [R1+0x154] ;  /* 0x0001540001367983 */ /* 0x000f680000300800 */
[----:B------:R0:W-:Y:S01]  /*2ef10*/  @!P6 STG.E.U8 desc[UR10][R10.64+0x29], R5 ;  /* 0x000029050a00e986 */ /* 0x0001e2000c10110a */
[----:B------:R-:W-:Y:S02]  /*2ef20*/  ISETP.LT.OR P6, PT, R0, 0x21, !P2 ;  /* 0x000000210000780c */ /* 0x000fe400057c1670 */
[----:B------:R-:W-:Y:S01]  /*2ef30*/  LOP3.LUT R4, R4, 0xfeffffff, RZ, 0xc0, !PT ;  /* 0xfeffffff04047812 */ /* 0x000fe200078ec0ff */
[----:B------:R-:W5:Y:S03]  /*2ef40*/  LDL.LU R55, [R1+0x158] ;  /* 0x0001580001377983 */ /* 0x000f660000300800 */
[----:B------:R-:W-:Y:S01]  /*2ef50*/  @P4 LOP3.LUT R4, R4, 0x1000000, RZ, 0xfc, !PT ;  /* 0x0100000004044812 */ /* 0x000fe200078efcff */
[----:B------:R-:W5:Y:S01]  /*2ef60*/  LDL.LU R43, [R1+0x15c] ;  /* 0x00015c00012b7983 */ /* 0x000f620000300800 */
[----:B------:R-:W-:-:S03]  /*2ef70*/  ISETP.LT.OR P4, PT, R0, 0x82, !P5 ;  /* 0x000000820000780c */ /* 0x000fc60006f81670 */
[----:B------:R-:W5:Y:S02]  /*2ef80*/  LDL.LU R45, [R1+0x120] ;  /* 0x00012000012d7983 */ /* 0x000f640000300800 */
[----:B0-----:R-:W-:Y:S02]  /*2ef90*/  @!P6 IMAD R5, R67, R17, RZ ;  /* 0x000000114305e224 */ /* 0x001fe400078e02ff */
[----:B------:R-:W5:Y:S04]  /*2efa0*/  LDL.LU R46, [R1+0x124] ;  /* 0x00012400012e7983 */ /* 0x000f680000300800 */
[----:B------:R0:W-:Y:S02]  /*2efb0*/  @!P6 STG.E.U8 desc[UR10][R2.64+0x20], R5 ;  /* 0x000020050200e986 */ /* 0x0001e4000c10110a */
[----:B------:R-:W-:-:S02]  /*2efc0*/  @P4 LOP3.LUT R19, R19, 0x8000000, RZ, 0xfc, !PT ;  /* 0x0800000013134812 */ /* 0x000fc400078efcff */
[----:B------:R-:W5:Y:S01]  /*2efd0*/  LDL.LU R47, [R1+0x128] ;  /* 0x00012800012f7983 */ /* 0x000f620000300800 */
[----:B0-----:R-:W-:Y:S01]  /*2efe0*/  IMAD.U32 R5, RZ, RZ, UR6 ;  /* 0x00000006ff057e24 */ /* 0x001fe2000f8e00ff */
[----:B------:R-:W-:Y:S02]  /*2eff0*/  LOP3.LUT R19, R19, 0xfbffffff, RZ, 0xc0, !PT ;  /* 0xfbffffff13137812 */ /* 0x000fe400078ec0ff */
[----:B------:R-:W5:Y:S02]  /*2f000*/  LDL.LU R32, [R1+0x12c] ;  /* 0x00012c0001207983 */ /* 0x000f640000300800 */
[----:B------:R-:W-:Y:S02]  /*2f010*/  @!P4 IADD3 R66, P1, P6, R5, UR14, R2 ;  /* 0x0000000e0542cc10 */ /* 0x000fe4000fe3e002 */
[----:B------:R-:W5:Y:S02]  /*2f020*/  LDL.LU R33, [R1+0x130] ;  /* 0x0001300001217983 */ /* 0x000f640000300800 */
[----:B------:R-:W-:-:S02]  /*2f030*/  @!P4 IADD3.X R67, R12, UR13, R3, P1, P6 ;  /* 0x0000000d0c43cc10 */ /* 0x000fc40008fec403 */
[----:B------:R-:W5:Y:S01]  /*2f040*/  LDL.LU R38, [R1+0x134] ;  /* 0x0001340001267983 */ /* 0x000f620000300800 */
[C---:B------:R-:W-:Y:S02]  /*2f050*/  ISETP.LT.OR P6, PT, R0.reuse, 0x22, !P2 ;  /* 0x000000220000780c */ /* 0x040fe400057c1670 */
[----:B------:R-:W-:Y:S01]  /*2f060*/  ISETP.LT.OR P4, PT, R0, 0x89, !P5 ;  /* 0x000000890000780c */ /* 0x000fe20006f81670 */
[----:B------:R-:W5:Y:S04]  /*2f070*/  LDL.LU R39, [R1+0x138] ;  /* 0x0001380001277983 */ /* 0x000f680000300800 */
[----:B------:R-:W5:Y:S04]  /*2f080*/  LDL.LU R34, [R1+0x13c] ;  /* 0x00013c0001227983 */ /* 0x000f680000300800 */
[----:B------:R-:W5:Y:S02]  /*2f090*/  LDL.LU R35, [R1+0x100] ;  /* 0x0001000001237983 */ /* 0x000f640000300800 */
[----:B------:R-:W-:-:S02]  /*2f0a0*/  @!P6 IMAD R5, R68, R17, RZ ;  /* 0x000000114405e224 */ /* 0x000fc400078e02ff */
[----:B------:R-:W-:Y:S01]  /*2f0b0*/  @P4 LOP3.LUT R19, R19, 0x4000000, RZ, 0xfc, !PT ;  /* 0x0400000013134812 */ /* 0x000fe200078efcff */
[----:B------:R-:W5:Y:S04]  /*2f0c0*/  LDL.LU R36, [R1+0x104] ;  /* 0x0001040001247983 */ /* 0x000f680000300800 */
[----:B------:R0:W-:Y:S01]  /*2f0d0*/  @!P6 STG.E.U8 desc[UR10][R2.64+0x21], R5 ;  /* 0x000021050200e986 */ /* 0x0001e2000c10110a */
[----:B------:R-:W-:Y:S02]  /*2f0e0*/  ISETP.LT.OR P6, PT, R0, 0x21, !P0 ;  /* 0x000000210000780c */ /* 0x000fe400047c1670 */
[----:B------:R-:W-:Y:S01]  /*2f0f0*/  LOP3.LUT R19, R19, 0xffffffef, RZ, 0xc0, !PT ;  /* 0xffffffef13137812 */ /* 0x000fe200078ec0ff */
[----:B------:R-:W5:Y:S10]  /*2f100*/  LDL.LU R37, [R1+0x108] ;  /* 0x0001080001257983 */ /* 0x000f740000300800 */
        /* <DEDUP_REMOVED lines=11> */
[----:B------:R-:W-:-:S13]  /*2f1c0*/  ISETP.LT.OR P1, PT, R0, 0x8a, !P5 ;  /* 0x0000008a0000780c */ /* 0x000fda0006f21670 */
[----:B------:R-:W-:Y:S01]  /*2f1d0*/  @P1 LOP3.LUT R19, R19, 0x10, RZ, 0xfc, !PT ;  /* 0x0000001013131812 */ /* 0x000fe200078efcff */
        /* <DEDUP_REMOVED lines=15> */
[----:B------:R-:W-:Y:S02]  /*2f2d0*/  @!P6 IADD3.X R13, R3, UR61, RZ, P4, !PT ;  /* 0x0000003d030dec10 */ /* 0x000fe4000a7fe4ff */
[----:B------:R-:W-:Y:S02]  /*2f2e0*/  ISETP.LT.OR P4, PT, R0, 0x91, !P5 ;  /* 0x000000910000780c */ /* 0x000fe40006f81670 */
[C---:B------:R-:W-:Y:S01]  /*2f2f0*/  LOP3.LUT P1, RZ, R4.reuse, 0x2000000, RZ, 0xc0, !PT ;  /* 0x0200000004ff7812 */ /* 0x040fe2000782c0ff */
[----:B------:R0:W-:Y:S01]  /*2f300*/  @!P6 STG.E.U8 desc[UR10][R12.64+0x28], R5 ;  /* 0x000028050c00e986 */ /* 0x0001e2000c10110a */
[----:B------:R-:W-:-:S04]  /*2f310*/  LOP3.LUT R4, R4, 0xffbfffff, RZ, 0xc0, !PT ;  /* 0xffbfffff04047812 */ /* 0x000fc800078ec0ff */
[----:B------:R-:W-:Y:S01]  /*2f320*/  @P2 LOP3.LUT R4, R4, 0x400000, RZ, 0xfc, !PT ;  /* 0x0040000004042812 */ /* 0x000fe200078efcff */
[----:B0-----:R-:W-:Y:S02]  /*2f330*/  IMAD.U32 R5, RZ, RZ, UR6 ;  /* 0x00000006ff057e24 */ /* 0x001fe4000f8e00ff */
[----:B------:R-:W-:-:S03]  /*2f340*/  IMAD.U32 R12, RZ, RZ, UR61 ;  /* 0x0000003dff0c7e24 */ /* 0x000fc6000f8e00ff */
[----:B------:R-:W-:-:S04]  /*2f350*/  @!P4 IADD3 R56, P2, P6, R5, UR14, R2 ;  /* 0x0000000e0538cc10 */ /* 0x000fc8000fe5e002 */
[----:B------:R-:W-:Y:S02]  /*2f360*/  @!P4 IADD3.X R57, R12, UR13, R3, P2, P6 ;  /* 0x0000000d0c39cc10 */ /* 0x000fe400097ec403 */
[----:B------:R-:W-:-:S13]  /*2f370*/  ISETP.LT.OR P6, PT, R0, 0x2a, !P0 ;  /* 0x0000002a0000780c */ /* 0x000fda00047c1670 */
[----:B------:R-:W-:Y:S01]  /*2f380*/  @!P6 IADD3 R12, P2, R2, UR6, RZ ;  /* 0x00000006020cec10 */ /* 0x000fe2000ff5e0ff */
[----:B------:R-:W-:-:S03]  /*2f390*/  @!P6 IMAD R5, R59, R17, RZ ;  /* 0x000000113b05e224 */ /* 0x000fc600078e02ff */
[----:B------:R-:W-:Y:S02]  /*2f3a0*/  @!P6 IADD3.X R13, R3, UR61, RZ, P2, !PT ;  /* 0x0000003d030dec10 */ /* 0x000fe400097fe4ff */
[----:B------:R-:W-:Y:S02]  /*2f3b0*/  ISETP.LT.OR P2, PT, R0, 0x92, !P5 ;  /* 0x000000920000780c */ /* 0x000fe40006f41670 */
[----:B------:R-:W-:Y:S01]  /*2f3c0*/  LOP3.LUT R4, R4, 0xff7fffff, RZ, 0xc0, !PT ;  /* 0xff7fffff04047812 */ /* 0x000fe200078ec0ff */
[----:B------:R0:W-:Y:S03]  /*2f3d0*/  @!P6 STG.E.U8 desc[UR10][R12.64+0x29], R5 ;  /* 0x000029050c00e986 */ /* 0x0001e6000c10110a */
[----:B------:R-:W-:Y:S01]  /*2f3e0*/  @P0 LOP3.LUT R4, R4, 0x800000, RZ, 0xfc, !PT ;  /* 0x0080000004040812 */ /* 0x000fe200078efcff */
[----:B0-----:R-:W-:Y:S02]  /*2f3f0*/  IMAD.U32 R5, RZ, RZ, UR6 ;  /* 0x00000006ff057e24 */ /* 0x001fe4000f8e00ff */
[----:B------:R-:W-:-:S04]  /*2f400*/  IMAD.U32 R12, RZ, RZ, UR61 ;  /* 0x0000003dff0c7e24 */ /* 0x000fc8000f8e00ff */
[----:B------:R-:W-:Y:S02]  /*2f410*/  @!P2 IADD3 R58, P0, P6, R5, UR14, R2 ;  /* 0x0000000e053aac10 */ /* 0x000fe4000fe1e002 */
[----:B------:R-:W-:Y:S02]  /*2f420*/  LOP3.LUT R19, R19, 0x7fffffff, RZ, 0xc0, !PT ;  /* 0x7fffffff13137812 */ /* 0x000fe400078ec0ff */
[----:B------:R-:W-:Y:S02]  /*2f430*/  @!P2 IADD3.X R59, R12, UR13, R3, P0, P6 ;  /* 0x0000000d0c3bac10 */ /* 0x000fe400087ec403 */
[----:B------:R-:W-:Y:S02]  /*2f440*/  ISETP.LT.OR P6, PT, R0, 0x21, !P1 ;  /* 0x000000210000780c */ /* 0x000fe40004fc1670 */
[----:B------:R-:W-:-:S04]  /*2f450*/  @P4 LOP3.LUT R19, R19, 0x80000000, RZ, 0xfc, !PT ;  /* 0x8000000013134812 */ /* 0x000fc800078efcff */
[----:B------:R-:W-:-:S04]  /*2f460*/  LOP3.LUT R19, R19, 0xdfffffff, RZ, 0xc0, !PT ;  /* 0xdfffffff13137812 */ /* 0x000fc800078ec0ff */
[----:B------:R-:W-:Y:S02]  /*2f470*/  @P2 LOP3.LUT R19, R19, 0x20000000, RZ, 0xfc, !PT ;  /* 0x2000000013132812 */ /* 0x000fe400078efcff */
[----:B------:R-:W-:Y:S01]  /*2f480*/  ISETP.LT.OR P2, PT, R0, 0x99, !P5 ;  /* 0x000000990000780c */ /* 0x000fe20006f41670 */
[----:B------:R-:W-:-:S05]  /*2f490*/  @!P6 IMAD R5, R61, R17, RZ ;  /* 0x000000113d05e224 */ /* 0x000fca00078e02ff */
[----:B------:R0:W-:Y:S02]  /*2f4a0*/  @!P6 STG.E.U8 desc[UR10][R6.64+0x20], R5 ;  /* 0x000020050600e986 */ /* 0x0001e4000c10110a */
[----:B0-----:R-:W-:-:S05]  /*2f4b0*/  IMAD.U32 R5, RZ, RZ, UR6 ;  /* 0x00000006ff057e24 */ /* 0x001fca000f8e00ff */
[----:B------:R-:W-:-:S04]  /*2f4c0*/  @!P2 IADD3 R60, P0, P6, R5, UR14, R2 ;  /* 0x0000000e053cac10 */ /* 0x000fc8000fe1e002 */
[----:B------:R-:W-:Y:S02]  /*2f4d0*/  @!P2 IADD3.X R61, R12, UR13, R3, P0, P6 ;  /* 0x0000000d0c3dac10 */ /* 0x000fe400087ec403 */
[C---:B------:R-:W-:Y:S02]  /*2f4e0*/  ISETP.LT.OR P6, PT, R0.reuse, 0x22, !P1 ;  /* 0x000000220000780c */ /* 0x040fe40004fc1670 */
[----:B------:R-:W-:Y:S02]  /*2f4f0*/  ISETP.LT.OR P4, PT, R0, 0x21, !P5 ;  /* 0x000000210000780c */ /* 0x000fe40006f81670 */
[----:B------:R-:W-:-:S04]  /*2f500*/  LOP3.LUT R19, R19, 0xefffffff, RZ, 0xc0, !PT ;  /* 0xefffffff13137812 */ /* 0x000fc800078ec0ff */
[----:B------:R-:W-:-:S05]  /*2f510*/  @P2 LOP3.LUT R19, R19, 0x10000000, RZ, 0xfc, !PT ;  /* 0x1000000013132812 */ /* 0x000fca00078efcff */
[----:B------:R-:W-:Y:S01]  /*2f520*/  @!P6 IMAD R5, R62, R17, RZ ;  /* 0x000000113e05e224 */ /* 0x000fe200078e02ff */
[----:B------:R-:W-:-:S04]  /*2f530*/  ISETP.LT.OR P2, PT, R0, 0x9a, !P5 ;  /* 0x0000009a0000780c */ /* 0x000fc80006f41670 */
[----:B------:R0:W-:Y:S01]  /*2f540*/  @!P6 STG.E.U8 desc[UR10][R6.64+0x21], R5 ;  /* 0x000021050600e986 */ /* 0x0001e2000c10110a */
[----:B------:R-:W-:Y:S01]  /*2f550*/  LOP3.LUT R19, R19, 0xffffff7f, RZ, 0xc0, !PT ;  /* 0xffffff7f13137812 */ /* 0x000fe200078ec0ff */
[----:B0-----:R-:W-:-:S05]  /*2f560*/  @!P4 IMAD R5, R63, R17, RZ ;  /* 0x000000113f05c224 */ /* 0x001fca00078e02ff */
[----:B------:R0:W-:Y:S02]  /*2f570*/  @!P4 STG.E.U8 desc[UR10][R24.64+0x20], R5 ;  /* 0x000020051800c986 */ /* 0x0001e4000c10110a */
[----:B------:R-:W-:Y:S01]  /*2f580*/  @P2 LOP3.LUT R19, R19, 0x80, RZ, 0xfc, !PT ;  /* 0x0000008013132812 */ /* 0x000fe200078efcff */
[----:B0-----:R-:W-:-:S05]  /*2f590*/  IMAD.U32 R5, RZ, RZ, UR6 ;  /* 0x00000006ff057e24 */ /* 0x001fca000f8e00ff */
[----:B------:R-:W-:-:S04]  /*2f5a0*/  @!P2 IADD3 R62, P0, P6, R5, UR14, R2 ;  /* 0x0000000e053eac10 */ /* 0x000fc8000fe1e002 */
[----:B------:R-:W-:Y:S02]  /*2f5b0*/  @!P2 IADD3.X R63, R12, UR13, R3, P0, P6 ;  /* 0x0000000d0c3fac10 */ /* 0x000fe400087ec403 */
[C---:B------:R-:W-:Y:S02]  /*2f5c0*/  ISETP.LT.OR P2, PT, R0.reuse, 0xa1, !P5 ;  /* 0x000000a10000780c */ /* 0x040fe40006f41670 */
[----:B------:R-:W-:Y:S02]  /*2f5d0*/  ISETP.LT.OR P4, PT, R0, 0x22, !P5 ;  /* 0x000000220000780c */ /* 0x000fe40006f81670 */
[----:B------:R-:W-:-:S09]  /*2f5e0*/  LOP3.LUT R4, R4, 0xfffffffb, RZ, 0xc0, !PT ;  /* 0xfffffffb04047812 */ /* 0x000fd200078ec0ff */
[----:B------:R-:W-:Y:S02]  /*2f5f0*/  @!P2 IADD3 R48, P0, P6, R5, UR14, R2 ;  /* 0x0000000e0530ac10 */ /* 0x000fe4000fe1e002 */
[----:B------:R-:W-:Y:S02]  /*2f600*/  @P2 LOP3.LUT R4, R4, 0x4, RZ, 0xfc, !PT ;  /* 0x0000000404042812 */ /* 0x000fe400078efcff */
[----:B------:R-:W-:Y:S02]  /*2f610*/  @!P2 IADD3.X R49, R12, UR13, R3, P0, P6 ;  /* 0x0000000d0c31ac10 */ /* 0x000fe400087ec403 */
[----:B------:R-:W-:Y:S01]  /*2f620*/  ISETP.LT.OR P2, PT, R0, 0xa2, !P5 ;  /* 0x000000a20000780c */ /* 0x000fe20006f41670 */
[----:B------:R-:W-:-:S05]  /*2f630*/  @!P4 IMAD R5, R51, R17, RZ ;  /* 0x000000113305c224 */ /* 0x000fca00078e02ff */
[----:B------:R0:W-:Y:S02]  /*2f640*/  @!P4 STG.E.U8 desc[UR10][R232.64+0x21], R5 ;  /* 0x00002105e800c986 */ /* 0x0001e4000c10110a */
[----:B0-----:R-:W-:-:S05]  /*2f650*/  IMAD.U32 R5, RZ, RZ, UR6 ;  /* 0x00000006ff057e24 */ /* 0x001fca000f8e00ff */
        /* <DEDUP_REMOVED lines=21> */
[----:B------:R-:W-:Y:S02]  /*2f7b0*/  @P2 LOP3.LUT R19, R19, 0x40, RZ, 0xfc, !PT ;  /* 0x0000004013132812 */ /* 0x000fe400078efcff */
[----:B------:R-:W-:Y:S01]  /*2f7c0*/  ISETP.LT.OR P4, PT, R0, 0xb1, !P5 ;  /* 0x000000b10000780c */ /* 0x000fe20006f81670 */
[----:B0-----:R-:W-:-:S05]  /*2f7d0*/  IMAD.U32 R5, RZ, RZ, UR6 ;  /* 0x00000006ff057e24 */ /* 0x001fca000f8e00ff */
[----:B------:R-:W-:-:S04]  /*2f7e0*/  @!P2 IADD3 R54, P0, P6, R5, UR14, R2 ;  /* 0x0000000e0536ac10 */ /* 0x000fc8000fe1e002 */
[----:B------:R-:W-:Y:S02]  /*2f7f0*/  @!P2 IADD3.X R55, R12, UR13, R3, P0, P6 ;  /* 0x0000000d0c37ac10 */ /* 0x000fe400087ec403 */
[----:B------:R-:W-:Y:S02]  /*2f800*/  ISETP.LT.OR P2, PT, R0, 0x2a, !P5 ;  /* 0x0000002a0000780c */ /* 0x000fe40006f41670 */
[----:B------:R-:W-:-:S11]  /*2f810*/  @!P4 IADD3 R40, P0, P6, R5, UR14, R2 ;  /* 0x0000000e0528cc10 */ /* 0x000fd6000fe1e002 */
[----:B------:R-:W-:-:S05]  /*2f820*/  @!P2 IMAD R5, R43, R17, RZ ;  /* 0x000000112b05a224 */ /* 0x000fca00078e02ff */
[----:B------:R0:W-:Y:S01]  /*2f830*/  @!P2 STG.E.U8 desc[UR10][R14.64+0x29], R5 ;  /* 0x000029050e00a986 */ /* 0x0001e2000c10110a */
[----:B------:R-:W-:Y:S02]  /*2f840*/  ISETP.LT.OR P2, PT, R0, 0xb2, !P5 ;  /* 0x000000b20000780c */ /* 0x000fe40006f41670 */
[----:B------:R-:W-:Y:S02]  /*2f850*/  LOP3.LUT R4, R4, 0xffffffdf, RZ, 0xc0, !PT ;  /* 0xffffffdf04047812 */ /* 0x000fe400078ec0ff */
[----:B------:R-:W-:Y:S02]  /*2f860*/  @!P4 IADD3.X R41, R12, UR13, R3, P0, P6 ;  /* 0x0000000d0c29cc10 */ /* 0x000fe400087ec403 */
[----:B------:R-:W-:Y:S01]  /*2f870*/  @P4 LOP3.LUT R4, R4, 0x20, RZ, 0xfc, !PT ;  /* 0x0000002004044812 */ /* 0x000fe200078efcff */
[----:B0-----:R-:W-:-:S03]  /*2f880*/  IMAD.U32 R5, RZ, RZ, UR6 ;  /* 0x00000006ff057e24 */ /* 0x001fc6000f8e00ff */
[----:B------:R-:W-:-:S03]  /*2f890*/  LOP3.LUT P4, RZ, R4, 0x1000000, RZ, 0xc0, !PT ;  /* 0x0100000004ff7812 */ /* 0x000fc6000788c0ff */
        /* <DEDUP_REMOVED lines=53> */
[----:B------:R-:W5:Y:S03]  /*2fbf0*/  LDL.LU R21, [R1+0xf0] ;  /* 0x0000f00001157983 */ /* 0x000f660000300800 */
[----:B------:R-:W-:Y:S01]  /*2fc00*/  LOP3.LUT P2, RZ, R4, 0x400000, RZ, 0xc0, !PT ;  /* 0x0040000004ff7812 */ /* 0x000fe2000784c0ff */
[----:B------:R-:W5:Y:S02]  /*2fc10*/  LDL.LU R14, [R1+0xf4] ;  /* 0x0000f400010e7983 */ /* 0x000f640000300800 */
[----:B0-----:R-:W-:Y:S01]  /*2fc20*/  @!P6 IMAD R5, R34, R17, RZ ;  /* 0x000000112205e224 */ /* 0x001fe200078e02ff */
[----:B------:R-:W-:Y:S01]  /*2fc30*/  LOP3.LUT P0, RZ, R4, 0x800000, RZ, 0xc0, !PT ;  /* 0x0080000004ff7812 */ /* 0x000fe2000780c0ff */
[----:B------:R-:W5:Y:S04]  /*2fc40*/  LDL.LU R15, [R1+0xf8] ;  /* 0x0000f800010f7983 */ /* 0x000f680000300800 */
[----:B------:R0:W-:Y:S01]  /*2fc50*/  @!P6 STG.E.U8 desc[UR10][R10.64+0x39], R5 ;  /* 0x000039050a00e986 */ /* 0x0001e2000c10110a */
[----:B------:R-:W-:-:S02]  /*2fc60*/  ISETP.LT.OR P6, PT, R0, 0x31, !P2 ;  /* 0x000000310000780c */ /* 0x000fc400057c1670 */
[----:B------:R-:W-:-:S04]  /*2fc70*/  LOP3.LUT R4, R4, 0xfff7ffff, RZ, 0xc0, !PT ;  /* 0xfff7ffff04047812 */ /* 0x000fc800078ec0ff */
[----:B------:R-:W-:Y:S02]  /*2fc80*/  @P4 LOP3.LUT R4, R4, 0x80000, RZ, 0xfc, !PT ;  /* 0x0008000004044812 */ /* 0x000fe400078efcff */
[----:B------:R-:W-:-:S05]  /*2fc90*/  ISETP.LT.OR P4, PT, R0, 0xc2, !P5 ;  /* 0x000000c20000780c */ /* 0x000fca0006f81670 */
[----:B0-----:R-:W-:Y:S01]  /*2fca0*/  @!P6 IMAD R5, R35, R17, RZ ;  /* 0x000000112305e224 */ /* 0x001fe200078e02ff */
[----:B------:R-:W-:-:S04]  /*2fcb0*/  LOP3.LUT R4, R4, 0xffefffff, RZ, 0xc0, !PT ;  /* 0xffefffff04047812 */ /* 0x000fc800078ec0ff */
[----:B------:R0:W-:Y:S01]  /*2fcc0*/  @!P6 STG.E.U8 desc[UR10][R2.64+0x30], R5 ;  /* 0x000030050200e986 */ /* 0x0001e2000c10110a */
[----:B------:R-:W-:Y:S01]  /*2fcd0*/  @P3 LOP3.LUT R4, R4, 0x100000, RZ, 0xfc, !PT ;  /* 0x0010000004043812 */ /* 0x000fe200078efcff */
        /* <DEDUP_REMOVED lines=21> */
[----:B------:R-:W-:-:S04]  /*2fe30*/  LOP3.LUT R4, R4, 0xffffffbf, RZ, 0xc0, !PT ;  /* 0xffffffbf04047812 */ /* 0x000fc800078ec0ff */
[----:B------:R-:W-:Y:S02]  /*2fe40*/  @P4 LOP3.LUT R4, R4, 0x40, RZ, 0xfc, !PT ;  /* 0x0000004004044812 */ /* 0x000fe400078efcff */
[----:B------:R-:W-:Y:S02]  /*2fe50*/  ISETP.LT.OR P4, PT, R0, 0xca, !P5 ;  /* 0x000000ca0000780c */ /* 0x000fe40006f81670 */
[----:B------:R-:W-:-:S04]  /*2fe60*/  LOP3.LUT R4, R4, 0xffdfffff, RZ, 0xc0, !PT ;  /* 0xffdfffff04047812 */ /* 0x000fc800078ec0ff */
        /* <DEDUP_REMOVED lines=17> */
[----:B------:R-:W-:-:S03]  /*2ff80*/  ISETP.LT.OR P3, PT, R0, 0xd1, !P5 ;  /* 0x000000d10000780c */ /* 0x000fc60006f61670 */
[----:B------:R0:W-:Y:S02]  /*2ff90*/  @!P6 STG.E.U8 desc[UR10][R12.64+0x38], R5 ;  /* 0x000038050c00e986 */ /* 0x0001e4000c10110a */
[----:B0-----:R-:W-:Y:S02]  /*2ffa0*/  IMAD.U32 R5, RZ, RZ, UR6 ;  /* 0x00000006ff057e24 */ /* 0x001fe4000f8e00ff */
[----:B------:R-:W-:-:S06]  /*2ffb0*/  IMAD.U32 R12, RZ, RZ, UR61 ;  /* 0x0000003dff0c7e24 */ /* 0x000fcc000f8e00ff */
[----:B------:R-:W-:-:S04]  /*2ffc0*/  @!P3 IADD3 R24, P2, P6, R5, UR14, R2 ;  /* 0x0000000e0518bc10 */ /* 0x000fc8000fe5e002 */
[----:B------:R-:W-:Y:S02]  /*2ffd0*/  @!P3 IADD3.X R25, R12, UR13, R3, P2, P6 ;  /* 0x0000000d0c19bc10 */ /* 0x000fe400097ec403 */
[----:B------:R-:W-:Y:S02]  /*2ffe0*/  ISETP.LT.OR P6, PT, R0, 0x3a, !P0 ;  /* 0x0000003a0000780c */ /* 0x000fe400047c1670 */
[----:B------:R-:W-:-:S04]  /*2fff0*/  LOP3.LUT R4, R4, 0xffffefff, RZ, 0xc0, !PT ;  /* 0xffffefff04047812 */ /* 0x000fc800078ec0ff */
[----:B------:R-:W-:Y:S02]  /*30000*/  @P3 LOP3.LUT R4, R4, 0x1000, RZ, 0xfc, !PT ;  /* 0x0000100004043812 */ /* 0x000fe400078efcff */
[----:B------:R-:W-:-:S05]  /*30010*/  ISETP.LT.OR P3, PT, R0, 0xd2, !P5 ;  /* 0x000000d20000780c */ /* 0x000fca0006f61670 */
        /* <DEDUP_REMOVED lines=9> */
[----:B------:R-:W-:-:S04]  /*300b0*/  LOP3.LUT R4, R4, 0xfffffdff, RZ, 0xc0, !PT ;  /* 0xfffffdff04047812 */ /* 0x000fc800078ec0ff */
[----:B------:R-:W-:Y:S02]  /*300c0*/  @P3 LOP3.LUT R4, R4, 0x200, RZ, 0xfc, !PT ;  /* 0x0000020004043812 */ /* 0x000fe400078efcff */
[----:B------:R-:W-:-:S05]  /*300d0*/  ISETP.LT.OR P3, PT, R0, 0xd9, !P5 ;  /* 0x000000d90000780c */ /* 0x000fca0006f61670 */
        /* <DEDUP_REMOVED lines=8> */
[----:B------:R-:W-:Y:S02]  /*30160*/  ISETP.LT.OR P4, PT, R0, 0x31, !P5 ;  /* 0x000000310000780c */ /* 0x000fe40006f81670 */
[----:B------:R-:W-:-:S04]  /*30170*/  LOP3.LUT R4, R4, 0xfffffeff, RZ, 0xc0, !PT ;  /* 0xfffffeff04047812 */ /* 0x000fc800078ec0ff */
[----:B------:R-:W-:-:S03]  /*30180*/  @P3 LOP3.LUT R4, R4, 0x100, RZ, 0xfc, !PT ;  /* 0x0000010004043812 */ /* 0x000fc600078efcff */
[----:B------:R-:W-:Y:S01]  /*30190*/  @!P6 IMAD R5, R234, R17, RZ ;  /* 0x00000011ea05e224 */ /* 0x000fe200078e02ff */
[----:B------:R-:W-:-:S04]  /*301a0*/  ISETP.LT.OR P3, PT, R0, 0xda, !P5 ;  /* 0x000000da0000780c */ /* 0x000fc80006f61670 */
[----:B------:R0:W-:Y:S02]  /*301b0*/  @!P6 STG.E.U8 desc[UR10][R6.64+0x31], R5 ;  /* 0x000031050600e986 */ /* 0x0001e4000c10110a */
[----:B0-----:R-:W-:-:S05]  /*301c0*/  @!P4 IMAD R5, R235, R17, RZ ;  /* 0x00000011eb05c224 */ /* 0x001fca00078e02ff */
[----:B------:R0:W-:Y:S02]  /*301d0*/  @!P4 STG.E.U8 desc[UR10][R30.64+0x30], R5 ;  /* 0x000030051e00c986 */ /* 0x0001e4000c10110a */
[----:B0-----:R-:W-:-:S05]  /*301e0*/  IMAD.U32 R5, RZ, RZ, UR6 ;  /* 0x00000006ff057e24 */ /* 0x001fca000f8e00ff */
[----:B------:R-:W-:-:S04]  /*301f0*/  @!P3 IADD3 R30, P2, P6, R5, UR14, R2 ;  /* 0x0000000e051ebc10 */ /* 0x000fc8000fe5e002 */
[----:B------:R-:W-:Y:S02]  /*30200*/  @!P3 IADD3.X R31, R12, UR13, R3, P2, P6 ;  /* 0x0000000d0c1fbc10 */ /* 0x000fe400097ec403 */
[C---:B------:R-:W-:Y:S02]  /*30210*/  ISETP.LT.OR P2, PT, R0.reuse, 0xe1, !P5 ;  /* 0x000000e10000780c */ /* 0x040fe40006f41670 */
[----:B------:R-:W-:Y:S01]  /*30220*/  ISETP.LT.OR P4, PT, R0, 0x32, !P5 ;  /* 0x000000320000780c */ /* 0x000fe20006f81670 */
[----:B------:R-:W-:Y:S01]  /*30230*/  IMAD.U32 R234, RZ, RZ, UR6 ;  /* 0x00000006ffea7e24 */ /* 0x000fe2000f8e00ff */
[----:B------:R-:W-:Y:S01]  /*30240*/  LOP3.LUT R19, R19, 0xfffffbff, RZ, 0xc0, !PT ;  /* 0xfffffbff13137812 */ /* 0x000fe200078ec0ff */
[----:B------:R-:W-:-:S03]  /*30250*/  IMAD.U32 R5, RZ, RZ, UR61 ;  /* 0x0000003dff057e24 */ /* 0x000fc6000f8e00ff */
[----:B------:R-:W-:-:S05]  /*30260*/  @P3 LOP3.LUT R19, R19, 0x400, RZ, 0xfc, !PT ;  /* 0x0000040013133812 */ /* 0x000fca00078efcff */
[----:B------:R-:W-:-:S04]  /*30270*/  @!P2 IADD3 R234, P3, P6, R234, UR14, R2 ;  /* 0x0000000eeaeaac10 */ /* 0x000fc8000fe7e002 */
[----:B------:R-:W-:Y:S01]  /*30280*/  @!P2 IADD3.X R235, R5, UR13, R3, P3, P6 ;  /* 0x0000000d05ebac10 */ /* 0x000fe20009fec403 */
[----:B------:R-:W-:-:S05]  /*30290*/  @!P4 IMAD R5, R233, R17, RZ ;  /* 0x00000011e905c224 */ /* 0x000fca00078e02ff */
[----:B------:R0:W-:Y:S04]  /*302a0*/  @!P4 STG.E.U8 desc[UR10][R106.64+0x31], R5 ;  /* 0x000031056a00c986 */ /* 0x0001e8000c10110a */
[----:B0-----:R-:W2:Y:S04]  /*302b0*/  LDL.LU.64 R106, [R1+0x3f8] ;  /* 0x0003f800016a7983 */ /* 0x001ea80000300a00 */
[----:B------:R-:W3:Y:S01]  /*302c0*/  LDL.LU R13, [R1+0xfc] ;  /* 0x0000fc00010d7983 */ /* 0x000ee20000300800 */
[----:B------:R-:W-:Y:S01]  /*302d0*/  ISETP.LT.OR P4, PT, R0, 0xe2, !P5 ;  /* 0x000000e20000780c */ /* 0x000fe20006f81670 */
[----:B------:R-:W-:-:S02]  /*302e0*/  IMAD.U32 R232, RZ, RZ, UR6 ;  /* 0x00000006ffe87e24 */ /* 0x000fc4000f8e00ff */
[----:B------:R-:W-:-:S10]  /*302f0*/  IMAD.U32 R5, RZ, RZ, UR61 ;  /* 0x0000003dff057e24 */ /* 0x000fd4000f8e00ff */
[----:B------:R-:W-:-:S04]  /*30300*/  @!P4 IADD3 R232, P3, P6, R232, UR14, R2 ;  /* 0x0000000ee8e8cc10 */ /* 0x000fc8000fe7e002 */
[----:B------:R-:W-:Y:S02]  /*30310*/  @!P4 IADD3.X R233, R5, UR13, R3, P3, P6 ;  /* 0x0000000d05e9cc10 */ /* 0x000fe40009fec403 */
[----:B------:R-:W-:Y:S02]  /*30320*/  ISETP.LT.OR P6, PT, R0, 0x39, !P1 ;  /* 0x000000390000780c */ /* 0x000fe40004fc1670 */
[----:B------:R-:W-:Y:S02]  /*30330*/  LOP3.LUT R4, R4, 0xffffdfff, RZ, 0xc0, !PT ;  /* 0xffffdfff04047812 */ /* 0x000fe400078ec0ff */
[----:B------:R-:W-:Y:S02]  /*30340*/  ISETP.LT.OR P3, PT, R0, 0xe9, !P5 ;  /* 0x000000e90000780c */ /* 0x000fe40006f61670 */
[----:B------:R-:W-:Y:S01]  /*30350*/  @P2 LOP3.LUT R4, R4, 0x2000, RZ, 0xfc, !PT ;  /* 0x0000200004042812 */ /* 0x000fe200078efcff */
[----:B------:R-:W-:-:S03]  /*30360*/  IMAD.U32 R20, RZ, RZ, UR6 ;  /* 0x00000006ff147e24 */ /* 0x000fc6000f8e00ff */
[----:B------:R-:W-:-:S03]  /*30370*/  LOP3.LUT P2, RZ, R4, 0x200000, RZ, 0xc0, !PT ;  /* 0x0020000004ff7812 */ /* 0x000fc6000784c0ff */
[----:B------:R-:W-:Y:S01]  /*30380*/  @!P6 IMAD R5, R21, R17, RZ ;  /* 0x000000111505e224 */ /* 0x000fe200078e02ff */
[----:B------:R-:W-:-:S04]  /*30390*/  LOP3.LUT R4, R4, 0xfffffbff, RZ, 0xc0, !PT ;  /* 0xfffffbff04047812 */ /* 0x000fc800078ec0ff */
[----:B------:R0:W-:Y:S01]  /*303a0*/  @!P6 STG.E.U8 desc[UR10][R6.64+0x38], R5 ;  /* 0x000038050600e986 */ /* 0x0001e2000c10110a */
[----:B------:R-:W-:Y:S02]  /*303b0*/  @P4 LOP3.LUT R4, R4, 0x400, RZ, 0xfc, !PT ;  /* 0x0000040004044812 */ /* 0x000fe400078efcff */
[----:B------:R-:W-:Y:S01]  /*303c0*/  @!P3 IADD3 R20, P4, P6, R20, UR14, R2 ;  /* 0x0000000e1414bc10 */ /* 0x000fe2000fe9e002 */
[----:B0-----:R-:W-:-:S05]  /*303d0*/  IMAD.U32 R5, RZ, RZ, UR61 ;  /* 0x0000003dff057e24 */ /* 0x001fca000f8e00ff */
[----:B------:R-:W-:Y:S02]  /*303e0*/  @!P3 IADD3.X R21, R5, UR13, R3, P4, P6 ;  /* 0x0000000d0515bc10 */ /* 0x000fe4000a7ec403 */
[C---:B------:R-:W-:Y:S02]  /*303f0*/  ISETP.LT.OR P6, PT, R0.reuse, 0x3a, !P1 ;  /* 0x0000003a0000780c */ /* 0x040fe40004fc1670 */
[----:B------:R-:W-:-:S11]  /*30400*/  ISETP.LT.OR P4, PT, R0, 0x39, !P5 ;  /* 0x000000390000780c */ /* 0x000fd60006f81670 */
[----:B------:R-:W-:-:S05]  /*30410*/  @!P6 IMAD R5, R14, R17, RZ ;  /* 0x000000110e05e224 */ /* 0x000fca00078e02ff */
[----:B------:R0:W-:Y:S01]  /*30420*/  @!P6 STG.E.U8 desc[UR10][R6.64+0x39], R5 ;  /* 0x000039050600e986 */ /* 0x0001e2000c10110a */
[----:B------:R-:W-:Y:S01]  /*30430*/  LOP3.LUT R19, R19, 0xfffffdff, RZ, 0xc0, !PT ;  /* 0xfffffdff13137812 */ /* 0x000fe200078ec0ff */
[----:B0-----:R-:W-:-:S05]  /*30440*/  @!P4 IMAD R5, R15, R17, RZ ;  /* 0x000000110f05c224 */ /* 0x001fca00078e02ff */
[----:B------:R0:W-:Y:S01]  /*30450*/  @!P4 STG.E.U8 desc[UR10][R108.64+0x38], R5 ;  /* 0x000038056c00c986 */ /* 0x0001e2000c10110a */
[----:B------:R-:W-:Y:S02]  /*30460*/  ISETP.LT.OR P4, PT, R0, 0xea, !P5 ;  /* 0x000000ea0000780c */ /* 0x000fe40006f81670 */
[----:B------:R-:W-:Y:S01]  /*30470*/  @P3 LOP3.LUT R19, R19, 0x200, RZ, 0xfc, !PT ;  /* 0x0000020013133812 */ /* 0x000fe200078efcff */
[----:B------:R-:W-:-:S03]  /*30480*/  IMAD.U32 R14, RZ, RZ, UR6 ;  /* 0x00000006ff0e7e24 */ /* 0x000fc6000f8e00ff */
[----:B------:R-:W-:Y:S01]  /*30490*/  LOP3.LUT R19, R19, 0xfffffffe, RZ, 0xc0, !PT ;  /* 0xfffffffe13137812 */ /* 0x000fe200078ec0ff */
[----:B0-----:R-:W-:Y:S01]  /*304a0*/  IMAD.U32 R5, RZ, RZ, UR61 ;  /* 0x0000003dff057e24 */ /* 0x001fe2000f8e00ff */
[----:B------:R-:W4:Y:S05]  /*304b0*/  LDL.LU.64 R108, [R1+0x3f0] ;  /* 0x0003f000016c7983 */ /* 0x000f2a0000300a00 */
[----:B------:R-:W-:Y:S02]  /*304c0*/  @!P4 IADD3 R14, P5, P6, R14, UR14, R2 ;  /* 0x0000000e0e0ecc10 */ /* 0x000fe4000febe002 */
[----:B------:R-:W-:Y:S01]  /*304d0*/  @P4 LOP3.LUT R19, R19, 0x1, RZ, 0xfc, !PT ;  /* 0x0000000113134812 */ /* 0x000fe200078efcff */
[----:B------:R-:W5:Y:S01]  /*304e0*/  LDL.LU R12, [R1+0xa0] ;  /* 0x0000a000010c7983 */ /* 0x000f620000300800 */
[----:B------:R-:W-:-:S02]  /*304f0*/  @!P4 IADD3.X R15, R5, UR13, R3, P5, P6 ;  /* 0x0000000d050fcc10 */ /* 0x000fc4000afec403 */
[----:B------:R-:W-:-:S13]  /*30500*/  LOP3.LUT P6, RZ, R19, 0x2, RZ, 0xc0, !PT ;  /* 0x0000000213ff7812 */ /* 0x000fda00078cc0ff */
[----:B---3--:R-:W-:-:S05]  /*30510*/  @!P6 IMAD R5, R13, R17, RZ ;  /* 0x000000110d05e224 */ /* 0x008fca00078e02ff */
[----:B------:R0:W-:Y:S04]  /*30520*/  @!P6 STG.E.U8 desc[UR10][R110.64+0x39], R5 ;  /* 0x000039056e00e986 */ /* 0x0001e8000c10110a */
[----:B0-----:R-:W3:Y:S04]  /*30530*/  LDL.LU.64 R110, [R1+0x3e8] ;  /* 0x0003e800016e7983 */ /* 0x001ee80000300a00 */
[----:B------:R-:W2:Y:S01]  /*30540*/  LDL.LU R5, [R1+0xc0] ;  /* 0x0000c00001057983 */ /* 0x000ea20000300800 */
[----:B------:R-:W-:-:S03]  /*30550*/  LOP3.LUT P4, RZ, R4, 0x80000, RZ, 0xc0, !PT ;  /* 0x0008000004ff7812 */ /* 0x000fc6000788c0ff */
[----:B------:R-:W4:Y:S01]  /*30560*/  LDL.LU R13, [R1+0xa4] ;  /* 0x0000a400010d7983 */ /* 0x000f220000300800 */
[----:B------:R-:W-:-:S13]  /*30570*/  ISETP.LT.OR P5, PT, R0, 0x41, !P4 ;  /* 0x000000410000780c */ /* 0x000fda00067a1670 */
[----:B--2---:R-:W-:-:S05]  /*30580*/  @!P5 IMAD R5, R5, R17, RZ ;  /* 0x000000110505d224 */ /* 0x004fca00078e02ff */
[----:B------:R0:W-:Y:S04]  /*30590*/  @!P5 STG.E.U8 desc[UR10][R8.64+0x40], R5 ;  /* 0x000040050800d986 */ /* 0x0001e8000c10110a */
[----:B0-----:R-:W2:Y:S01]  /*305a0*/  LDL.LU R5, [R1+0xc4] ;  /* 0x0000c40001057983 */ /* 0x001ea20000300800 */
[----:B------:R-:W-:Y:S02]  /*305b0*/  ISETP.LT.OR P5, PT, R0, 0x42, !P4 ;  /* 0x000000420000780c */ /* 0x000fe400067a1670 */
[----:B------:R-:W-:-:S11]  /*305c0*/  LOP3.LUT P3, RZ, R4, 0x100000, RZ, 0xc0, !PT ;  /* 0x0010000004ff7812 */ /* 0x000fd6000786c0ff */
[----:B--2---:R-:W-:-:S05]  /*305d0*/  @!P5 IMAD R5, R5, R17, RZ ;  /* 0x000000110505d224 */ /* 0x004fca00078e02ff */
[----:B------:R0:W-:Y:S04]  /*305e0*/  @!P5 STG.E.U8 desc[UR10][R8.64+0x41], R5 ;  /* 0x000041050800d986 */ /* 0x0001e8000c10110a */
[----:B0-----:R-:W2:Y:S01]  /*305f0*/  LDL.LU R5, [R1+0xc8] ;  /* 0x0000c80001057983 */ /* 0x001ea20000300800 */
[----:B------:R-:W-:-:S13]  /*30600*/  ISETP.LT.OR P5, PT, R0, 0x41, !P3 ;  /* 0x000000410000780c */ /* 0x000fda0005fa1670 */
        /* <DEDUP_REMOVED lines=21> */
[----:B------:R5:W-:Y:S01]  /*30760*/  @!P5 STG.E.U8 desc[UR10][R10.64+0x49], R5 ;  /* 0x000049050a00d986 */ /* 0x000be2000c10110a */
[----:B------:R-:W-:-:S13]  /*30770*/  ISETP.LT.OR P5, PT, R0, 0x41, !P2 ;  /* 0x000000410000780c */ /* 0x000fda00057a1670 */
[----:B-----5:R-:W-:-:S05]  /*30780*/  @!P5 IMAD R5, R12, R17, RZ ;  /* 0x000000110c05d224 */ /* 0x020fca00078e02ff */
[----:B------:R4:W-:Y:S01]  /*30790*/  @!P5 STG.E.U8 desc[UR10][R2.64+0x40], R5 ;  /* 0x000040050200d986 */ /* 0x0009e2000c10110a */
[----:B------:R-:W-:-:S13]  /*307a0*/  ISETP.LT.OR P5, PT, R0, 0x42, !P2 ;  /* 0x000000420000780c */ /* 0x000fda00057a1670 */
[----:B----4-:R-:W-:-:S05]  /*307b0*/  @!P5 IMAD R5, R13, R17, RZ ;  /* 0x000000110d05d224 */ /* 0x010fca00078e02ff */
[----:B------:R0:W-:Y:S04]  /*307c0*/  @!P5 STG.E.U8 desc[UR10][R2.64+0x41], R5 ;  /* 0x000041050200d986 */ /* 0x0001e8000c10110a */
[----:B0-----:R-:W2:Y:S01]  /*307d0*/  LDL.LU R5, [R1+0xa8] ;  /* 0x0000a80001057983 */ /* 0x001ea20000300800 */
[----:B------:R-:W-:-:S13]  /*307e0*/  ISETP.LT.OR P5, PT, R0, 0x41, !P0 ;  /* 0x000000410000780c */ /* 0x000fda00047a1670 */
[----:B------:R-:W-:-:S04]  /*307f0*/  @!P5 IADD3 R12, P6, R2, UR6, RZ ;  /* 0x00000006020cdc10 */ /* 0x000fc8000ffde0ff */
[----:B------:R-:W-:Y:S01]  /*30800*/  @!P5 IADD3.X R13, R3, UR61, RZ, P6, !PT ;  /* 0x0000003d030ddc10 */ /* 0x000fe2000b7fe4ff */
[----:B--2---:R-:W-:-:S05]  /*30810*/  @!P5 IMAD R5, R5, R17, RZ ;  /* 0x000000110505d224 */ /* 0x004fca00078e02ff */
[----:B------:R0:W-:Y:S04]  /*30820*/  @!P5 STG.E.U8 desc[UR10][R12.64+0x40], R5 ;  /* 0x000040050c00d986 */ /* 0x0001e8000c10110a */
[----:B0-----:R-:W2:Y:S01]  /*30830*/  LDL.LU R5, [R1+0xac] ;  /* 0x0000ac0001057983 */ /* 0x001ea20000300800 */
[----:B------:R-:W-:-:S13]  /*30840*/  ISETP.LT.OR P5, PT, R0, 0x42, !P0 ;  /* 0x000000420000780c */ /* 0x000fda00047a1670 */
[----:B------:R-:W-:-:S04]  /*30850*/  @!P5 IADD3 R12, P6, R2, UR6, RZ ;  /* 0x00000006020cdc10 */ /* 0x000fc8000ffde0ff */
[----:B------:R-:W-:Y:S01]  /*30860*/  @!P5 IADD3.X R13, R3, UR61, RZ, P6, !PT ;  /* 0x0000003d030ddc10 */ /* 0x000fe2000b7fe4ff */
[----:B--2---:R-:W-:-:S05]  /*30870*/  @!P5 IMAD R5, R5, R17, RZ ;  /* 0x000000110505d224 */ /* 0x004fca00078e02ff */
[----:B------:R0:W-:Y:S04]  /*30880*/  @!P5 STG.E.U8 desc[UR10][R12.64+0x41], R5 ;  /* 0x000041050c00d986 */ /* 0x0001e8000c10110a */
[----:B0-----:R-:W2:Y:S04]  /*30890*/  LDL.LU R12, [R1+0xb0] ;  /* 0x0000b000010c7983 */ /* 0x001ea80000300800 */
[----:B------:R-:W4:Y:S01]  /*308a0*/  LDL.LU R13, [R1+0xb4] ;  /* 0x0000b400010d7983 */ /* 0x000f220000300800 */
[----:B------:R-:W-:-:S13]  /*308b0*/  ISETP.LT.OR P5, PT, R0, 0x49, !P2 ;  /* 0x000000490000780c */ /* 0x000fda00057a1670 */
[----:B--2---:R-:W-:-:S05]  /*308c0*/  @!P5 IMAD R5, R12, R17, RZ ;  /* 0x000000110c05d224 */ /* 0x004fca00078e02ff */
        /* <DEDUP_REMOVED lines=17> */
[----:B------:R-:W-:-:S03]  /*309e0*/  ISETP.LT.OR P5, PT, R0, 0x41, !P1 ;  /* 0x000000410000780c */ /* 0x000fc60004fa1670 */
[----:B------:R-:W4:Y:S04]  /*309f0*/  LDL.LU R12, [R1+0x98] ;  /* 0x00009800010c7983 */ /* 0x000f280000300800 */
[----:B------:R-:W5:Y:S06]  /*30a00*/  LDL.LU R13, [R1+0x9c] ;  /* 0x00009c00010d7983 */ /* 0x000f6c0000300800 */
[----:B--2---:R-:W-:-:S05]  /*30a10*/  @!P5 IMAD R5, R5, R17, RZ ;  /* 0x000000110505d224 */ /* 0x004fca00078e02ff */
[----:B------:R0:W-:Y:S04]  /*30a20*/  @!P5 STG.E.U8 desc[UR10][R6.64+0x40], R5 ;  /* 0x000040050600d986 */ /* 0x0001e8000c10110a */
[----:B0-----:R-:W2:Y:S01]  /*30a30*/  LDL.LU R5, [R1+0x84] ;  /* 0x0000840001057983 */ /* 0x001ea20000300800 */
[----:B------:R-:W-:Y:S02]  /*30a40*/  ISETP.LT.OR P5, PT, R0, 0x42, !P1 ;  /* 0x000000420000780c */ /* 0x000fe40004fa1670 */
[----:B------:R-:W-:-:S04]  /*30a50*/  LOP3.LUT R4, R4, 0xfffbffff, RZ, 0xc0, !PT ;  /* 0xfffbffff04047812 */ /* 0x000fc800078ec0ff */
[----:B------:R-:W-:-:S07]  /*30a60*/  @P4 LOP3.LUT R4, R4, 0x40000, RZ, 0xfc, !PT ;  /* 0x0004000004044812 */ /* 0x000fce00078efcff */
[----:B--2---:R-:W-:-:S05]  /*30a70*/  @!P5 IMAD R5, R5, R17, RZ ;  /* 0x000000110505d224 */ /* 0x004fca00078e02ff */
[----:B------:R0:W-:Y:S04]  /*30a80*/  @!P5 STG.E.U8 desc[UR10][R6.64+0x41], R5 ;  /* 0x000041050600d986 */ /* 0x0001e8000c10110a */
[----:B0-----:R-:W2:Y:S01]  /*30a90*/  LDL.LU R5, [R1+0x88] ;  /* 0x0000880001057983 */ /* 0x001ea20000300800 */
[C---:B------:R-:W-:Y:S02]  /*30aa0*/  LOP3.LUT P4, RZ, R19.reuse, 0x40000, RZ, 0xc0, !PT ;  /* 0x0004000013ff7812 */ /* 0x040fe4000788c0ff */
[----:B------:R-:W-:-:S11]  /*30ab0*/  LOP3.LUT P5, RZ, R19, 0x10000, RZ, 0xc0, !PT ;  /* 0x0001000013ff7812 */ /* 0x000fd600078ac0ff */
[----:B--2---:R-:W-:-:S05]  /*30ac0*/  @!P4 IMAD R5, R5, R17, RZ ;  /* 0x000000110505c224 */ /* 0x004fca00078e02ff */
[----:B------:R0:W-:Y:S04]  /*30ad0*/  @!P4 STG.E.U8 desc[UR10][R96.64+0x40], R5 ;  /* 0x000040056000c986 */ /* 0x0001e8000c10110a */
[----:B0-----:R-:W2:Y:S04]  /*30ae0*/  LDL.LU.64 R96, [R1+0x3e0] ;  /* 0x0003e00001607983 */ /* 0x001ea80000300a00 */
[----:B------:R-:W3:Y:S02]  /*30af0*/  LDL.LU R5, [R1+0x8c] ;  /* 0x00008c0001057983 */ /* 0x000ee40000300800 */
[----:B---3--:R-:W-:-:S05]  /*30b00*/  @!P5 IMAD R5, R5, R17, RZ ;  /* 0x000000110505d224 */ /* 0x008fca00078e02ff */
[----:B------:R0:W-:Y:S04]  /*30b10*/  @!P5 STG.E.U8 desc[UR10][R98.64+0x41], R5 ;  /* 0x000041056200d986 */ /* 0x0001e8000c10110a */
[----:B0-----:R-:W3:Y:S04]  /*30b20*/  LDL.LU.64 R98, [R1+0x3d8] ;  /* 0x0003d80001627983 */ /* 0x001ee80000300a00 */
[----:B------:R-:W4:Y:S01]  /*30b30*/  LDL.LU R5, [R1+0x90] ;  /* 0x0000900001057983 */ /* 0x000f220000300800 */
[----:B------:R-:W-:-:S13]  /*30b40*/  ISETP.LT.OR P5, PT, R0, 0x49, !P1 ;  /* 0x000000490000780c */ /* 0x000fda0004fa1670 */
[----:B----4-:R-:W-:-:S05]  /*30b50*/  @!P5 IMAD R5, R5, R17, RZ ;  /* 0x000000110505d224 */ /* 0x010fca00078e02ff */
[----:B------:R0:W-:Y:S04]  /*30b60*/  @!P5 STG.E.U8 desc[UR10][R6.64+0x48], R5 ;  /* 0x000048050600d986 */ /* 0x0001e8000c10110a */
[----:B0-----:R-:W4:Y:S01]  /*30b70*/  LDL.LU R5, [R1+0x94] ;  /* 0x0000940001057983 */ /* 0x001f220000300800 */
[----:B------:R-:W-:Y:S02]  /*30b80*/  ISETP.LT.OR P5, PT, R0, 0x4a, !P1 ;  /* 0x0000004a0000780c */ /* 0x000fe40004fa1670 */
[----:B------:R-:W-:-:S11]  /*30b90*/  LOP3.LUT P6, RZ, R19, 0x2000, RZ, 0xc0, !PT ;  /* 0x0000200013ff7812 */ /* 0x000fd600078cc0ff */
[----:B----4-:R-:W-:-:S05]  /*30ba0*/  @!P5 IMAD R5, R5, R17, RZ ;  /* 0x000000110505d224 */ /* 0x010fca00078e02ff */
[----:B------:R0:W-:Y:S01]  /*30bb0*/  @!P5 STG.E.U8 desc[UR10][R6.64+0x49], R5 ;  /* 0x000049050600d986 */ /* 0x0001e2000c10110a */
[----:B------:R-:W-:-:S13]  /*30bc0*/  LOP3.LUT P5, RZ, R19, 0x8000, RZ, 0xc0, !PT ;  /* 0x0000800013ff7812 */ /* 0x000fda00078ac0ff */
[----:B0-----:R-:W-:-:S05]  /*30bd0*/  @!P5 IMAD R5, R12, R17, RZ ;  /* 0x000000110c05d224 */ /* 0x001fca00078e02ff */
[----:B------:R5:W-:Y:S02]  /*30be0*/  @!P5 STG.E.U8 desc[UR10][R100.64+0x48], R5 ;  /* 0x000048056400d986 */ /* 0x000be4000c10110a */
[----:B-----5:R-:W-:Y:S02]  /*30bf0*/  @!P6 IMAD R5, R13, R17, RZ ;  /* 0x000000110d05e224 */ /* 0x020fe400078e02ff */
[----:B------:R-:W4:Y:S04]  /*30c00*/  LDL.LU.64 R100, [R1+0x3d0] ;  /* 0x0003d00001647983 */ /* 0x000f280000300a00 */
[----:B------:R-:W5:Y:S04]  /*30c10*/  LDL.LU R12, [R1+0x40] ;  /* 0x00004000010c7983 */ /* 0x000f680000300800 */
[----:B------:R0:W-:Y:S04]  /*30c20*/  @!P6 STG.E.U8 desc[UR10][R102.64+0x49], R5 ;  /* 0x000049056600e986 */ /* 0x0001e8000c10110a */
[----:B0-----:R-:W4:Y:S04]  /*30c30*/  LDL.LU.64 R102, [R1+0x3c8] ;  /* 0x0003c80001667983 */ /* 0x001f280000300a00 */
[----:B------:R-:W2:Y:S01]  /*30c40*/  LDL.LU R5, [R1+0x60] ;  /* 0x0000600001057983 */ /* 0x000ea20000300800 */
[----:B------:R-:W-:-:S03]  /*30c50*/  LOP3.LUT P4, RZ, R4, 0x40000, RZ, 0xc0, !PT ;  /* 0x0004000004ff7812 */ /* 0x000fc6000788c0ff */
[----:B------:R-:W3:Y:S01]  /*30c60*/  LDL.LU R13, [R1+0x44] ;  /* 0x00004400010d7983 */ /* 0x000ee20000300800 */
        /* <DEDUP_REMOVED lines=35> */
[----:B---3--:R-:W-:-:S05]  /*30ea0*/  @!P5 IMAD R5, R13, R17, RZ ;  /* 0x000000110d05d224 */ /* 0x008fca00078e02ff */
        /* <DEDUP_REMOVED lines=14> */
[----:B------:R-:W3:Y:S01]  /*30f90*/  LDL.LU R13, [R1+0x54] ;  /* 0x00005400010d7983 */ /* 0x000ee20000300800 */
[----:B------:R-:W-:-:S13]  /*30fa0*/  ISETP.LT.OR P5, PT, R0, 0x59, !P2 ;  /* 0x000000590000780c */ /* 0x000fda00057a1670 */
[----:B--2---:R-:W-:-:S05]  /*30fb0*/  @!P5 IMAD R5, R12, R17, RZ ;  /* 0x000000110c05d224 */ /* 0x004fca00078e02ff */
        /* <DEDUP_REMOVED lines=18> */
[----:B------:R-:W3:Y:S04]  /*310e0*/  LDL.LU R12, [R1+0x28] ;  /* 0x00002800010c7983 */ /* 0x000ee80000300800 */
[----:B------:R-:W5:Y:S06]  /*310f0*/  LDL.LU R13, [R1+0x2c] ;  /* 0x00002c00010d7983 */ /* 0x000f6c0000300800 */
[----:B--2---:R-:W-:-:S05]  /*31100*/  @!P5 IMAD R5, R5, R17, RZ ;  /* 0x000000110505d224 */ /* 0x004fca00078e02ff */
[----:B------:R0:W-:Y:S04]  /*31110*/  @!P5 STG.E.U8 desc[UR10][R6.64+0x50], R5 ;  /* 0x000050050600d986 */ /* 0x0001e8000c10110a */
[----:B0-----:R-:W2:Y:S01]  /*31120*/  LDL.LU R5, [R1+0x24] ;  /* 0x0000240001057983 */ /* 0x001ea20000300800 */
[----:B------:R-:W-:Y:S02]  /*31130*/  ISETP.LT.OR P5, PT, R0, 0x52, !P1 ;  /* 0x000000520000780c */ /* 0x000fe40004fa1670 */
[----:B------:R-:W-:-:S04]  /*31140*/  LOP3.LUT R4, R4, 0xfffdffff, RZ, 0xc0, !PT ;  /* 0xfffdffff04047812 */ /* 0x000fc800078ec0ff */
[----:B------:R-:W-:Y:S02]  /*31150*/  @P4 LOP3.LUT R4, R4, 0x20000, RZ, 0xfc, !PT ;  /* 0x0002000004044812 */ /* 0x000fe400078efcff */
[----:B------:R-:W-:-:S05]  /*31160*/  LOP3.LUT P4, RZ, R19, 0x200000, RZ, 0xc0, !PT ;  /* 0x0020000013ff7812 */ /* 0x000fca000788c0ff */
[----:B--2---:R-:W-:-:S05]  /*31170*/  @!P5 IMAD R5, R5, R17, RZ ;  /* 0x000000110505d224 */ /* 0x004fca00078e02ff */
[----:B------:R3:W-:Y:S01]  /*31180*/  @!P5 STG.E.U8 desc[UR10][R6.64+0x51], R5 ;  /* 0x000051050600d986 */ /* 0x0007e2000c10110a */
[----:B------:R-:W-:Y:S02]  /*31190*/  LOP3.LUT P5, RZ, R19, 0x20000, RZ, 0xc0, !PT ;  /* 0x0002000013ff7812 */ /* 0x000fe400078ac0ff */
[----:B---3--:R-:W-:-:S05]  /*311a0*/  @!P4 IMAD R5, R12, R17, RZ ;  /* 0x000000110c05c224 */ /* 0x008fca00078e02ff */
[----:B------:R5:W-:Y:S06]  /*311b0*/  @!P4 STG.E.U8 desc[UR10][R88.64+0x50], R5 ;  /* 0x000050055800c986 */ /* 0x000bec000c10110a */
[----:B-----5:R-:W-:Y:S01]  /*311c0*/  @!P5 IMAD R5, R13, R17, RZ ;  /* 0x000000110d05d224 */ /* 0x020fe200078e02ff */
[----:B------:R-:W2:Y:S04]  /*311d0*/  LDL.LU.64 R88, [R1+0x3c0] ;  /* 0x0003c00001587983 */ /* 0x000ea80000300a00 */
[----:B------:R0:W-:Y:S04]  /*311e0*/  @!P5 STG.E.U8 desc[UR10][R90.64+0x51], R5 ;  /* 0x000051055a00d986 */ /* 0x0001e8000c10110a */
[----:B0-----:R-:W3:Y:S04]  /*311f0*/  LDL.LU.64 R90, [R1+0x3b8] ;  /* 0x0003b800015a7983 */ /* 0x001ee80000300a00 */
[----:B------:R-:W5:Y:S01]  /*31200*/  LDL.LU R5, [R1+0x30] ;  /* 0x0000300001057983 */ /* 0x000f620000300800 */
[----:B------:R-:W-:-:S03]  /*31210*/  ISETP.LT.OR P5, PT, R0, 0x59, !P1 ;  /* 0x000000590000780c */ /* 0x000fc60004fa1670 */
[----:B------:R-:W4:Y:S04]  /*31220*/  LDL.LU R12, [R1+0x18] ;  /* 0x00001800010c7983 */ /* 0x000f280000300800 */
[----:B------:R-:W2:Y:S06]  /*31230*/  LDL.LU R13, [R1+0x1c] ;  /* 0x00001c00010d7983 */ /* 0x000eac0000300800 */
[----:B-----5:R-:W-:-:S05]  /*31240*/  @!P5 IMAD R5, R5, R17, RZ ;  /* 0x000000110505d224 */ /* 0x020fca00078e02ff */
[----:B------:R0:W-:Y:S04]  /*31250*/  @!P5 STG.E.U8 desc[UR10][R6.64+0x58], R5 ;  /* 0x000058050600d986 */ /* 0x0001e8000c10110a */
[----:B0-----:R-:W5:Y:S01]  /*31260*/  LDL.LU R5, [R1+0x34] ;  /* 0x0000340001057983 */ /* 0x001f620000300800 */
[----:B------:R-:W-:-:S13]  /*31270*/  ISETP.LT.OR P5, PT, R0, 0x5a, !P1 ;  /* 0x0000005a0000780c */ /* 0x000fda0004fa1670 */
[----:B-----5:R-:W-:-:S05]  /*31280*/  @!P5 IMAD R5, R5, R17, RZ ;  /* 0x000000110505d224 */ /* 0x020fca00078e02ff */
[----:B------:R0:W-:Y:S04]  /*31290*/  @!P5 STG.E.U8 desc[UR10][R6.64+0x59], R5 ;  /* 0x000059050600d986 */ /* 0x0001e8000c10110a */
[----:B0-----:R-:W5:Y:S01]  /*312a0*/  LDL.LU R5, [R1+0x38] ;  /* 0x0000380001057983 */ /* 0x001f620000300800 */
[C---:B------:R-:W-:Y:S02]  /*312b0*/  LOP3.LUT P5, RZ, R19.reuse, 0x4000, RZ, 0xc0, !PT ;  /* 0x0000400013ff7812 */ /* 0x040fe400078ac0ff */
[----:B------:R-:W-:-:S11]  /*312c0*/  LOP3.LUT P6, RZ, R19, 0x1000, RZ, 0xc0, !PT ;  /* 0x0000100013ff7812 */ /* 0x000fd600078cc0ff */
[----:B-----5:R-:W-:-:S05]  /*312d0*/  @!P5 IMAD R5, R5, R17, RZ ;  /* 0x000000110505d224 */ /* 0x020fca00078e02ff */
[----:B------:R0:W-:Y:S04]  /*312e0*/  @!P5 STG.E.U8 desc[UR10][R92.64+0x58], R5 ;  /* 0x000058055c00d986 */ /* 0x0001e8000c10110a */
[----:B0-----:R-:W5:Y:S04]  /*312f0*/  LDL.LU.64 R92, [R1+0x3b0] ;  /* 0x0003b000015c7983 */ /* 0x001f680000300a00 */
[----:B------:R-:W3:Y:S01]  /*31300*/  LDL.LU R5, [R1+0x3c] ;  /* 0x00003c0001057983 */ /* 0x000ee20000300800 */
[----:B------:R-:W-:-:S04]  /*31310*/  LOP3.LUT P4, RZ, R4, 0x20000, RZ, 0xc0, !PT ;  /* 0x0002000004ff7812 */ /* 0x000fc8000788c0ff */
[----:B------:R-:W-:Y:S01]  /*31320*/  ISETP.LT.OR P5, PT, R0, 0x61, !P4 ;  /* 0x000000610000780c */ /* 0x000fe200067a1670 */
[----:B---3--:R-:W-:-:S05]  /*31330*/  @!P6 IMAD R5, R5, R17, RZ ;  /* 0x000000110505e224 */ /* 0x008fca00078e02ff */
[----:B------:R0:W-:Y:S04]  /*31340*/  @!P6 STG.E.U8 desc[UR10][R94.64+0x59], R5 ;  /* 0x000059055e00e986 */ /* 0x0001e8000c10110a */
[----:B0-----:R-:W3:Y:S04]  /*31350*/  LDL.LU.64 R94, [R1+0x3a8] ;  /* 0x0003a800015e7983 */ /* 0x001ee80000300a00 */
[----:B------:R-:W4:Y:S02]  /*31360*/  LDL.LU R5, [R1] ;  /* 0x0000000001057983 */ /* 0x000f240000300800 */
[----:B----4-:R-:W-:-:S05]  /*31370*/  @!P5 IMAD R5, R5, R17, RZ ;  /* 0x000000110505d224 */ /* 0x010fca00078e02ff */
[----:B------:R0:W-:Y:S04]  /*31380*/  @!P5 STG.E.U8 desc[UR10][R8.64+0x60], R5 ;  /* 0x000060050800d986 */ /* 0x0001e8000c10110a */
[----:B0-----:R-:W4:Y:S01]  /*31390*/  LDL.LU R5, [R1+0x4] ;  /* 0x0000040001057983 */ /* 0x001f220000300800 */
[----:B------:R-:W-:-:S13]  /*313a0*/  ISETP.LT.OR P5, PT, R0, 0x62, !P4 ;  /* 0x000000620000780c */ /* 0x000fda00067a1670 */
        /* <DEDUP_REMOVED lines=15> */
[----:B------:R-:W-:Y:S02]  /*314a0*/  ISETP.LT.OR P5, PT, R0, 0x6a, !P4 ;  /* 0x0000006a0000780c */ /* 0x000fe400067a1670 */
[----:B------:R-:W-:-:S04]  /*314b0*/  LOP3.LUT R4, R4, 0xfffeffff, RZ, 0xc0, !PT ;  /* 0xfffeffff04047812 */ /* 0x000fc800078ec0ff */
[----:B------:R-:W-:Y:S02]  /*314c0*/  @P4 LOP3.LUT R4, R4, 0x10000, RZ, 0xfc, !PT ;  /* 0x0001000004044812 */ /* 0x000fe400078efcff */
[----:B------:R-:W-:-:S13]  /*314d0*/  LOP3.LUT P4, RZ, R19, 0x400000, RZ, 0xc0, !PT ;  /* 0x0040000013ff7812 */ /* 0x000fda000788c0ff */
[-C--:B------:R-:W-:Y:S02]  /*314e0*/  @!P4 IMAD R218, R218, R17.reuse, RZ ;  /* 0x00000011dadac224 */ /* 0x080fe400078e02ff */
[----:B----4-:R-:W-:-:S05]  /*314f0*/  @!P5 IMAD R5, R5, R17, RZ ;  /* 0x000000110505d224 */ /* 0x010fca00078e02ff */
[----:B------:R0:W-:Y:S01]  /*31500*/  @!P5 STG.E.U8 desc[UR10][R8.64+0x69], R5 ;  /* 0x000069050800d986 */ /* 0x0001e2000c10110a */
[----:B------:R-:W-:-:S13]  /*31510*/  ISETP.LT.OR P5, PT, R0, 0x69, !P3 ;  /* 0x000000690000780c */ /* 0x000fda0005fa1670 */
[----:B0-----:R-:W-:-:S05]  /*31520*/  @!P5 IMAD R5, R12, R17, RZ ;  /* 0x000000110c05d224 */ /* 0x001fca00078e02ff */
[----:B------:R2:W-:Y:S01]  /*31530*/  @!P5 STG.E.U8 desc[UR10][R10.64+0x68], R5 ;  /* 0x000068050a00d986 */ /* 0x0005e2000c10110a */
[----:B------:R-:W-:-:S13]  /*31540*/  ISETP.LT.OR P5, PT, R0, 0x6a, !P3 ;  /* 0x0000006a0000780c */ /* 0x000fda0005fa1670 */
[----:B--2---:R-:W-:-:S05]  /*31550*/  @!P5 IMAD R5, R13, R17, RZ ;  /* 0x000000110d05d224 */ /* 0x004fca00078e02ff */
[----:B------:R-:W-:Y:S01]  /*31560*/  @!P5 STG.E.U8 desc[UR10][R10.64+0x69], R5 ;  /* 0x000069050a00d986 */ /* 0x000fe2000c10110a */
[----:B------:R-:W-:-:S13]  /*31570*/  ISETP.LT.OR P5, PT, R0, 0x61, !P2 ;  /* 0x000000610000780c */ /* 0x000fda00057a1670 */
[----:B------:R-:W-:-:S05]  /*31580*/  @!P5 IMAD R224, R224, R17, RZ ;  /* 0x00000011e0e0d224 */ /* 0x000fca00078e02ff */
[----:B------:R-:W-:Y:S01]  /*31590*/  @!P5 STG.E.U8 desc[UR10][R2.64+0x60], R224 ;  /* 0x000060e00200d986 */ /* 0x000fe2000c10110a */
[----:B------:R-:W-:-:S13]  /*315a0*/  ISETP.LT.OR P5, PT, R0, 0x62, !P2 ;  /* 0x000000620000780c */ /* 0x000fda00057a1670 */
[----:B------:R-:W-:-:S05]  /*315b0*/  @!P5 IMAD R225, R225, R17, RZ ;  /* 0x00000011e1e1d224 */ /* 0x000fca00078e02ff */
[----:B------:R-:W-:Y:S01]  /*315c0*/  @!P5 STG.E.U8 desc[UR10][R2.64+0x61], R225 ;  /* 0x000061e10200d986 */ /* 0x000fe2000c10110a */
[----:B------:R-:W-:-:S13]  /*315d0*/  ISETP.LT.OR P5, PT, R0, 0x61, !P0 ;  /* 0x000000610000780c */ /* 0x000fda00047a1670 */
[----:B------:R-:W-:Y:S01]  /*315e0*/  @!P5 IADD3 R12, P6, R2, UR6, RZ ;  /* 0x00000006020cdc10 */ /* 0x000fe2000ffde0ff */
[----:B------:R-:W-:-:S03]  /*315f0*/  @!P5 IMAD R226, R226, R17, RZ ;  /* 0x00000011e2e2d224 */ /* 0x000fc600078e02ff */
[----:B------:R-:W-:-:S05]  /*31600*/  @!P5 IADD3.X R13, R3, UR61, RZ, P6, !PT ;  /* 0x0000003d030ddc10 */ /* 0x000fca000b7fe4ff */
[----:B------:R0:W-:Y:S01]  /*31610*/  @!P5 STG.E.U8 desc[UR10][R12.64+0x60], R226 ;  /* 0x000060e20c00d986 */ /* 0x0001e2000c10110a */
[----:B------:R-:W-:-:S13]  /*31620*/  ISETP.LT.OR P5, PT, R0, 0x62, !P0 ;  /* 0x000000620000780c */ /* 0x000fda00047a1670 */
[----:B0-----:R-:W-:Y:S01]  /*31630*/  @!P5 IADD3 R12, P6, R2, UR6, RZ ;  /* 0x00000006020cdc10 */ /* 0x001fe2000ffde0ff */
[----:B------:R-:W-:-:S03]  /*31640*/  @!P5 IMAD R227, R227, R17, RZ ;  /* 0x00000011e3e3d224 */ /* 0x000fc600078e02ff */
[----:B------:R-:W-:-:S05]  /*31650*/  @!P5 IADD3.X R13, R3, UR61, RZ, P6, !PT ;  /* 0x0000003d030ddc10 */ /* 0x000fca000b7fe4ff */
[----:B------:R0:W-:Y:S01]  /*31660*/  @!P5 STG.E.U8 desc[UR10][R12.64+0x61], R227 ;  /* 0x000061e30c00d986 */ /* 0x0001e2000c10110a */
[----:B------:R-:W-:-:S13]  /*31670*/  ISETP.LT.OR P5, PT, R0, 0x69, !P2 ;  /* 0x000000690000780c */ /* 0x000fda00057a1670 */
[----:B------:R-:W-:-:S05]  /*31680*/  @!P5 IMAD R228, R228, R17, RZ ;  /* 0x00000011e4e4d224 */ /* 0x000fca00078e02ff */
[----:B------:R-:W-:Y:S01]  /*31690*/  @!P5 STG.E.U8 desc[UR10][R2.64+0x68], R228 ;  /* 0x000068e40200d986 */ /* 0x000fe2000c10110a */
[----:B------:R-:W-:-:S13]  /*316a0*/  ISETP.LT.OR P5, PT, R0, 0x6a, !P2 ;  /* 0x0000006a0000780c */ /* 0x000fda00057a1670 */
[----:B------:R-:W-:-:S05]  /*316b0*/  @!P5 IMAD R229, R229, R17, RZ ;  /* 0x00000011e5e5d224 */ /* 0x000fca00078e02ff */
[----:B------:R-:W-:Y:S01]  /*316c0*/  @!P5 STG.E.U8 desc[UR10][R2.64+0x69], R229 ;  /* 0x000069e50200d986 */ /* 0x000fe2000c10110a */
[----:B------:R-:W-:-:S13]  /*316d0*/  ISETP.LT.OR P5, PT, R0, 0x69, !P0 ;  /* 0x000000690000780c */ /* 0x000fda00047a1670 */
[----:B0-----:R-:W-:Y:S01]  /*316e0*/  @!P5 IADD3 R12, P6, R2, UR6, RZ ;  /* 0x00000006020cdc10 */ /* 0x001fe2000ffde0ff */
[----:B------:R-:W-:-:S03]  /*316f0*/  @!P5 IMAD R230, R230, R17, RZ ;  /* 0x00000011e6e6d224 */ /* 0x000fc600078e02ff */
[----:B------:R-:W-:-:S05]  /*31700*/  @!P5 IADD3.X R13, R3, UR61, RZ, P6, !PT ;  /* 0x0000003d030ddc10 */ /* 0x000fca000b7fe4ff */
[----:B------:R0:W-:Y:S01]  /*31710*/  @!P5 STG.E.U8 desc[UR10][R12.64+0x68], R230 ;  /* 0x000068e60c00d986 */ /* 0x0001e2000c10110a */
[----:B------:R-:W-:-:S13]  /*31720*/  ISETP.LT.OR P5, PT, R0, 0x6a, !P0 ;  /* 0x0000006a0000780c */ /* 0x000fda00047a1670 */
[----:B0-----:R-:W-:Y:S01]  /*31730*/  @!P5 IADD3 R12, P6, R2, UR6, RZ ;  /* 0x00000006020cdc10 */ /* 0x001fe2000ffde0ff */
[----:B------:R-:W-:-:S03]  /*31740*/  @!P5 IMAD R231, R231, R17, RZ ;  /* 0x00000011e7e7d224 */ /* 0x000fc600078e02ff */
[----:B------:R-:W-:-:S05]  /*31750*/  @!P5 IADD3.X R13, R3, UR61, RZ, P6, !PT ;  /* 0x0000003d030ddc10 */ /* 0x000fca000b7fe4ff */
[----:B------:R-:W-:Y:S01]  /*31760*/  @!P5 STG.E.U8 desc[UR10][R12.64+0x69], R231 ;  /* 0x000069e70c00d986 */ /* 0x000fe2000c10110a */
[----:B------:R-:W-:-:S13]  /*31770*/  ISETP.LT.OR P5, PT, R0, 0x61, !P1 ;  /* 0x000000610000780c */ /* 0x000fda0004fa1670 */
[----:B------:R-:W-:-:S05]  /*31780*/  @!P5 IMAD R216, R216, R17, RZ ;  /* 0x00000011d8d8d224 */ /* 0x000fca00078e02ff */
[----:B------:R-:W-:Y:S01]  /*31790*/  @!P5 STG.E.U8 desc[UR10][R6.64+0x60], R216 ;  /* 0x000060d80600d986 */ /* 0x000fe2000c10110a */
[----:B------:R-:W-:-:S13]  /*317a0*/  ISETP.LT.OR P5, PT, R0, 0x62, !P1 ;  /* 0x000000620000780c */ /* 0x000fda0004fa1670 */
[----:B------:R-:W-:-:S05]  /*317b0*/  @!P5 IMAD R217, R217, R17, RZ ;  /* 0x00000011d9d9d224 */ /* 0x000fca00078e02ff */
[----:B------:R-:W-:Y:S01]  /*317c0*/  @!P5 STG.E.U8 desc[UR10][R6.64+0x61], R217 ;  /* 0x000061d90600d986 */ /* 0x000fe2000c10110a */
[----:B------:R-:W-:-:S03]  /*317d0*/  LOP3.LUT P5, RZ, R19, 0x100000, RZ, 0xc0, !PT ;  /* 0x0010000013ff7812 */ /* 0x000fc600078ac0ff */
[----:B------:R0:W-:Y:S10]  /*317e0*/  @!P4 STG.E.U8 desc[UR10][R80.64+0x60], R218 ;  /* 0x000060da5000c986 */ /* 0x0001f4000c10110a */
[----:B------:R-:W-:Y:S01]  /*317f0*/  @!P5 IMAD R219, R219, R17, RZ ;  /* 0x00000011dbdbd224 */ /* 0x000fe200078e02ff */
[----:B------:R-:W-:Y:S01]  /*31800*/  LOP3.LUT P6, RZ, R19, 0x8, RZ, 0xc0, !PT ;  /* 0x0000000813ff7812 */ /* 0x000fe200078cc0ff */
[----:B0-----:R-:W2:Y:S04]  /*31810*/  LDL.LU.64 R80, [R1+0x3a0] ;  /* 0x0003a00001507983 */ /* 0x001ea80000300a00 */
[----:B------:R0:W-:Y:S01]  /*31820*/  @!P5 STG.E.U8 desc[UR10][R82.64+0x61], R219 ;  /* 0x000061db5200d986 */ /* 0x0001e2000c10110a */
[----:B------:R-:W-:-:S02]  /*31830*/  ISETP.LT.OR P5, PT, R0, 0x69, !P1 ;  /* 0x000000690000780c */ /* 0x000fc40004fa1670 */
[----:B------:R-:W-:-:S05]  /*31840*/  LOP3.LUT P4, RZ, R4, 0x10000, RZ, 0xc0, !PT ;  /* 0x0001000004ff7812 */ /* 0x000fca000788c0ff */
[-C--:B------:R-:W-:Y:S01]  /*31850*/  @!P6 IMAD R223, R223, R17.reuse, RZ ;  /* 0x00000011dfdfe224 */ /* 0x080fe200078e02ff */
[----:B0-----:R-:W4:Y:S05]  /*31860*/  LDL.LU.64 R82, [R1+0x398] ;  /* 0x0003980001527983 */ /* 0x001f2a0000300a00 */
[----:B------:R-:W-:-:S05]  /*31870*/  @!P5 IMAD R220, R220, R17, RZ ;  /* 0x00000011dcdcd224 */ /* 0x000fca00078e02ff */
[----:B------:R-:W-:Y:S01]  /*31880*/  @!P5 STG.E.U8 desc[UR10][R6.64+0x68], R220 ;  /* 0x000068dc0600d986 */ /* 0x000fe2000c10110a */
[----:B------:R-:W-:-:S13]  /*31890*/  ISETP.LT.OR P5, PT, R0, 0x6a, !P1 ;  /* 0x0000006a0000780c */ /* 0x000fda0004fa1670 */
[----:B------:R-:W-:-:S05]  /*318a0*/  @!P5 IMAD R221, R221, R17, RZ ;  /* 0x00000011ddddd224 */ /* 0x000fca00078e02ff */
[----:B------:R-:W-:Y:S01]  /*318b0*/  @!P5 STG.E.U8 desc[UR10][R6.64+0x69], R221 ;  /* 0x000069dd0600d986 */ /* 0x000fe2000c10110a */
[----:B------:R-:W-:-:S13]  /*318c0*/  LOP3.LUT P5, RZ, R19, 0x80000, RZ, 0xc0, !PT ;  /* 0x0008000013ff7812 */ /* 0x000fda00078ac0ff */
[----:B------:R-:W-:-:S05]  /*318d0*/  @!P5 IMAD R222, R222, R17, RZ ;  /* 0x00000011deded224 */ /* 0x000fca00078e02ff */
[----:B------:R0:W-:Y:S01]  /*318e0*/  @!P5 STG.E.U8 desc[UR10][R84.64+0x68], R222 ;  /* 0x000068de5400d986 */ /* 0x0001e2000c10110a */
[----:B------:R-:W-:-:S03]  /*318f0*/  ISETP.LT.OR P5, PT, R0, 0x71, !P4 ;  /* 0x000000710000780c */ /* 0x000fc600067a1670 */
[----:B------:R1:W-:Y:S01]  /*31900*/  @!P6 STG.E.U8 desc[UR10][R86.64+0x69], R223 ;  /* 0x000069df5600e986 */ /* 0x0003e2000c10110a */
[----:B------:R-:W-:-:S03]  /*31910*/  LOP3.LUT R4, R4, 0xffff7fff, RZ, 0xc0, !PT ;  /* 0xffff7fff04047812 */ /* 0x000fc600078ec0ff */
[----:B0-----:R-:W4:Y:S06]  /*31920*/  LDL.LU.64 R84, [R1+0x390] ;  /* 0x0003900001547983 */ /* 0x001f2c0000300a00 */
[----:B------:R-:W-:Y:S01]  /*31930*/  @!P5 IMAD R208, R208, R17, RZ ;  /* 0x00000011d0d0d224 */ /* 0x000fe200078e02ff */
[----:B------:R-:W-:Y:S01]  /*31940*/  @P4 LOP3.LUT R4, R4, 0x8000, RZ, 0xfc, !PT ;  /* 0x0000800004044812 */ /* 0x000fe200078efcff */
[----:B-1----:R-:W4:Y:S04]  /*31950*/  LDL.LU.64 R86, [R1+0x388] ;  /* 0x0003880001567983 */ /* 0x002f280000300a00 */
        /* <DEDUP_REMOVED lines=57> */
[----:B------:R-:W-:Y:S02]  /*31cf0*/  ISETP.LT.OR P5, PT, R0, 0x72, !P1 ;  /* 0x000000720000780c */ /* 0x000fe40004fa1670 */
[----:B------:R-:W-:-:S11]  /*31d00*/  LOP3.LUT P4, RZ, R19, 0x2000000, RZ, 0xc0, !PT ;  /* 0x0200000013ff7812 */ /* 0x000fd6000788c0ff */
[----:B------:R-:W-:-:S05]  /*31d10*/  @!P5 IMAD R193, R193, R17, RZ ;  /* 0x00000011c1c1d224 */ /* 0x000fca00078e02ff */
[----:B------:R-:W-:Y:S01]  /*31d20*/  @!P5 STG.E.U8 desc[UR10][R6.64+0x71], R193 ;  /* 0x000071c10600d986 */ /* 0x000fe2000c10110a */
[----:B------:R-:W-:Y:S01]  /*31d30*/  LOP3.LUT P5, RZ, R19, 0x1000000, RZ, 0xc0, !PT ;  /* 0x0100000013ff7812 */ /* 0x000fe200078ac0ff */
[----:B------:R-:W-:-:S05]  /*31d40*/  @!P4 IMAD R194, R194, R17, RZ ;  /* 0x00000011c2c2c224 */ /* 0x000fca00078e02ff */
[----:B------:R0:W-:Y:S07]  /*31d50*/  @!P4 STG.E.U8 desc[UR10][R72.64+0x70], R194 ;  /* 0x000070c24800c986 */ /* 0x0001ee000c10110a */
[----:B------:R-:W-:-:S05]  /*31d60*/  @!P5 IMAD R195, R195, R17, RZ ;  /* 0x00000011c3c3d224 */ /* 0x000fca00078e02ff */
[----:B------:R1:W-:Y:S01]  /*31d70*/  @!P5 STG.E.U8 desc[UR10][R74.64+0x71], R195 ;  /* 0x000071c34a00d986 */ /* 0x0003e2000c10110a */
[----:B------:R-:W-:Y:S02]  /*31d80*/  ISETP.LT.OR P5, PT, R0, 0x79, !P1 ;  /* 0x000000790000780c */ /* 0x000fe40004fa1670 */
[----:B------:R-:W-:Y:S01]  /*31d90*/  LOP3.LUT P6, RZ, R19, 0x4, RZ, 0xc0, !PT ;  /* 0x0000000413ff7812 */ /* 0x000fe200078cc0ff */
[----:B0-----:R-:W4:Y:S01]  /*31da0*/  LDL.LU.64 R72, [R1+0x380] ;  /* 0x0003800001487983 */ /* 0x001f220000300a00 */
[----:B------:R-:W-:-:S09]  /*31db0*/  LOP3.LUT P4, RZ, R4, 0x8000, RZ, 0xc0, !PT ;  /* 0x0000800004ff7812 */ /* 0x000fd2000788c0ff */
[----:B------:R-:W-:Y:S01]  /*31dc0*/  @!P5 IMAD R196, R196, R17, RZ ;  /* 0x00000011c4c4d224 */ /* 0x000fe200078e02ff */
[----:B-1----:R-:W4:Y:S04]  /*31dd0*/  LDL.LU.64 R74, [R1+0x378] ;  /* 0x00037800014a7983 */ /* 0x002f280000300a00 */
[----:B------:R-:W-:Y:S01]  /*31de0*/  @!P5 STG.E.U8 desc[UR10][R6.64+0x78], R196 ;  /* 0x000078c40600d986 */ /* 0x000fe2000c10110a */
[----:B------:R-:W-:-:S13]  /*31df0*/  ISETP.LT.OR P5, PT, R0, 0x7a, !P1 ;  /* 0x0000007a0000780c */ /* 0x000fda0004fa1670 */
[----:B------:R-:W-:-:S05]  /*31e00*/  @!P5 IMAD R197, R197, R17, RZ ;  /* 0x00000011c5c5d224 */ /* 0x000fca00078e02ff */
[----:B------:R-:W-:Y:S01]  /*31e10*/  @!P5 STG.E.U8 desc[UR10][R6.64+0x79], R197 ;  /* 0x000079c50600d986 */ /* 0x000fe2000c10110a */
[----:B------:R-:W-:-:S13]  /*31e20*/  LOP3.LUT P5, RZ, R19, 0x800000, RZ, 0xc0, !PT ;  /* 0x0080000013ff7812 */ /* 0x000fda00078ac0ff */
[----:B------:R-:W-:-:S05]  /*31e30*/  @!P5 IMAD R198, R198, R17, RZ ;  /* 0x00000011c6c6d224 */ /* 0x000fca00078e02ff */
[----:B------:R0:W-:Y:S01]  /*31e40*/  @!P5 STG.E.U8 desc[UR10][R76.64+0x78], R198 ;  /* 0x000078c64c00d986 */ /* 0x0001e2000c10110a */
[----:B------:R-:W-:Y:S01]  /*31e50*/  ISETP.LT.OR P5, PT, R0, 0x81, !P4 ;  /* 0x000000810000780c */ /* 0x000fe200067a1670 */
[----:B------:R-:W-:-:S05]  /*31e60*/  @!P6 IMAD R199, R199, R17, RZ ;  /* 0x00000011c7c7e224 */ /* 0x000fca00078e02ff */
[----:B------:R1:W-:Y:S01]  /*31e70*/  @!P6 STG.E.U8 desc[UR10][R78.64+0x79], R199 ;  /* 0x000079c74e00e986 */ /* 0x0003e2000c10110a */
[----:B------:R-:W-:-:S03]  /*31e80*/  LOP3.LUT R4, R4, 0xffffbfff, RZ, 0xc0, !PT ;  /* 0xffffbfff04047812 */ /* 0x000fc600078ec0ff */
[----:B0-----:R-:W4:Y:S03]  /*31e90*/  LDL.LU.64 R76, [R1+0x370] ;  /* 0x00037000014c7983 */ /* 0x001f260000300a00 */
[----:B------:R-:W-:-:S05]  /*31ea0*/  @!P5 IMAD R184, R184, R17, RZ ;  /* 0x00000011b8b8d224 */ /* 0x000fca00078e02ff */
[----:B------:R-:W-:Y:S01]  /*31eb0*/  @!P5 STG.E.U8 desc[UR10][R8.64+0x80], R184 ;  /* 0x000080b80800d986 */ /* 0x000fe2000c10110a */
[----:B------:R-:W-:Y:S02]  /*31ec0*/  ISETP.LT.OR P5, PT, R0, 0x82, !P4 ;  /* 0x000000820000780c */ /* 0x000fe400067a1670 */
[----:B------:R-:W-:Y:S01]  /*31ed0*/  @P4 LOP3.LUT R4, R4, 0x4000, RZ, 0xfc, !PT ;  /* 0x0000400004044812 */ /* 0x000fe200078efcff */
[----:B-1----:R-:W4:Y:S10]  /*31ee0*/  LDL.LU.64 R78, [R1+0x368] ;  /* 0x00036800014e7983 */ /* 0x002f340000300a00 */
        /* <DEDUP_REMOVED lines=67> */
[----:B------:R-:W-:-:S03]  /*32320*/  LOP3.LUT P4, RZ, R4, 0x4000, RZ, 0xc0, !PT ;  /* 0x0000400004ff7812 */ /* 0x000fc6000788c0ff */
[----:B-1----:R-:W4:Y:S06]  /*32330*/  LDL.LU.64 R66, [R1+0x358] ;  /* 0x0003580001427983 */ /* 0x002f2c0000300a00 */
        /* <DEDUP_REMOVED lines=10> */
[----:B------:R1:W-:Y:S04]  /*323e0*/  @!P6 STG.E.U8 desc[UR10][R70.64+0x89], R175 ;  /* 0x000089af4600e986 */ /* 0x0003e8000c10110a */
[----:B0-----:R-:W4:Y:S03]  /*323f0*/  LDL.LU.64 R68, [R1+0x350] ;  /* 0x0003500001447983 */ /* 0x001f260000300a00 */
[----:B------:R-:W-:-:S05]  /*32400*/  @!P5 IMAD R13, R160, R17, RZ ;  /* 0x00000011a00dd224 */ /* 0x000fca00078e02ff */
[----:B------:R0:W-:Y:S01]  /*32410*/  @!P5 STG.E.U8 desc[UR10][R8.64+0x90], R13 ;  /* 0x0000900d0800d986 */ /* 0x0001e2000c10110a */
[----:B------:R-:W-:-:S03]  /*32420*/  ISETP.LT.OR P5, PT, R0, 0x92, !P4 ;  /* 0x000000920000780c */ /* 0x000fc600067a1670 */
[----:B-1----:R-:W4:Y:S10]  /*32430*/  LDL.LU.64 R70, [R1+0x348] ;  /* 0x0003480001467983 */ /* 0x002f340000300a00 */
[----:B------:R-:W-:-:S05]  /*32440*/  @!P5 IMAD R161, R161, R17, RZ ;  /* 0x00000011a1a1d224 */ /* 0x000fca00078e02ff */
[----:B------:R1:W-:Y:S01]  /*32450*/  @!P5 STG.E.U8 desc[UR10][R8.64+0x91], R161 ;  /* 0x000091a10800d986 */ /* 0x0003e2000c10110a */
[----:B------:R-:W-:-:S13]  /*32460*/  ISETP.LT.OR P5, PT, R0, 0x91, !P3 ;  /* 0x000000910000780c */ /* 0x000fda0005fa1670 */
[----:B------:R-:W-:-:S05]  /*32470*/  @!P5 IMAD R5, R162, R17, RZ ;  /* 0x00000011a205d224 */ /* 0x000fca00078e02ff */
[----:B------:R-:W-:Y:S01]  /*32480*/  @!P5 STG.E.U8 desc[UR10][R10.64+0x90], R5 ;  /* 0x000090050a00d986 */ /* 0x000fe2000c10110a */
[----:B------:R-:W-:-:S13]  /*32490*/  ISETP.LT.OR P5, PT, R0, 0x92, !P3 ;  /* 0x000000920000780c */ /* 0x000fda0005fa1670 */
[----:B------:R-:W-:-:S05]  /*324a0*/  @!P5 IMAD R163, R163, R17, RZ ;  /* 0x00000011a3a3d224 */ /* 0x000fca00078e02ff */
[----:B------:R5:W-:Y:S01]  /*324b0*/  @!P5 STG.E.U8 desc[UR10][R10.64+0x91], R163 ;  /* 0x000091a30a00d986 */ /* 0x000be2000c10110a */
[----:B------:R-:W-:-:S13]  /*324c0*/  ISETP.LT.OR P5, PT, R0, 0x99, !P4 ;  /* 0x000000990000780c */ /* 0x000fda00067a1670 */
[----:B0-----:R-:W-:-:S05]  /*324d0*/  @!P5 IMAD R13, R164, R17, RZ ;  /* 0x00000011a40dd224 */ /* 0x001fca00078e02ff */
[----:B------:R-:W-:Y:S01]  /*324e0*/  @!P5 STG.E.U8 desc[UR10][R8.64+0x98], R13 ;  /* 0x0000980d0800d986 */ /* 0x000fe2000c10110a */
[----:B------:R-:W-:-:S13]  /*324f0*/  ISETP.LT.OR P5, PT, R0, 0x9a, !P4 ;  /* 0x0000009a0000780c */ /* 0x000fda00067a1670 */
[----:B------:R-:W-:-:S05]  /*32500*/  @!P5 IMAD R165, R165, R17, RZ ;  /* 0x00000011a5a5d224 */ /* 0x000fca00078e02ff */
[----:B------:R-:W-:Y:S01]  /*32510*/  @!P5 STG.E.U8 desc[UR10][R8.64+0x99], R165 ;  /* 0x000099a50800d986 */ /* 0x000fe2000c10110a */
[----:B------:R-:W-:-:S13]  /*32520*/  ISETP.LT.OR P5, PT, R0, 0x99, !P3 ;  /* 0x000000990000780c */ /* 0x000fda0005fa1670 */
[----:B-1----:R-:W-:-:S05]  /*32530*/  @!P5 IMAD R161, R166, R17, RZ ;  /* 0x00000011a6a1d224 */ /* 0x002fca00078e02ff */
[----:B------:R0:W-:Y:S01]  /*32540*/  @!P5 STG.E.U8 desc[UR10][R10.64+0x98], R161 ;  /* 0x000098a10a00d986 */ /* 0x0001e2000c10110a */
[----:B------:R-:W-:-:S13]  /*32550*/  ISETP.LT.OR P5, PT, R0, 0x9a, !P3 ;  /* 0x0000009a0000780c */ /* 0x000fda0005fa1670 */
[----:B------:R-:W-:-:S05]  /*32560*/  @!P5 IMAD R167, R167, R17, RZ ;  /* 0x00000011a7a7d224 */ /* 0x000fca00078e02ff */
[----:B------:R-:W-:Y:S01]  /*32570*/  @!P5 STG.E.U8 desc[UR10][R10.64+0x99], R167 ;  /* 0x000099a70a00d986 */ /* 0x000fe2000c10110a */
[----:B------:R-:W-:-:S13]  /*32580*/  ISETP.LT.OR P5, PT, R0, 0x91, !P2 ;  /* 0x000000910000780c */ /* 0x000fda00057a1670 */
[----:B-----5:R-:W-:-:S05]  /*32590*/  @!P5 IMAD R163, R152, R17, RZ ;  /* 0x0000001198a3d224 */ /* 0x020fca00078e02ff */
[----:B------:R-:W-:Y:S01]  /*325a0*/  @!P5 STG.E.U8 desc[UR10][R2.64+0x90], R163 ;  /* 0x000090a30200d986 */ /* 0x000fe2000c10110a */
[----:B------:R-:W-:-:S13]  /*325b0*/  ISETP.LT.OR P5, PT, R0, 0x92, !P2 ;  /* 0x000000920000780c */ /* 0x000fda00057a1670 */
[----:B------:R-:W-:-:S05]  /*325c0*/  @!P5 IMAD R153, R153, R17, RZ ;  /* 0x000000119999d224 */ /* 0x000fca00078e02ff */
[----:B------:R-:W-:Y:S01]  /*325d0*/  @!P5 STG.E.U8 desc[UR10][R2.64+0x91], R153 ;  /* 0x000091990200d986 */ /* 0x000fe2000c10110a */
[----:B------:R-:W-:-:S13]  /*325e0*/  ISETP.LT.OR P5, PT, R0, 0x91, !P0 ;  /* 0x000000910000780c */ /* 0x000fda00047a1670 */
[----:B------:R-:W-:Y:S01]  /*325f0*/  @!P5 IADD3 R12, P6, R2, UR6, RZ ;  /* 0x00000006020cdc10 */ /* 0x000fe2000ffde0ff */
[----:B0-----:R-:W-:-:S03]  /*32600*/  @!P5 IMAD R161, R154, R17, RZ ;  /* 0x000000119aa1d224 */ /* 0x001fc600078e02ff */
        /* <DEDUP_REMOVED lines=14> */
[----:B------:R-:W-:Y:S01]  /*326f0*/  @!P5 IADD3 R152, P6, R2, UR6, RZ ;  /* 0x000000060298dc10 */ /* 0x000fe2000ffde0ff */
[----:B0-----:R-:W-:-:S03]  /*32700*/  @!P5 IMAD R155, R158, R17, RZ ;  /* 0x000000119e9bd224 */ /* 0x001fc600078e02ff */
[----:B------:R-:W-:-:S05]  /*32710*/  @!P5 IADD3.X R153, R3, UR61, RZ, P6, !PT ;  /* 0x0000003d0399dc10 */ /* 0x000fca000b7fe4ff */
[----:B------:R-:W-:Y:S01]  /*32720*/  @!P5 STG.E.U8 desc[UR10][R152.64+0x98], R155 ;  /* 0x0000989b9800d986 */ /* 0x000fe2000c10110a */
[----:B------:R-:W-:-:S13]  /*32730*/  ISETP.LT.OR P5, PT, R0, 0x9a, !P0 ;  /* 0x0000009a0000780c */ /* 0x000fda00047a1670 */
[----:B------:R-:W-:Y:S01]  /*32740*/  @!P5 IADD3 R12, P6, R2, UR6, RZ ;  /* 0x00000006020cdc10 */ /* 0x000fe2000ffde0ff */
[----:B------:R-:W-:-:S03]  /*32750*/  @!P5 IMAD R159, R159, R17, RZ ;  /* 0x000000119f9fd224 */ /* 0x000fc600078e02ff */
[----:B------:R-:W-:-:S05]  /*32760*/  @!P5 IADD3.X R13, R3, UR61, RZ, P6, !PT ;  /* 0x0000003d030ddc10 */ /* 0x000fca000b7fe4ff */
[----:B------:R-:W-:Y:S01]  /*32770*/  @!P5 STG.E.U8 desc[UR10][R12.64+0x99], R159 ;  /* 0x0000999f0c00d986 */ /* 0x000fe2000c10110a */
[----:B------:R-:W-:-:S13]  /*32780*/  ISETP.LT.OR P5, PT, R0, 0x91, !P1 ;  /* 0x000000910000780c */ /* 0x000fda0004fa1670 */
[----:B-1----:R-:W-:-:S05]  /*32790*/  @!P5 IMAD R157, R144, R17, RZ ;  /* 0x00000011909dd224 */ /* 0x002fca00078e02ff */
[----:B------:R-:W-:Y:S01]  /*327a0*/  @!P5 STG.E.U8 desc[UR10][R6.64+0x90], R157 ;  /* 0x0000909d0600d986 */ /* 0x000fe2000c10110a */
[----:B------:R-:W-:Y:S02]  /*327b0*/  ISETP.LT.OR P5, PT, R0, 0x92, !P1 ;  /* 0x000000920000780c */ /* 0x000fe40004fa1670 */
[----:B------:R-:W-:Y:S02]  /*327c0*/  P2R R5, PR, RZ, 0x10 ;  /* 0x00000010ff057803 */ /* 0x000fe40000000000 */
[----:B------:R-:W-:-:S09]  /*327d0*/  LOP3.LUT P4, RZ, R19, 0x80000000, RZ, 0xc0, !PT ;  /* 0x8000000013ff7812 */ /* 0x000fd2000788c0ff */
        /* <DEDUP_REMOVED lines=8> */
[----:B------:R-:W-:Y:S01]  /*32860*/  ISETP.NE.AND P4, PT, R5, RZ, PT ;  /* 0x000000ff0500720c */ /* 0x000fe20003f85270 */
[----:B0-----:R-:W5:Y:S01]  /*32870*/  LDL.LU.64 R56, [R1+0x340] ;  /* 0x0003400001387983 */ /* 0x001f620000300a00 */
[----:B------:R-:W-:-:S03]  /*32880*/  LOP3.LUT P6, RZ, R19, 0x80, RZ, 0xc0, !PT ;  /* 0x0000008013ff7812 */ /* 0x000fc600078cc0ff */
[----:B-1----:R-:W5:Y:S06]  /*32890*/  LDL.LU.64 R58, [R1+0x338] ;  /* 0x00033800013a7983 */ /* 0x002f6c0000300a00 */
        /* <DEDUP_REMOVED lines=11> */
[----:B0-----:R-:W5:Y:S03]  /*32950*/  LDL.LU.64 R60, [R1+0x330] ;  /* 0x00033000013c7983 */ /* 0x001f660000300a00 */
[----:B------:R-:W-:-:S05]  /*32960*/  @!P5 IMAD R13, R136, R17, RZ ;  /* 0x00000011880dd224 */ /* 0x000fca00078e02ff */
[----:B------:R0:W-:Y:S01]  /*32970*/  @!P5 STG.E.U8 desc[UR10][R8.64+0xa0], R13 ;  /* 0x0000a00d0800d986 */ /* 0x0001e2000c10110a */
[----:B------:R-:W-:-:S03]  /*32980*/  ISETP.LT.OR P5, PT, R0, 0xa2, !P4 ;  /* 0x000000a20000780c */ /* 0x000fc600067a1670 */
[----:B-1----:R-:W5:Y:S10]  /*32990*/  LDL.LU.64 R62, [R1+0x328] ;  /* 0x00032800013e7983 */ /* 0x002f740000300a00 */
[----:B------:R-:W-:-:S05]  /*329a0*/  @!P5 IMAD R137, R137, R17, RZ ;  /* 0x000000118989d224 */ /* 0x000fca00078e02ff */
[----:B------:R-:W-:Y:S01]  /*329b0*/  @!P5 STG.E.U8 desc[UR10][R8.64+0xa1], R137 ;  /* 0x0000a1890800d986 */ /* 0x000fe2000c10110a */
[----:B------:R-:W-:-:S13]  /*329c0*/  ISETP.LT.OR P5, PT, R0, 0xa1, !P3 ;  /* 0x000000a10000780c */ /* 0x000fda0005fa1670 */
[----:B------:R-:W-:-:S05]  /*329d0*/  @!P5 IMAD R5, R138, R17, RZ ;  /* 0x000000118a05d224 */ /* 0x000fca00078e02ff */
[----:B------:R1:W-:Y:S01]  /*329e0*/  @!P5 STG.E.U8 desc[UR10][R10.64+0xa0], R5 ;  /* 0x0000a0050a00d986 */ /* 0x0003e2000c10110a */
        /* <DEDUP_REMOVED lines=19> */
[----:B---3--:R-:W-:-:S05]  /*32b20*/  @!P5 IMAD R139, R129, R17, RZ ;  /* 0x00000011818bd224 */ /* 0x008fca00078e02ff */
[----:B------:R-:W-:Y:S01]  /*32b30*/  @!P5 STG.E.U8 desc[UR10][R2.64+0xa1], R139 ;  /* 0x0000a18b0200d986 */ /* 0x000fe2000c10110a */
[----:B------:R-:W-:-:S13]  /*32b40*/  ISETP.LT.OR P5, PT, R0, 0xa1, !P0 ;  /* 0x000000a10000780c */ /* 0x000fda00047a1670 */
[----:B------:R-:W-:Y:S01]  /*32b50*/  @!P5 IADD3 R12, P6, R2, UR6, RZ ;  /* 0x00000006020cdc10 */ /* 0x000fe2000ffde0ff */
[----:B0-----:R-:W-:-:S03]  /*32b60*/  @!P5 IMAD R5, R130, R17, RZ ;  /* 0x000000118205d224 */ /* 0x001fc600078e02ff */
[----:B------:R-:W-:-:S05]  /*32b70*/  @!P5 IADD3.X R13, R3, UR61, RZ, P6, !PT ;  /* 0x0000003d030ddc10 */ /* 0x000fca000b7fe4ff */
[----:B------:R0:W-:Y:S01]  /*32b80*/  @!P5 STG.E.U8 desc[UR10][R12.64+0xa0], R5 ;  /* 0x0000a0050c00d986 */ /* 0x0001e2000c10110a */
[----:B------:R-:W-:-:S13]  /*32b90*/  ISETP.LT.OR P5, PT, R0, 0xa2, !P0 ;  /* 0x000000a20000780c */ /* 0x000fda00047a1670 */
[----:B------:R-:W-:Y:S01]  /*32ba0*/  @!P5 IADD3 R128, P6, R2, UR6, RZ ;  /* 0x000000060280dc10 */ /* 0x000fe2000ffde0ff */
[----:B------:R-:W-:-:S03]  /*32bb0*/  @!P5 IMAD R131, R131, R17, RZ ;  /* 0x000000118383d224 */ /* 0x000fc600078e02ff */
[----:B------:R-:W-:-:S05]  /*32bc0*/  @!P5 IADD3.X R129, R3, UR61, RZ, P6, !PT ;  /* 0x0000003d0381dc10 */ /* 0x000fca000b7fe4ff */
[----:B------:R3:W-:Y:S01]  /*32bd0*/  @!P5 STG.E.U8 desc[UR10][R128.64+0xa1], R131 ;  /* 0x0000a1838000d986 */ /* 0x0007e2000c10110a */
[----:B------:R-:W-:-:S13]  /*32be0*/  ISETP.LT.OR P5, PT, R0, 0xa9, !P2 ;  /* 0x000000a90000780c */ /* 0x000fda00057a1670 */
[----:B-1----:R-:W-:-:S05]  /*32bf0*/  @!P5 IMAD R137, R132, R17, RZ ;  /* 0x000000118489d224 */ /* 0x002fca00078e02ff */
        /* <DEDUP_REMOVED lines=8> */
[----:B------:R-:W-:Y:S01]  /*32c80*/  @!P5 STG.E.U8 desc[UR10][R12.64+0xa8], R5 ;  /* 0x0000a8050c00d986 */ /* 0x000fe2000c10110a */
[----:B------:R-:W-:-:S13]  /*32c90*/  ISETP.LT.OR P5, PT, R0, 0xaa, !P0 ;  /* 0x000000aa0000780c */ /* 0x000fda00047a1670 */
[----:B---3--:R-:W-:Y:S01]  /*32ca0*/  @!P5 IADD3 R128, P6, R2, UR6, RZ ;  /* 0x000000060280dc10 */ /* 0x008fe2000ffde0ff */
[----:B------:R-:W-:-:S03]  /*32cb0*/  @!P5 IMAD R135, R135, R17, RZ ;  /* 0x000000118787d224 */ /* 0x000fc600078e02ff */
[----:B------:R-:W-:-:S05]  /*32cc0*/  @!P5 IADD3.X R129, R3, UR61, RZ, P6, !PT ;  /* 0x0000003d0381dc10 */ /* 0x000fca000b7fe4ff */
[----:B------:R-:W-:Y:S01]  /*32cd0*/  @!P5 STG.E.U8 desc[UR10][R128.64+0xa9], R135 ;  /* 0x0000a9878000d986 */ /* 0x000fe2000c10110a */
[----:B------:R-:W-:-:S13]  /*32ce0*/  ISETP.LT.OR P5, PT, R0, 0xa1, !P1 ;  /* 0x000000a10000780c */ /* 0x000fda0004fa1670 */
[----:B------:R-:W-:-:S05]  /*32cf0*/  @!P5 IMAD R131, R120, R17, RZ ;  /* 0x000000117883d224 */ /* 0x000fca00078e02ff */
        /* <DEDUP_REMOVED lines=13> */
[----:B0-----:R-:W3:Y:S01]  /*32dd0*/  LDL.LU.64 R48, [R1+0x320] ;  /* 0x0003200001307983 */ /* 0x001ee20000300a00 */
[----:B------:R-:W-:-:S03]  /*32de0*/  ISETP.NE.AND P4, PT, R136, RZ, PT ;  /* 0x000000ff8800720c */ /* 0x000fc60003f85270 */
[----:B-1----:R-:W3:Y:S06]  /*32df0*/  LDL.LU.64 R50, [R1+0x318] ;  /* 0x0003180001327983 */ /* 0x002eec0000300a00 */
        /* <DEDUP_REMOVED lines=11> */
[----:B0-----:R-:W3:Y:S03]  /*32eb0*/  LDL.LU.64 R52, [R1+0x310] ;  /* 0x0003100001347983 */ /* 0x001ee60000300a00 */
[----:B------:R-:W-:-:S05]  /*32ec0*/  @!P5 IMAD R13, R112, R17, RZ ;  /* 0x00000011700dd224 */ /* 0x000fca00078e02ff */
[----:B------:R0:W-:Y:S01]  /*32ed0*/  @!P5 STG.E.U8 desc[UR10][R8.64+0xb0], R13 ;  /* 0x0000b00d0800d986 */ /* 0x0001e2000c10110a */
[----:B------:R-:W-:-:S03]  /*32ee0*/  ISETP.LT.OR P5, PT, R0, 0xb2, !P4 ;  /* 0x000000b20000780c */ /* 0x000fc600067a1670 */
[----:B-1----:R-:W3:Y:S10]  /*32ef0*/  LDL.LU.64 R54, [R1+0x308] ;  /* 0x0003080001367983 */ /* 0x002ef40000300a00 */
        /* <DEDUP_REMOVED lines=24> */
[----:B--2---:R-:W-:-:S05]  /*33080*/  @!P5 IMAD R115, R105, R17, RZ ;  /* 0x000000116973d224 */ /* 0x004fca00078e02ff */
        /* <DEDUP_REMOVED lines=23> */
[----:B--2---:R-:W-:Y:S01]  /*33200*/  @!P5 IADD3 R104, P6, R2, UR6, RZ ;  /* 0x000000060268dc10 */ /* 0x004fe2000ffde0ff */
        /* <DEDUP_REMOVED lines=18> */
[----:B0-----:R-:W2:Y:S01]  /*33330*/  LDL.LU.64 R40, [R1+0x300] ;  /* 0x0003000001287983 */ /* 0x001ea20000300a00 */
[----:B------:R-:W-:-:S03]  /*33340*/  ISETP.NE.AND P4, PT, R112, RZ, PT ;  /* 0x000000ff7000720c */ /* 0x000fc60003f85270 */
[----:B-1----:R-:W2:Y:S06]  /*33350*/  LDL.LU.64 R42, [R1+0x2f8] ;  /* 0x0002f800012a7983 */ /* 0x002eac0000300a00 */
        /* <DEDUP_REMOVED lines=11> */
[----:B0-----:R-:W2:Y:S03]  /*33410*/  LDL.LU.64 R44, [R1+0x2f0] ;  /* 0x0002f000012c7983 */ /* 0x001ea60000300a00 */
[----:B------:R-:W-:-:S05]  /*33420*/  @!P5 IMAD R13, R88, R17, RZ ;  /* 0x00000011580dd224 */ /* 0x000fca00078e02ff */
[----:B------:R0:W-:Y:S01]  /*33430*/  @!P5 STG.E.U8 desc[UR10][R8.64+0xc0], R13 ;  /* 0x0000c00d0800d986 */ /* 0x0001e2000c10110a */
[----:B------:R-:W-:-:S03]  /*33440*/  ISETP.LT.OR P5, PT, R0, 0xc2, !P4 ;  /* 0x000000c20000780c */ /* 0x000fc600067a1670 */
[----:B-1----:R-:W2:Y:S10]  /*33450*/  LDL.LU.64 R46, [R1+0x2e8] ;  /* 0x0002e800012e7983 */ /* 0x002eb40000300a00 */
        /* <DEDUP_REMOVED lines=24> */
[----:B----4-:R-:W-:-:S05]  /*335e0*/  @!P5 IMAD R91, R81, R17, RZ ;  /* 0x00000011515bd224 */ /* 0x010fca00078e02ff */
        /* <DEDUP_REMOVED lines=23> */
[----:B----4-:R-:W-:Y:S01]  /*33760*/  @!P5 IADD3 R80, P6, R2, UR6, RZ ;  /* 0x000000060250dc10 */ /* 0x010fe2000ffde0ff */
        /* <DEDUP_REMOVED lines=19> */
[----:B------:R-:W-:-:S03]  /*338a0*/  ISETP.NE.AND P4, PT, R88, RZ, PT ;  /* 0x000000ff5800720c */ /* 0x000fc60003f85270 */
        /* <DEDUP_REMOVED lines=82> */
[----:B------:R-:W-:-:S03]  /*33dd0*/  ISETP.LT.OR P5, PT, R0, 0xd9, !P1 ;  /* 0x000000d90000780c */ /* 0x000fc60004fa1670 */
[----:B0-----:R-:W3:Y:S01]  /*33de0*/  LDL.LU.64 R24, [R1+0x2c0] ;  /* 0x0002c00001187983 */ /* 0x001ee20000300a00 */
[----:B------:R-:W-:-:S03]  /*33df0*/  LOP3.LUT P6, RZ, R19, 0x400, RZ, 0xc0, !PT ;  /* 0x0000040013ff7812 */ /* 0x000fc600078cc0ff */
[----:B-1----:R-:W5:Y:S06]  /*33e00*/  LDL.LU.64 R26, [R1+0x2b8] ;  /* 0x0002b800011a7983 */ /* 0x002f6c0000300a00 */
[----:B------:R-:W-:-:S05]  /*33e10*/  @!P5 IMAD R5, R52, R17, RZ ;  /* 0x000000113405d224 */ /* 0x000fca00078e02ff */
[----:B------:R-:W-:Y:S01]  /*33e20*/  @!P5 STG.E.U8 desc[UR10][R6.64+0xd8], R5 ;  /* 0x0000d8050600d986 */ /* 0x000fe2000c10110a */
[----:B------:R-:W-:-:S13]  /*33e30*/  ISETP.LT.OR P5, PT, R0, 0xda, !P1 ;  /* 0x000000da0000780c */ /* 0x000fda0004fa1670 */
[----:B------:R-:W-:-:S05]  /*33e40*/  @!P5 IMAD R53, R53, R17, RZ ;  /* 0x000000113535d224 */ /* 0x000fca00078e02ff */
[----:B------:R-:W-:Y:S01]  /*33e50*/  @!P5 STG.E.U8 desc[UR10][R6.64+0xd9], R53 ;  /* 0x0000d9350600d986 */ /* 0x000fe2000c10110a */
[----:B------:R-:W-:Y:S01]  /*33e60*/  LOP3.LUT P5, RZ, R4, 0x100, RZ, 0xc0, !PT ;  /* 0x0000010004ff7812 */ /* 0x000fe200078ac0ff */
[----:B------:R-:W-:-:S12]  /*33e70*/  @!P6 IMAD R55, R55, R17, RZ ;  /* 0x000000113737e224 */ /* 0x000fd800078e02ff */
[----:B------:R-:W-:-:S05]  /*33e80*/  @!P5 IMAD R54, R54, R17, RZ ;  /* 0x000000113636d224 */ /* 0x000fca00078e02ff */
[----:B------:R0:W-:Y:S04]  /*33e90*/  @!P5 STG.E.U8 desc[UR10][R28.64+0xd8], R54 ;  /* 0x0000d8361c00d986 */ /* 0x0001e8000c10110a */
[----:B------:R1:W-:Y:S04]  /*33ea0*/  @!P6 STG.E.U8 desc[UR10][R30.64+0xd9], R55 ;  /* 0x0000d9371e00e986 */ /* 0x0003e8000c10110a */
[----:B0-----:R-:W5:Y:S04]  /*33eb0*/  LDL.LU.64 R28, [R1+0x2b0] ;  /* 0x0002b000011c7983 */ /* 0x001f680000300a00 */
[----:B-1----:R-:W5:Y:S01]  /*33ec0*/  LDL.LU.64 R30, [R1+0x2a8] ;  /* 0x0002a800011e7983 */ /* 0x002f620000300a00 */
[----:B------:R-:W-:-:S04]  /*33ed0*/  ISETP.NE.AND P4, PT, R64, RZ, PT ;  /* 0x000000ff4000720c */ /* 0x000fc80003f85270 */
[----:B------:R-:W-:-:S13]  /*33ee0*/  ISETP.LT.OR P5, PT, R0, 0xe1, !P4 ;  /* 0x000000e10000780c */ /* 0x000fda00067a1670 */
[----:B--2---:R-:W-:-:S05]  /*33ef0*/  @!P5 IMAD R13, R40, R17, RZ ;  /* 0x00000011280dd224 */ /* 0x004fca00078e02ff */
        /* <DEDUP_REMOVED lines=8> */
[----:B------:R-:W-:-:S05]  /*33f80*/  @!P5 IMAD R43, R43, R17, RZ ;  /* 0x000000112b2bd224 */ /* 0x000fca00078e02ff */
[----:B------:R-:W-:Y:S01]  /*33f90*/  @!P5 STG.E.U8 desc[UR10][R10.64+0xe1], R43 ;  /* 0x0000e12b0a00d986 */ /* 0x000fe2000c10110a */
[C---:B------:R-:W-:Y:S02]  /*33fa0*/  ISETP.LT.OR P5, PT, R0.reuse, 0xe9, !P4 ;  /* 0x000000e90000780c */ /* 0x040fe400067a1670 */
[----:B------:R-:W-:-:S13]  /*33fb0*/  ISETP.LT.OR P4, PT, R0, 0xea, !P4 ;  /* 0x000000ea0000780c */ /* 0x000fda0006781670 */
[----:B------:R-:W-:-:S05]  /*33fc0*/  @!P4 IMAD R45, R45, R17, RZ ;  /* 0x000000112d2dc224 */ /* 0x000fca00078e02ff */
[----:B------:R-:W-:Y:S01]  /*33fd0*/  @!P4 STG.E.U8 desc[UR10][R8.64+0xe9], R45 ;  /* 0x0000e92d0800c986 */ /* 0x000fe2000c10110a */
[C---:B------:R-:W-:Y:S02]  /*33fe0*/  ISETP.LT.OR P4, PT, R0.reuse, 0xe9, !P3 ;  /* 0x000000e90000780c */ /* 0x040fe40005f81670 */
[----:B------:R-:W-:Y:S01]  /*33ff0*/  ISETP.LT.OR P3, PT, R0, 0xea, !P3 ;  /* 0x000000ea0000780c */ /* 0x000fe20005f61670 */
[----:B0-----:R-:W-:-:S05]  /*34000*/  @!P5 IMAD R13, R44, R17, RZ ;  /* 0x000000112c0dd224 */ /* 0x001fca00078e02ff */
[----:B------:R4:W-:Y:S07]  /*34010*/  @!P5 STG.E.U8 desc[UR10][R8.64+0xe8], R13 ;  /* 0x0000e80d0800d986 */ /* 0x0009ee000c10110a */
[----:B------:R-:W-:-:S05]  /*34020*/  @!P3 IMAD R47, R47, R17, RZ ;  /* 0x000000112f2fb224 */ /* 0x000fca00078e02ff */
[----:B------:R-:W-:Y:S01]  /*34030*/  @!P3 STG.E.U8 desc[UR10][R10.64+0xe9], R47 ;  /* 0x0000e92f0a00b986 */ /* 0x000fe2000c10110a */
[----:B------:R-:W-:Y:S01]  /*34040*/  ISETP.LT.OR P3, PT, R0, 0xe1, !P2 ;  /* 0x000000e10000780c */ /* 0x000fe20005761670 */
[----:B-1----:R-:W-:-:S05]  /*34050*/  @!P4 IMAD R5, R46, R17, RZ ;  /* 0x000000112e05c224 */ /* 0x002fca00078e02ff */
[----:B------:R0:W-:Y:S07]  /*34060*/  @!P4 STG.E.U8 desc[UR10][R10.64+0xe8], R5 ;  /* 0x0000e8050a00c986 */ /* 0x0001ee000c10110a */
[----:B----4-:R-:W-:-:S05]  /*34070*/  @!P3 IMAD R13, R32, R17, RZ ;  /* 0x00000011200db224 */ /* 0x010fca00078e02ff */
[----:B------:R1:W-:Y:S01]  /*34080*/  @!P3 STG.E.U8 desc[UR10][R2.64+0xe0], R13 ;  /* 0x0000e00d0200b986 */ /* 0x0003e2000c10110a */
        /* <DEDUP_REMOVED lines=13> */
[C---:B------:R-:W-:Y:S02]  /*34160*/  ISETP.LT.OR P3, PT, R0.reuse, 0xe9, !P2 ;  /* 0x000000e90000780c */ /* 0x040fe40005761670 */
[----:B------:R-:W-:-:S11]  /*34170*/  ISETP.LT.OR P2, PT, R0, 0xea, !P2 ;  /* 0x000000ea0000780c */ /* 0x000fd60005741670 */
[-C--:B-1----:R-:W-:Y:S02]  /*34180*/  @!P3 IMAD R13, R36, R17.reuse, RZ ;  /* 0x00000011240db224 */ /* 0x082fe400078e02ff */
[----:B------:R-:W-:-:S03]  /*34190*/  @!P2 IMAD R37, R37, R17, RZ ;  /* 0x000000112525a224 */ /* 0x000fc600078e02ff */
[----:B------:R-:W-:Y:S04]  /*341a0*/  @!P3 STG.E.U8 desc[UR10][R2.64+0xe8], R13 ;  /* 0x0000e80d0200b986 */ /* 0x000fe8000c10110a */
[----:B------:R3:W-:Y:S01]  /*341b0*/  @!P2 STG.E.U8 desc[UR10][R2.64+0xe9], R37 ;  /* 0x0000e9250200a986 */ /* 0x0007e2000c10110a */
[C---:B------:R-:W-:Y:S02]  /*341c0*/  ISETP.LT.OR P2, PT, R0.reuse, 0xe9, !P0 ;  /* 0x000000e90000780c */ /* 0x040fe40004741670 */
[----:B------:R-:W-:Y:S02]  /*341d0*/  ISETP.LT.OR P0, PT, R0, 0xea, !P0 ;  /* 0x000000ea0000780c */ /* 0x000fe40004701670 */
[----:B------:R-:W-:-:S09]  /*341e0*/  LOP3.LUT P4, RZ, R4, 0x400, RZ, 0xc0, !PT ;  /* 0x0000040004ff7812 */ /* 0x000fd2000788c0ff */
[----:B0-----:R-:W-:Y:S01]  /*341f0*/  @!P2 IADD3 R8, P3, R2, UR6, RZ ;  /* 0x000000060208ac10 */ /* 0x001fe2000ff7e0ff */
[----:B--2---:R-:W-:-:S03]  /*34200*/  @!P2 IMAD R11, R38, R17, RZ ;  /* 0x00000011260ba224 */ /* 0x004fc600078e02ff */
[----:B------:R-:W-:Y:S02]  /*34210*/  @!P2 IADD3.X R9, R3, UR61, RZ, P3, !PT ;  /* 0x0000003d0309ac10 */ /* 0x000fe40009ffe4ff */
[----:B------:R-:W-:-:S03]  /*34220*/  LOP3.LUT P3, RZ, R4, 0x2000, RZ, 0xc0, !PT ;  /* 0x0000200004ff7812 */ /* 0x000fc6000786c0ff */
[----:B------:R5:W-:Y:S01]  /*34230*/  @!P2 STG.E.U8 desc[UR10][R8.64+0xe8], R11 ;  /* 0x0000e80b0800a986 */ /* 0x000be2000c10110a */
[----:B------:R-:W-:-:S04]  /*34240*/  @!P0 IADD3 R4, P2, R2, UR6, RZ ;  /* 0x0000000602048c10 */ /* 0x000fc8000ff5e0ff */
[----:B------:R-:W-:Y:S02]  /*34250*/  @!P0 IADD3.X R5, R3, UR61, RZ, P2, !PT ;  /* 0x0000003d03058c10 */ /* 0x000fe400097fe4ff */
[----:B------:R-:W-:Y:S01]  /*34260*/  ISETP.LT.OR P2, PT, R0, 0xe1, !P1 ;  /* 0x000000e10000780c */ /* 0x000fe20004f41670 */
[----:B------:R-:W-:-:S05]  /*34270*/  @!P0 IMAD R39, R39, R17, RZ ;  /* 0x0000001127278224 */ /* 0x000fca00078e02ff */
[----:B------:R0:W-:Y:S01]  /*34280*/  @!P0 STG.E.U8 desc[UR10][R4.64+0xe9], R39 ;  /* 0x0000e92704008986 */ /* 0x0001e2000c10110a */
[----:B------:R-:W-:-:S06]  /*34290*/  ISETP.LT.OR P0, PT, R0, 0xe2, !P1 ;  /* 0x000000e20000780c */ /* 0x000fcc0004f01670 */
[----:B---3--:R-:W-:Y:S01]  /*342a0*/  @!P2 IMAD R3, R24, R17, RZ ;  /* 0x000000111803a224 */ /* 0x008fe200078e02ff */
[----:B------:R-:W-:-:S04]  /*342b0*/  LOP3.LUT P5, RZ, R19, 0x200, RZ, 0xc0, !PT ;  /* 0x0000020013ff7812 */ /* 0x000fc800078ac0ff */
[----:B------:R0:W-:Y:S01]  /*342c0*/  @!P2 STG.E.U8 desc[UR10][R6.64+0xe0], R3 ;  /* 0x0000e0030600a986 */ /* 0x0001e2000c10110a */
[C---:B------:R-:W-:Y:S02]  /*342d0*/  ISETP.LT.OR P2, PT, R0.reuse, 0xe9, !P1 ;  /* 0x000000e90000780c */ /* 0x040fe40004f41670 */
[----:B------:R-:W-:Y:S02]  /*342e0*/  ISETP.LT.OR P1, PT, R0, 0xea, !P1 ;  /* 0x000000ea0000780c */ /* 0x000fe40004f21670 */
[----:B------:R-:W-:Y:S01]  /*342f0*/  LOP3.LUT P6, RZ, R19, 0x1, RZ, 0xc0, !PT ;  /* 0x0000000113ff7812 */ /* 0x000fe200078cc0ff */
[-C--:B------:R-:W-:Y:S02]  /*34300*/  @!P0 IMAD R25, R25, R17.reuse, RZ ;  /* 0x0000001119198224 */ /* 0x080fe400078e02ff */
[-C--:B-----5:R-:W-:Y:S02]  /*34310*/  @!P3 IMAD R9, R26, R17.reuse, RZ ;  /* 0x000000111a09b224 */ /* 0x0a0fe400078e02ff */
[-C--:B------:R-:W-:Y:S01]  /*34320*/  @!P4 IMAD R27, R27, R17.reuse, RZ ;  /* 0x000000111b1bc224 */ /* 0x080fe200078e02ff */
[----:B------:R0:W-:Y:S04]  /*34330*/  @!P0 STG.E.U8 desc[UR10][R6.64+0xe1], R25 ;  /* 0x0000e11906008986 */ /* 0x0001e8000c10110a */
[----:B------:R0:W-:Y:S01]  /*34340*/  @!P3 STG.E.U8 desc[UR10][R234.64+0xe0], R9 ;  /* 0x0000e009ea00b986 */ /* 0x0001e2000c10110a */
[----:B------:R-:W-:-:S02]  /*34350*/  @!P2 IMAD R11, R28, R17, RZ ;  /* 0x000000111c0ba224 */ /* 0x000fc400078e02ff */
[-C--:B------:R-:W-:Y:S02]  /*34360*/  @!P1 IMAD R29, R29, R17.reuse, RZ ;  /* 0x000000111d1d9224 */ /* 0x080fe400078e02ff */
[-C--:B------:R-:W-:Y:S02]  /*34370*/  @!P5 IMAD R13, R30, R17.reuse, RZ ;  /* 0x000000111e0dd224 */ /* 0x080fe400078e02ff */
[----:B------:R-:W-:Y:S01]  /*34380*/  @!P6 IMAD R31, R31, R17, RZ ;  /* 0x000000111f1fe224 */ /* 0x000fe200078e02ff */
[----:B------:R0:W-:Y:S04]  /*34390*/  @!P4 STG.E.U8 desc[UR10][R232.64+0xe1], R27 ;  /* 0x0000e11be800c986 */ /* 0x0001e8000c10110a */
[----:B------:R0:W-:Y:S04]  /*343a0*/  @!P2 STG.E.U8 desc[UR10][R6.64+0xe8], R11 ;  /* 0x0000e80b0600a986 */ /* 0x0001e8000c10110a */
[----:B------:R0:W-:Y:S04]  /*343b0*/  @!P1 STG.E.U8 desc[UR10][R6.64+0xe9], R29 ;  /* 0x0000e91d06009986 */ /* 0x0001e8000c10110a */
[----:B------:R0:W-:Y:S04]  /*343c0*/  @!P5 STG.E.U8 desc[UR10][R20.64+0xe8], R13 ;  /* 0x0000e80d1400d986 */ /* 0x0001e8000c10110a */
[----:B------:R0:W-:Y:S02]  /*343d0*/  @!P6 STG.E.U8 desc[UR10][R14.64+0xe9], R31 ;  /* 0x0000e91f0e00e986 */ /* 0x0001e4000c10110a */
.L_x_754:
[----:B------:R-:W-:Y:S05]  /*343e0*/  BSYNC B0 ;  /* 0x0000000000007941 */ /* 0x000fea0003800000 */
.L_x_32:
[----:B0-2---:R-:W2:Y:S04]  /*343f0*/  LDL.LU R3, [R1+0x288] ;  /* 0x0002880001037983 */ /* 0x005ea80000300800 */
[----:B------:R-:W2:Y:S01]  /*34400*/  LDL.LU R2, [R1+0x28c] ;  /* 0x00028c0001027983 */ /* 0x000ea20000300800 */
[----:B------:R-:W-:Y:S01]  /*34410*/  ULDC UR4, c[0x0][0xc] ;  /* 0x0000030000047ab9 */ /* 0x000fe20000000800 */
[----:B------:R-:W-:Y:S01]  /*34420*/  ULDC UR5, c[0x0][0x10] ;  /* 0x0000040000057ab9 */ /* 0x000fe20000000800 */
[----:B------:R-:W2:Y:S01]  /*34430*/  LDC R5, c[0x0][0x14] ;  /* 0x00000500ff057b82 */ /* 0x000ea20000000800 */
[----:B------:R-:W-:Y:S01]  /*34440*/  UIMAD.WIDE.U32 UR4, UR4, UR5, URZ ;  /* 0x00000005040472a5 */ /* 0x000fe2000f8e003f */
[----:B------:R-:W-:-:S05]  /*34450*/  PRMT R0, RZ, 0x7610, R0 ;  /* 0x00007610ff007816 */ /* 0x000fca0000000000 */
[----:B--2---:R-:W-:-:S04]  /*34460*/  IMAD.WIDE.U32 R2, R5, UR4, R2 ;  /* 0x0000000405027c25 */ /* 0x004fc8000f8e0002 */
[----:B------:R-:W-:Y:S01]  /*34470*/  IMAD R5, R5, UR5, RZ ;  /* 0x0000000505057c24 */ /* 0x000fe2000f8e02ff */
[----:B------:R-:W-:Y:S01]  /*34480*/  ULDC.64 UR4, c[0x0][0x650] ;  /* 0x0001940000047ab9 */ /* 0x000fe20000000a00 */
[----:B-----5:R-:W-:Y:S01]  /*34490*/  IMAD.MOV.U32 R6, RZ, RZ, R2 ;  /* 0x000000ffff067224 */ /* 0x020fe200078e0002 */
[----:B------:R-:W-:Y:S01]  /*344a0*/  ISETP.GE.U32.AND P0, PT, R2, UR4, PT ;  /* 0x0000000402007c0c */ /* 0x000fe2000bf06070 */
[----:B------:R-:W-:Y:S01]  /*344b0*/  IMAD.IADD R4, R3, 0x1, R5 ;  /* 0x0000000103047824 */ /* 0x000fe200078e0205 */
[----:B------:R-:W-:Y:S02]  /*344c0*/  UMOV UR4, 0xffffffff ;  /* 0xffffffff00047882 */ /* 0x000fe40000000000 */
[----:B------:R-:W-:Y:S02]  /*344d0*/  IMAD.U32 R3, RZ, RZ, UR4 ;  /* 0x00000004ff037e24 */ /* 0x000fe4000f8e00ff */
[----:B------:R-:W-:Y:S01]  /*344e0*/  ISETP.GE.U32.AND.EX P0, PT, R4, UR5, PT, P0 ;  /* 0x0000000504007c0c */ /* 0x000fe2000bf06100 */
[----:B------:R-:W-:Y:S01]  /*344f0*/  UMOV UR5, 0xffffffff ;  /* 0xffffffff00057882 */ /* 0x000fe20000000000 */
[----:B------:R0:W-:Y:S01]  /*34500*/  STL [R1+0x288], R4 ;  /* 0x0002880401007387 */ /* 0x0001e20000100800 */
[----:B------:R-:W-:-:S03]  /*34510*/  IMAD.U32 R2, RZ, RZ, UR5 ;  /* 0x00000005ff027e24 */ /* 0x000fc6000f8e00ff */
[----:B------:R0:W-:Y:S04]  /*34520*/  STL [R1+0x28c], R6 ;  /* 0x00028c0601007387 */ /* 0x0001e80000100800 */
[----:B------:R0:W-:Y:S04]  /*34530*/  STL [R1+0x290], R3 ;  /* 0x0002900301007387 */ /* 0x0001e80000100800 */
[----:B------:R0:W-:Y:S01]  /*34540*/  STL [R1+0x268], R2 ;  /* 0x0002680201007387 */ /* 0x0001e20000100800 */
[----:B------:R-:W-:Y:S05]  /*34550*/  @P0 BRA `(.L_x_755) ;  /* 0x0000000400980947 */ /* 0x000fea0003800000 */
[----:B------:R-:W2:Y:S01]  /*34560*/  S2UR UR7, SR_CTAID.X ;  /* 0x00000000000779c3 */ /* 0x000ea20000002500 */
[----:B------:R-:W-:Y:S01]  /*34570*/  ULDC.64 UR4, c[0x0][0x628] ;  /* 0x00018a0000047ab9 */ /* 0x000fe20000000a00 */
[----:B------:R-:W-:Y:S01]  /*34580*/  ULDC UR6, c[0x0][0x150] ;  /* 0x0000540000067ab9 */ /* 0x000fe20000000800 */
[----:B------:R-:W-:Y:S01]  /*34590*/  ISETP.NE.U32.AND P0, PT, RZ, UR4, PT ;  /* 0x00000004ff007c0c */ /* 0x000fe2000bf05070 */
[----:B------:R-:W-:Y:S01]  /*345a0*/  ULDC UR15, c[0x0][0x630] ;  /* 0x00018c00000f7ab9 */ /* 0x000fe20000000800 */
[----:B------:R-:W-:Y:S01]  /*345b0*/  R2UR UR16, R6 ;  /* 0x00000000061072ca */ /* 0x000fe200000e0000 */
[----:B------:R-:W-:Y:S01]  /*345c0*/  ULDC UR18, c[0x0][0x154] ;  /* 0x0000550000127ab9 */ /* 0x000fe20000000800 */
[----:B------:R-:W-:Y:S01]  /*345d0*/  ISETP.NE.AND.EX P0, PT, RZ, UR5, PT, P0 ;  /* 0x00000005ff007c0c */ /* 0x000fe2000bf05300 */
[----:B------:R-:W0:Y:S01]  /*345e0*/  S2UR UR19, SR_CTAID.Y ;  /* 0x00000000001379c3 */ /* 0x000e220000002600 */
[----:B------:R-:W-:Y:S02]  /*345f0*/  R2UR UR17, R4 ;  /* 0x00000000041172ca */ /* 0x000fe400000e0000 */
[----:B------:R-:W-:-:S02]  /*34600*/  R2UR UR12, R6 ;  /* 0x00000000060c72ca */ /* 0x000fc400000e0000 */
[----:B------:R-:W-:Y:S02]  /*34610*/  R2UR UR13, R4 ;  /* 0x00000000040d72ca */ /* 0x000fe400000e0000 */
[----:B--2---:R-:W-:-:S05]  /*34620*/  I2FP.F32.U32 R0, UR7 ;  /* 0x0000000700007c45 */ /* 0x004fca0008201000 */
[----:B------:R-:W-:-:S04]  /*34630*/  FMUL R0, R0, UR6 ;  /* 0x0000000600007c20 */ /* 0x000fc80008400000 */
[----:B0-----:R0:W2:Y:S01]  /*34640*/  F2I.U32.TRUNC.NTZ R2, R0 ;  /* 0x0000000000027305 */ /* 0x0010a2000020f000 */
        /* <DEDUP_REMOVED lines=13> */
.L_x_756:
[----:B------:R-:W-:Y:S01]  /*34720*/  USHF.R.U64 UR6, UR12, UR15, UR13 ;  /* 0x0000000f0c067299 */ /* 0x000fe2000800120d */
[----:B0-----:R-:W-:Y:S01]  /*34730*/  I2FP.F32.U32 R0, UR19 ;  /* 0x0000001300007c45 */ /* 0x001fe20008201000 */
[----:B------:R-:W-:Y:S01]  /*34740*/  USHF.R.U32.HI UR4, URZ, UR15, UR13 ;  /* 0x0000000f3f047299 */ /* 0x000fe2000801160d */
[----:B--2---:R-:W-:Y:S01]  /*34750*/  R2UR UR14, R2 ;  /* 0x00000000020e72ca */ /* 0x004fe200000e0000 */
[----:B------:R-:W-:Y:S02]  /*34760*/  UIADD3 UR9, UP0, URZ, -UR6, URZ ;  /* 0x800000063f097290 */ /* 0x000fe4000ff1e03f */
[----:B------:R-:W-:Y:S01]  /*34770*/  FMUL R0, R0, UR18 ;  /* 0x0000001200007c20 */ /* 0x000fe20008400000 */
[----:B------:R-:W-:Y:S01]  /*34780*/  ULDC.64 UR12, c[0x0][0x620] ;  /* 0x00018800000c7ab9 */ /* 0x000fe20000000a00 */
[----:B------:R-:W-:Y:S01]  /*34790*/  UIADD3.X UR4, URZ, ~UR4, URZ, UP0, !UPT ;  /* 0x800000043f047290 */ /* 0x000fe200087fe43f */
[----:B------:R-:W-:Y:S01]  /*347a0*/  UMOV UR10, UR16 ;  /* 0x00000010000a7c82 */ /* 0x000fe20008000000 */
[----:B------:R-:W-:-:S02]  /*347b0*/  UMOV UR11, UR17 ;  /* 0x00000011000b7c82 */ /* 0x000fc40008000000 */
[----:B------:R-:W0:Y:S01]  /*347c0*/  F2I.U32.TRUNC.NTZ R0, R0 ;  /* 0x0000000000007305 */ /* 0x000e22000020f000 */
[----:B------:R-:W-:Y:S02]  /*347d0*/  UIMAD UR4, UR4, UR12, URZ ;  /* 0x0000000c040472a4 */ /* 0x000fe4000f8e023f */
[----:B------:R-:W-:Y:S02]  /*347e0*/  UIMAD.WIDE.U32 UR10, UR9, UR12, UR10 ;  /* 0x0000000c090a72a5 */ /* 0x000fe4000f8e000a */
[----:B------:R-:W-:Y:S01]  /*347f0*/  UIMAD UR9, UR9, UR13, UR4 ;  /* 0x0000000d090972a4 */ /* 0x000fe2000f8e0204 */
[----:B------:R-:W-:Y:S01]  /*34800*/  ULDC UR22, c[0x0][0x658] ;  /* 0x0001960000167ab9 */ /* 0x000fe20000000800 */
[----:B------:R-:W-:Y:S02]  /*34810*/  UMOV UR12, 0xffffffff ;  /* 0xffffffff000c7882 */ /* 0x000fe40000000000 */
[----:B------:R-:W-:Y:S01]  /*34820*/  UIADD3 UR11, UR11, UR9, URZ ;  /* 0x000000090b0b7290 */ /* 0x000fe2000fffe03f */
[----:B------:R-:W-:Y:S01]  /*34830*/  ULDC UR13, c[0x0][0x618] ;  /* 0x00018600000d7ab9 */ /* 0x000fe20000000800 */
[----:B------:R-:W-:Y:S01]  /*34840*/  ULDC.64 UR4, c[0x0][0x640] ;  /* 0x0001900000047ab9 */ /* 0x000fe20000000a00 */
[----:B------:R-:W-:Y:S01]  /*34850*/  USHF.L.U32 UR18, UR12, UR22, URZ ;  /* 0x000000160c127299 */ /* 0x000fe2000800063f */
[----:B------:R-:W-:Y:S01]  /*34860*/  ISETP.NE.U32.AND P0, PT, RZ, UR4, PT ;  /* 0x00000004ff007c0c */ /* 0x000fe2000bf05070 */
[----:B------:R-:W-:Y:S01]  /*34870*/  USHF.R.U64 UR12, UR10, UR13, UR11 ;  /* 0x0000000d0a0c7299 */ /* 0x000fe2000800120b */
[----:B0-----:R-:W-:Y:S01]  /*34880*/  R2UR UR16, R0 ;  /* 0x00000000001072ca */ /* 0x001fe200000e0000 */
[----:B------:R-:W-:Y:S01]  /*34890*/  USHF.R.U32.HI UR10, URZ, UR13, UR11 ;  /* 0x0000000d3f0a7299 */ /* 0x000fe2000801160b */
[----:B------:R-:W-:Y:S01]  /*348a0*/  ISETP.NE.AND.EX P0, PT, RZ, UR5, PT, P0 ;  /* 0x00000005ff007c0c */ /* 0x000fe2000bf05300 */
[----:B------:R-:W-:Y:S01]  /*348b0*/  ULDC UR17, c[0x0][0x608] ;  /* 0x0001820000117ab9 */ /* 0x000fe20000000800 */
[----:B------:R-:W-:-:S02]  /*348c0*/  ULOP3.LUT UR23, URZ, UR18, URZ, 0x33, !UPT ;  /* 0x000000123f177292 */ /* 0x000fc4000f8e333f */
[----:B------:R-:W-:Y:S02]  /*348d0*/  USHF.R.U64 UR18, UR12, UR17, UR10 ;  /* 0x000000110c127299 */ /* 0x000fe4000800120a */
[----:B------:R-:W-:Y:S01]  /*348e0*/  USHF.R.U32.HI UR10, URZ, UR17, UR10 ;  /* 0x000000113f0a7299 */ /* 0x000fe2000801160a */
[----:B------:R-:W-:Y:S01]  /*348f0*/  UMOV UR20, 0x1 ;  /* 0x0000000100147882 */ /* 0x000fe20000000000 */
[----:B------:R-:W-:Y:S02]  /*34900*/  UIADD3 UR14, -UR14, URZ, URZ ;  /* 0x0000003f0e0e7290 */ /* 0x000fe4000fffe13f */
[----:B------:R-:W-:Y:S02]  /*34910*/  USHF.L.U32 UR13, UR20, UR22, URZ ;  /* 0x00000016140d7299 */ /* 0x000fe4000800063f */
[----:B------:R-:W-:Y:S01]  /*34920*/  USHF.R.U64 UR20, UR18, UR22, UR10 ;  /* 0x0000001612147299 */ /* 0x000fe2000800120a */
[----:B------:R-:W-:Y:S01]  /*34930*/  ULDC UR15, c[0x0][0x144] ;  /* 0x00005100000f7ab9 */ /* 0x000fe20000000800 */
[----:B------:R-:W-:Y:S01]  /*34940*/  ULDC UR8, c[0x0][0x600] ;  /* 0x0001800000087ab9 */ /* 0x000fe20000000800 */
[----:B------:R-:W-:-:S02]  /*34950*/  UIADD3 UR21, -UR16, URZ, URZ ;  /* 0x0000003f10157290 */ /* 0x000fc4000fffe13f */
[----:B------:R-:W-:Y:S02]  /*34960*/  USHF.R.U32.HI UR17, URZ, UR22, UR10 ;  /* 0x000000163f117299 */ /* 0x000fe4000801160a */
[----:B------:R-:W-:Y:S02]  /*34970*/  UIADD3 UR9, UR8, -0x1, URZ ;  /* 0xffffffff08097890 */ /* 0x000fe4000fffe03f */
[----:B------:R-:W-:Y:S01]  /*34980*/  UIMAD UR22, UR15, UR14, UR7 ;  /* 0x0000000e0f1672a4 */ /* 0x000fe2000f8e0207 */
[----:B------:R-:W-:Y:S01]  /*34990*/  ULDC UR26, c[0x0][0x148] ;  /* 0x00005200001a7ab9 */ /* 0x000fe20000000800 */
[----:B------:R-:W-:Y:S01]  /*349a0*/  ULDC UR24, c[0x0][0x648] ;  /* 0x0001920000187ab9 */ /* 0x000fe20000000800 */
[----:B------:R-:W-:Y:S01]  /*349b0*/  ULDC UR25, c[0x0][0x638] ;  /* 0x00018e0000197ab9 */ /* 0x000fe20000000800 */
[----:B------:R-:W-:Y:S01]  /*349c0*/  UMOV UR16, UR20 ;  /* 0x0000001400107c82 */ /* 0x000fe20008000000 */
[----:B------:R-:W-:Y:S07]  /*349d0*/  @!P0 BRA `(.L_x_757) ;  /* 0x0000000000288947 */ /* 0x000fee0003800000 */
        /* <DEDUP_REMOVED lines=10> */
.L_x_757:
[----:B------:R-:W2:Y:S01]  /*34a80*/  LDL R0, [R1+0x2a0] ;  /* 0x0002a00001007983 */ /* 0x000ea20000100800 */
[----:B------:R-:W-:Y:S02]  /*34a90*/  ULOP3.LUT UR7, UR18, UR23, URZ, 0xc0, !UPT ;  /* 0x0000001712077292 */ /* 0x000fe4000f8ec03f */
[----:B------:R-:W-:Y:S01]  /*34aa0*/  ULOP3.LUT UR9, UR12, UR9, URZ, 0xc0, !UPT ;  /* 0x000000090c097292 */ /* 0x000fe2000f8ec03f */
[----:B--2---:R-:W-:Y:S01]  /*34ab0*/  R2UR UR4, R0 ;  /* 0x00000000000472ca */ /* 0x004fe200000e0000 */
[----:B------:R-:W-:-:S12]  /*34ac0*/  IMAD.MOV.U32 R0, RZ, RZ, 0x1 ;  /* 0x00000001ff007424 */ /* 0x000fd800078e00ff */
[----:B------:R-:W-:Y:S02]  /*34ad0*/  UISETP.NE.AND UP0, UPT, UR4, URZ, UPT ;  /* 0x0000003f0400728c */ /* 0x000fe4000bf05270 */
[----:B------:R-:W-:-:S04]  /*34ae0*/  USHF.R.U64 UR4, UR16, UR24, UR17 ;  /* 0x0000001810047299 */ /* 0x000fc80008001211 */
[----:B------:R-:W-:Y:S02]  /*34af0*/  UIADD3 UR5, -UR4, URZ, URZ ;  /* 0x0000003f04057290 */ /* 0x000fe4000fffe13f */
[----:B------:R-:W-:Y:S02]  /*34b00*/  UIMAD UR7, UR13, UR4, UR7 ;  /* 0x000000040d0772a4 */ /* 0x000fe4000f8e0207 */
[----:B------:R-:W-:Y:S02]  /*34b10*/  UIMAD UR4, UR5, UR25, UR20 ;  /* 0x00000019050472a4 */ /* 0x000fe4000f8e0214 */
[----:B------:R-:W-:Y:S01]  /*34b20*/  @UP0 UIMAD UR22, UR26, UR21, UR19 ;  /* 0x000000151a1602a4 */ /* 0x000fe2000f8e0213 */
[----:B------:R-:W-:Y:S01]  /*34b30*/  ULDC UR5, c[0x0][0x610] ;  /* 0x0001840000057ab9 */ /* 0x000fe20000000800 */
[----:B------:R-:W-:Y:S02]  /*34b40*/  UIMAD UR4, UR4, UR8, UR9 ;  /* 0x00000008040472a4 */ /* 0x000fe4000f8e0209 */
[----:B------:R-:W-:-:S04]  /*34b50*/  UIMAD UR7, UR7, UR5, UR22 ;  /* 0x00000005070772a4 */ /* 0x000fc8000f8e0216 */
[----:B------:R-:W-:Y:S02]  /*34b60*/  USEL UR5, UR4, UR7, !UP0 ;  /* 0x0000000704057287 */ /* 0x000fe4000c000000 */
[----:B------:R-:W-:-:S04]  /*34b70*/  USEL UR7, UR7, UR4, !UP0 ;  /* 0x0000000407077287 */ /* 0x000fc8000c000000 */
[----:B------:R-:W-:-:S05]  /*34b80*/  IMAD.U32 R2, RZ, RZ, UR5 ;  /* 0x00000005ff027e24 */ /* 0x000fca000f8e00ff */
[----:B------:R0:W-:Y:S02]  /*34b90*/  STL [R1+0x268], R2 ;  /* 0x0002680201007387 */ /* 0x0001e40000100800 */
[----:B0-----:R-:W-:-:S05]  /*34ba0*/  IMAD.U32 R2, RZ, RZ, UR6 ;  /* 0x00000006ff027e24 */ /* 0x001fca000f8e00ff */
[----:B------:R2:W-:Y:S02]  /*34bb0*/  STL [R1+0x290], R2 ;  /* 0x0002900201007387 */ /* 0x0005e40000100800 */
.L_x_755:
[----:B------:R-:W-:Y:S01]  /*34bc0*/  LOP3.LUT P0, RZ, R0, 0xff, RZ, 0xc0, !PT ;  /* 0x000000ff00ff7812 */ /* 0x000fe2000780c0ff */
[----:B------:R-:W-:-:S05]  /*34bd0*/  IMAD.U32 R0, RZ, RZ, UR7 ;  /* 0x00000007ff007e24 */ /* 0x000fca000f8e00ff */
[----:B------:R0:W-:Y:S07]  /*34be0*/  STL [R1+0x26c], R0 ;  /* 0x00026c0001007387 */ /* 0x0001ee0000100800 */
[----:B------:R-:W-:Y:S05]  /*34bf0*/  @P0 BRA `(.L_x_758) ;  /* 0xfffffcc800880947 */ /* 0x000fea000383ffff */
[----:B------:R-:W-:Y:S05]  /*34c00*/  EXIT ;  /* 0x000000000000794d */ /* 0x000fea0003800000 */
.L_x_7:
[----:B------:R-:W2:Y:S01]  /*34c10*/  LDL R5, [R1+0x28c] ;  /* 0x00028c0001057983 */ /* 0x000ea20000100800 */
[----:B------:R-:W-:-:S03]  /*34c20*/  ULDC.64 UR4, c[0x0][0x650] ;  /* 0x0001940000047ab9 */ /* 0x000fc60000000a00 */
[----:B------:R-:W3:Y:S01]  /*34c30*/  LDL R4, [R1+0x288] ;  /* 0x0002880001047983 */ /* 0x000ee20000100800 */
[----:B0-----:R-:W-:Y:S01]  /*34c40*/  PRMT R0, RZ, 0x7610, R0 ;  /* 0x00007610ff007816 */ /* 0x001fe20000000000 */
[----:B------:R-:W-:Y:S02]  /*34c50*/  IMAD.MOV.U32 R2, RZ, RZ, -0x1 ;  /* 0xffffffffff027424 */ /* 0x000fe400078e00ff */
[----:B------:R-:W-:Y:S02]  /*34c60*/  IMAD.MOV.U32 R3, RZ, RZ, -0x1 ;  /* 0xffffffffff037424 */ /* 0x000fe400078e00ff */
[----:B------:R-:W-:Y:S01]  /*34c70*/  IMAD.MOV.U32 R10, RZ, RZ, -0x1 ;  /* 0xffffffffff0a7424 */ /* 0x000fe200078e00ff */
[----:B--2---:R-:W-:-:S04]  /*34c80*/  ISETP.GE.U32.AND P0, PT, R5, UR4, PT ;  /* 0x0000000405007c0c */ /* 0x004fc8000bf06070 */
[----:B---3--:R-:W-:-:S13]  /*34c90*/  ISETP.GE.U32.AND.EX P0, PT, R4, UR5, PT, P0 ;  /* 0x0000000504007c0c */ /* 0x008fda000bf06100 */
        /* <DEDUP_REMOVED lines=21> */
.L_x_760:
[----:B------:R-:W2:Y:S01]  /*34df0*/  LDL R0, [R1+0x2a0] ;  /* 0x0002a00001007983 */ /* 0x000ea20000100800 */
[----:B------:R-:W-:Y:S01]  /*34e00*/  R2UR UR7, R4 ;  /* 0x00000000040772ca */ /* 0x000fe200000e0000 */
[----:B------:R-:W-:Y:S01]  /*34e10*/  USHF.R.U32.HI UR5, URZ, UR19, UR15 ;  /* 0x000000133f057299 */ /* 0x000fe2000801160f */
[----:B------:R-:W-:Y:S01]  /*34e20*/  UMOV UR6, UR20 ;  /* 0x0000001400067c82 */ /* 0x000fe20008000000 */
[----:B------:R-:W-:Y:S01]  /*34e30*/  ULDC UR22, c[0x0][0x658] ;  /* 0x0001960000167ab9 */ /* 0x000fe20000000800 */
[----:B------:R-:W-:Y:S01]  /*34e40*/  ULDC UR20, c[0x0][0x600] ;  /* 0x0001800000147ab9 */ /* 0x000fe20000000800 */
[----:B------:R-:W-:Y:S01]  /*34e50*/  ULDC UR23, c[0x0][0x648] ;  /* 0x0001920000177ab9 */ /* 0x000fe20000000800 */
[----:B------:R-:W-:Y:S01]  /*34e60*/  UIADD3 UR21, UR20, -0x1, URZ ;  /* 0xffffffff14157890 */ /* 0x000fe2000fffe03f */
[----:B------:R-:W-:Y:S01]  /*34e70*/  ULDC UR24, c[0x0][0x638] ;  /* 0x00018e0000187ab9 */ /* 0x000fe20000000800 */
[----:B------:R-:W-:Y:S01]  /*34e80*/  UMOV UR25, 0x1 ;  /* 0x0000000100197882 */ /* 0x000fe20000000000 */
[----:B--2---:R-:W-:-:S13]  /*34e90*/  R2UR UR4, R0 ;  /* 0x00000000000472ca */ /* 0x004fda00000e0000 */
[----:B------:R-:W-:Y:S02]  /*34ea0*/  UISETP.NE.AND UP1, UPT, UR4, URZ, UPT ;  /* 0x0000003f0400728c */ /* 0x000fe4000bf25270 */
[----:B------:R-:W-:-:S03]  /*34eb0*/  USHF.R.U64 UR4, UR14, UR19, UR15 ;  /* 0x000000130e047299 */ /* 0x000fc6000800120f */
[----:B------:R-:W-:Y:S01]  /*34ec0*/  ULDC.64 UR14, c[0x0][0x620] ;  /* 0x00018800000e7ab9 */ /* 0x000fe20000000a00 */
[----:B------:R-:W-:-:S04]  /*34ed0*/  UIADD3 UR13, UP0, URZ, -UR4, URZ ;  /* 0x800000043f0d7290 */ /* 0x000fc8000ff1e03f */
[----:B------:R-:W-:Y:S02]  /*34ee0*/  UIADD3.X UR5, URZ, ~UR5, URZ, UP0, !UPT ;  /* 0x800000053f057290 */ /* 0x000fe400087fe43f */
[----:B------:R-:W-:Y:S02]  /*34ef0*/  UIMAD.WIDE.U32 UR6, UR13, UR14, UR6 ;  /* 0x0000000e0d0672a5 */ /* 0x000fe4000f8e0006 */
[----:B------:R-:W-:Y:S02]  /*34f00*/  UIMAD UR5, UR5, UR14, URZ ;  /* 0x0000000e050572a4 */ /* 0x000fe4000f8e023f */
[----:B------:R-:W-:Y:S02]  /*34f10*/  @UP1 UIMAD UR8, UR11, UR12, UR10 ;  /* 0x0000000c0b0812a4 */ /* 0x000fe4000f8e020a */
[----:B------:R-:W-:Y:S01]  /*34f20*/  UIMAD UR5, UR13, UR15, UR5 ;  /* 0x0000000f0d0572a4 */ /* 0x000fe2000f8e0205 */
[----:B------:R-:W-:Y:S02]  /*34f30*/  ULDC UR14, c[0x0][0x608] ;  /* 0x00018200000e7ab9 */ /* 0x000fe40000000800 */
[----:B------:R-:W-:Y:S01]  /*34f40*/  ULDC UR13, c[0x0][0x618] ;  /* 0x00018600000d7ab9 */ /* 0x000fe20000000800 */
[----:B------:R-:W-:Y:S01]  /*34f50*/  UIADD3 UR5, UR7, UR5, URZ ;  /* 0x0000000507057290 */ /* 0x000fe2000fffe03f */
[----:B------:R-:W-:-:S03]  /*34f60*/  UMOV UR10, 0xffffffff ;  /* 0xffffffff000a7882 */ /* 0x000fc60000000000 */
[----:B------:R-:W-:Y:S02]  /*34f70*/  USHF.R.U64 UR17, UR6, UR13, UR5 ;  /* 0x0000000d06117299 */ /* 0x000fe40008001205 */
[----:B------:R-:W-:Y:S01]  /*34f80*/  USHF.R.U32.HI UR5, URZ, UR13, UR5 ;  /* 0x0000000d3f057299 */ /* 0x000fe20008011605 */
[----:B------:R-:W-:Y:S01]  /*34f90*/  ULDC.64 UR6, c[0x0][0x640] ;  /* 0x0001900000067ab9 */ /* 0x000fe20000000a00 */
[----:B------:R-:W-:Y:S01]  /*34fa0*/  USHF.L.U32 UR11, UR10, UR22, URZ ;  /* 0x000000160a0b7299 */ /* 0x000fe2000800063f */
[----:B------:R-:W-:Y:S01]  /*34fb0*/  ISETP.NE.U32.AND P0, PT, RZ, UR6, PT ;  /* 0x00000006ff007c0c */ /* 0x000fe2000bf05070 */
[----:B------:R-:W-:Y:S02]  /*34fc0*/  USHF.R.U64 UR18, UR17, UR14, UR5 ;  /* 0x0000000e11127299 */ /* 0x000fe40008001205 */
[----:B------:R-:W-:Y:S01]  /*34fd0*/  USHF.R.U32.HI UR5, URZ, UR14, UR5 ;  /* 0x0000000e3f057299 */ /* 0x000fe20008011605 */
[----:B------:R-:W-:Y:S01]  /*34fe0*/  ISETP.NE.AND.EX P0, PT, RZ, UR7, PT, P0 ;  /* 0x00000007ff007c0c */ /* 0x000fe2000bf05300 */
[----:B------:R-:W-:-:S02]  /*34ff0*/  ULOP3.LUT UR26, URZ, UR11, URZ, 0x33, !UPT ;  /* 0x0000000b3f1a7292 */ /* 0x000fc4000f8e333f */
[----:B------:R-:W-:Y:S02]  /*35000*/  USHF.R.U64 UR19, UR18, UR22, UR5 ;  /* 0x0000001612137299 */ /* 0x000fe40008001205 */
[----:B------:R-:W-:-:S05]  /*35010*/  USHF.R.U32.HI UR10, URZ, UR22, UR5 ;  /* 0x000000163f0a7299 */ /* 0x000fca0008011605 */
[----:B------:R-:W-:-:S03]  /*35020*/  UMOV UR5, UR19 ;  /* 0x0000001300057c82 */ /* 0x000fc60008000000 */
[----:B------:R-:W-:Y:S05]  /*35030*/  @!P0 BRA `(.L_x_761) ;  /* 0x0000000000308947 */ /* 0x000fea0003800000 */
        /* <DEDUP_REMOVED lines=12> */
.L_x_761:
[----:B------:R-:W-:Y:S01]  /*35100*/  R2UR UR6, R0 ;  /* 0x00000000000672ca */ /* 0x000fe200000e0000 */
[----:B------:R-:W-:Y:S01]  /*35110*/  USHF.L.U32 UR25, UR25, UR22, URZ ;  /* 0x0000001619197299 */ /* 0x000fe2000800063f */
[----:B------:R-:W-:Y:S01]  /*35120*/  IMAD.MOV.U32 R0, RZ, RZ, 0x1 ;  /* 0x00000001ff007424 */ /* 0x000fe200078e00ff */
[----:B------:R-:W-:Y:S01]  /*35130*/  ULOP3.LUT UR17, UR17, UR21, URZ, 0xc0, !UPT ;  /* 0x0000001511117292 */ /* 0x000fe2000f8ec03f */
[----:B------:R-:W-:-:S09]  /*35140*/  IMAD.U32 R10, RZ, RZ, UR4 ;  /* 0x00000004ff0a7e24 */ /* 0x000fd2000f8e00ff */
[----:B------:R-:W-:Y:S02]  /*35150*/  UISETP.NE.AND UP0, UPT, UR6, URZ, UPT ;  /* 0x0000003f0600728c */ /* 0x000fe4000bf05270 */
[----:B------:R-:W-:Y:S02]  /*35160*/  USHF.R.U64 UR6, UR5, UR23, UR10 ;  /* 0x0000001705067299 */ /* 0x000fe4000800120a */
[----:B------:R-:W-:Y:S02]  /*35170*/  ULOP3.LUT UR5, UR18, UR26, URZ, 0xc0, !UPT ;  /* 0x0000001a12057292 */ /* 0x000fe4000f8ec03f */
[----:B------:R-:W-:Y:S02]  /*35180*/  UIADD3 UR7, -UR6, URZ, URZ ;  /* 0x0000003f06077290 */ /* 0x000fe4000fffe13f */
[----:B------:R-:W-:Y:S02]  /*35190*/  UIMAD UR6, UR25, UR6, UR5 ;  /* 0x00000006190672a4 */ /* 0x000fe4000f8e0205 */
[----:B------:R-:W-:-:S03]  /*351a0*/  UIMAD UR5, UR7, UR24, UR19 ;  /* 0x00000018070572a4 */ /* 0x000fc6000f8e0213 */
[----:B------:R-:W-:Y:S01]  /*351b0*/  ULDC UR7, c[0x0][0x610] ;  /* 0x0001840000077ab9 */ /* 0x000fe20000000800 */
[----:B------:R-:W-:Y:S02]  /*351c0*/  UIMAD UR5, UR5, UR20, UR17 ;  /* 0x00000014050572a4 */ /* 0x000fe4000f8e0211 */
[----:B------:R-:W-:-:S04]  /*351d0*/  UIMAD UR8, UR6, UR7, UR8 ;  /* 0x00000007060872a4 */ /* 0x000fc8000f8e0208 */
[----:B------:R-:W-:Y:S02]  /*351e0*/  USEL UR6, UR5, UR8, !UP0 ;  /* 0x0000000805067287 */ /* 0x000fe4000c000000 */
[----:B------:R-:W-:-:S04]  /*351f0*/  USEL UR8, UR8, UR5, !UP0 ;  /* 0x0000000508087287 */ /* 0x000fc8000c000000 */
[----:B------:R-:W-:Y:S02]  /*35200*/  IMAD.U32 R3, RZ, RZ, UR6 ;  /* 0x00000006ff037e24 */ /* 0x000fe4000f8e00ff */
[----:B------:R-:W-:-:S07]  /*35210*/  IMAD.U32 R2, RZ, RZ, UR8 ;  /* 0x00000008ff027e24 */ /* 0x000fce000f8e00ff */
.L_x_759:
[----:B------:R-:W-:-:S08]  /*35220*/  NOP ;  /* 0x0000000000007918 */ /* 0x000fd00000000000 */
[----:B-1----:R-:W0:-:S00]  /*35230*/  USETMAXREG.DEALLOC.CTAPOOL 0x18 ;  /* 0x00000018000079c8 */ /* 0x002e0000080e0500 */
[----:B------:R-:W-:-:S13]  /*35240*/  ISETP.NE.AND P0, PT, RZ, UR9, PT ;  /* 0x00000009ff007c0c */ /* 0x000fda000bf05270 */
[----:B------:R-:W-:Y:S05]  /*35250*/  @P0 EXIT ;  /* 0x000000000000094d */ /* 0x000fea0003800000 */
[----:B0-----:R-:W-:Y:S01]  /*35260*/  LOP3.LUT P0, RZ, R0, 0xff, RZ, 0xc0, !PT ;  /* 0x000000ff00ff7812 */ /* 0x001fe2000780c0ff */
[----:B------:R-:W-:Y:S02]  /*35270*/  IMAD.MOV.U32 R0, RZ, RZ, 0x1 ;  /* 0x00000001ff007424 */ /* 0x000fe400078e00ff */
[----:B------:R-:W-:-:S10]  /*35280*/  IMAD.MOV.U32 R6, RZ, RZ, RZ ;  /* 0x000000ffff067224 */ /* 0x000fd400078e00ff */
[----:B------:R-:W-:Y:S05]  /*35290*/  @!P0 BRA `(.L_x_762) ;  /* 0x0000000c00808947 */ /* 0x000fea0003800000 */
[----:B------:R-:W2:Y:S01]  /*352a0*/  LDL R4, [R1+0x27c] ;  /* 0x00027c0001047983 */ /* 0x000ea20000100800 */
[----:B------:R-:W0:Y:S01]  /*352b0*/  LDC R0, c[0x0][0x28c] ;  /* 0x0000a300ff007b82 */ /* 0x000e220000000800 */
[----:B------:R-:W-:Y:S01]  /*352c0*/  ULDC UR8, c[0x0][0xc] ;  /* 0x0000030000087ab9 */ /* 0x000fe20000000800 */
[----:B------:R-:W-:Y:S01]  /*352d0*/  ULDC UR5, c[0x0][0x658] ;  /* 0x0001960000057ab9 */ /* 0x000fe20000000800 */
[----:B------:R-:W1:Y:S01]  /*352e0*/  S2R R8, SR_CgaCtaId ;  /* 0x0000000000087919 */ /* 0x000e620000008800 */
[----:B------:R-:W-:Y:S01]  /*352f0*/  UMOV UR6, 0xffffffff ;  /* 0xffffffff00067882 */ /* 0x000fe20000000000 */
[----:B------:R-:W-:Y:S01]  /*35300*/  UMOV UR7, 0x1 ;  /* 0x0000000100077882 */ /* 0x000fe20000000000 */
[----:B------:R-:W-:Y:S01]  /*35310*/  USHF.L.U32 UR6, UR6, UR5, URZ ;  /* 0x0000000506067299 */ /* 0x000fe2000800063f */
[----:B------:R-:W-:Y:S01]  /*35320*/  IMAD.MOV.U32 R9, RZ, RZ, 0x3c00 ;  /* 0x00003c00ff097424 */ /* 0x000fe200078e00ff */
[----:B------:R-:W-:Y:S01]  /*35330*/  USHF.L.U32 UR5, UR7, UR5, URZ ;  /* 0x0000000507057299 */ /* 0x000fe2000800063f */
[----:B------:R-:W-:Y:S01]  /*35340*/  BSSY B0, `(.L_x_762) ;  /* 0x00000d5000007945 */ /* 0x000fe20003800000 */
[----:B------:R-:W-:Y:S01]  /*35350*/  IMAD.MOV.U32 R11, RZ, RZ, 0x1 ;  /* 0x00000001ff0b7424 */ /* 0x000fe200078e00ff */
[----:B------:R-:W-:Y:S01]  /*35360*/  ULDC UR4, c[0x0][0x600] ;  /* 0x0001800000047ab9 */ /* 0x000fe20000000800 */
[----:B------:R-:W-:Y:S01]  /*35370*/  IMAD.MOV.U32 R6, RZ, RZ, RZ ;  /* 0x000000ffff067224 */ /* 0x000fe200078e00ff */
[----:B------:R-:W-:-:S02]  /*35380*/  UIADD3 UR4, UR4, -0x1, URZ ;  /* 0xffffffff04047890 */ /* 0x000fc4000fffe03f */
[----:B------:R-:W-:Y:S01]  /*35390*/  ULOP3.LUT UR6, URZ, UR6, URZ, 0x33, !UPT ;  /* 0x000000063f067292 */ /* 0x000fe2000f8e333f */
[----:B------:R-:W-:Y:S01]  /*353a0*/  ULDC.64 UR22, c[0x0][0x198] ;  /* 0x0000660000167ab9 */ /* 0x000fe20000000a00 */
[----:B0-----:R-:W-:-:S05]  /*353b0*/  VIADD R0, R0, 0x7f ;  /* 0x0000007f00007836 */ /* 0x001fca0000000000 */
[----:B------:R-:W-:-:S04]  /*353c0*/  SHF.R.S32.HI R5, RZ, 0x1f, R0 ;  /* 0x0000001fff057819 */ /* 0x000fc80000011400 */
[----:B------:R-:W-:Y:S01]  /*353d0*/  LEA.HI R5, R5, R0, RZ, 0x7 ;  /* 0x0000000005057211 */ /* 0x000fe200078f38ff */
[----:B------:R-:W-:Y:S01]  /*353e0*/  IMAD.MOV.U32 R0, RZ, RZ, 0x1 ;  /* 0x00000001ff007424 */ /* 0x000fe200078e00ff */
[----:B-1----:R-:W-:Y:S02]  /*353f0*/  LOP3.LUT R8, R8, 0x1, RZ, 0xc0, !PT ;  /* 0x0000000108087812 */ /* 0x002fe400078ec0ff */
[----:B------:R-:W-:-:S03]  /*35400*/  SHF.R.S32.HI R7, RZ, 0x7, R5 ;  /* 0x00000007ff077819 */ /* 0x000fc60000011405 */
[----:B------:R-:W-:Y:S02]  /*35410*/  IMAD R16, R8, R9, 0x18100 ;  /* 0x0001810008107424 */ /* 0x000fe400078e0209 */
[----:B------:R-:W-:Y:S01]  /*35420*/  VIADD R17, R7, 0x1 ;  /* 0x0000000107117836 */ /* 0x000fe20000000000 */
[----:B--2---:R-:W-:-:S13]  /*35430*/  R2UR UR9, R4 ;  /* 0x00000000040972ca */ /* 0x004fda00000e0000 */
[----:B------:R-:W-:-:S03]  /*35440*/  ULOP3.LUT UR24, UR9, 0x2, URZ, 0xfc, !UPT ;  /* 0x0000000209187892 */ /* 0x000fc6000f8efc3f */
[----:B------:R-:W-:Y:S01]  /*35450*/  ULDC UR9, c[0x0][0x10] ;  /* 0x0000040000097ab9 */ /* 0x000fe20000000800 */
[----:B------:R-:W-:Y:S01]  /*35460*/  ULDC UR7, c[0x0][0x14] ;  /* 0x0000050000077ab9 */ /* 0x000fe20000000800 */
[----:B------:R-:W-:-:S04]  /*35470*/  UIMAD.WIDE.U32 UR8, UR8, UR9, URZ ;  /* 0x00000009080872a5 */ /* 0x000fc8000f8e003f */
[----:B------:R-:W-:Y:S02]  /*35480*/  UIMAD.WIDE.U32 UR20, UR8, UR7, URZ ;  /* 0x00000007081472a5 */ /* 0x000fe4000f8e003f */
[----:B------:R-:W-:-:S04]  /*35490*/  UIMAD UR7, UR9, UR7, URZ ;  /* 0x00000007090772a4 */ /* 0x000fc8000f8e023f */
[----:B------:R-:W-:-:S12]  /*354a0*/  UIADD3 UR7, UR21, UR7, URZ ;  /* 0x0000000715077290 */ /* 0x000fd8000fffe03f */
.L_x_773:
[----:B------:R-:W-:-:S03]  /*354b0*/  UMOV UR8, 0xffffffff ;  /* 0xffffffff00087882 */ /* 0x000fc60000000000 */
[----:B------:R-:W-:Y:S05]  /*354c0*/  BRA.DIV UR8, `(.L_x_763) ;  /* 0x0000000e08a07947 */ /* 0x000fea000b800000 */
[----:B------:R-:W-:-:S13]  /*354d0*/  ELECT P6, URZ, PT ;  /* 0x00000000003f782f */ /* 0x000fda00038c0000 */
.L_x_782:
[----:B------:R-:W0:Y:S01]  /*354e0*/  LDC R4, c[0x0][0x28c] ;  /* 0x0000a300ff047b82 */ /* 0x000e220000000800 */
[----:B------:R-:W-:Y:S01]  /*354f0*/  BSSY B1, `(.L_x_764) ;  /* 0x000003b000017945 */ /* 0x000fe20003800000 */
[----:B0-----:R-:W-:-:S13]  /*35500*/  ISETP.LT.OR P6, PT, R4, 0x1, !P6 ;  /* 0x000000010400780c */ /* 0x001fda00077c1670 */
[----:B------:R-:W-:Y:S05]  /*35510*/  @P6 BRA `(.L_x_765) ;  /* 0x0000000000e06947 */ /* 0x000fea0003800000 */
[----:B------:R-:W-:Y:S02]  /*35520*/  IMAD R3, R3, 0x2, R8 ;  /* 0x0000000203037824 */ /* 0x000fe400078e0208 */
[----:B------:R-:W-:Y:S02]  /*35530*/  IMAD R2, R2, 0x180, RZ ;  /* 0x0000018002027824 */ /* 0x000fe400078e02ff */
[----:B------:R-:W-:Y:S02]  /*35540*/  IMAD R3, R3, 0x78, RZ ;  /* 0x0000007803037824 */ /* 0x000fe400078e02ff */
[----:B------:R-:W-:Y:S02]  /*35550*/  IMAD.MOV.U32 R4, RZ, RZ, RZ ;  /* 0x000000ffff047224 */ /* 0x000fe400078e00ff */
[----:B------:R-:W-:Y:S02]  /*35560*/  IMAD.MOV.U32 R5, RZ, RZ, R17 ;  /* 0x000000ffff057224 */ /* 0x000fe400078e0011 */
[----:B------:R-:W-:-:S02]  /*35570*/  IMAD.MOV.U32 R9, RZ, RZ, R0 ;  /* 0x000000ffff097224 */ /* 0x000fc400078e0000 */
[----:B------:R-:W-:-:S07]  /*35580*/  IMAD.MOV.U32 R12, RZ, RZ, R6 ;  /* 0x000000ffff0c7224 */ /* 0x000fce00078e0006 */
.L_x_768:
[----:B------:R-:W0:Y:S01]  /*35590*/  S2R R14, SR_CgaCtaId ;  /* 0x00000000000e7919 */ /* 0x000e220000008800 */
[----:B------:R-:W-:Y:S02]  /*355a0*/  MOV R13, 0x400 ;  /* 0x00000400000d7802 */ /* 0x000fe40000000f00 */
[----:B------:R-:W-:Y:S02]  /*355b0*/  SHF.L.U32 R15, R9, 0x1f, RZ ;  /* 0x0000001f090f7819 */ /* 0x000fe400000006ff */
[----:B0-----:R-:W-:-:S05]  /*355c0*/  LEA R13, R14, R13, 0x18 ;  /* 0x0000000d0e0d7211 */ /* 0x001fca00078ec0ff */
[----:B------:R-:W-:-:S04]  /*355d0*/  IMAD R14, R12, 0x8, R13 ;  /* 0x000000080c0e7824 */ /* 0x000fc800078e020d */
[----:B------:R-:W0:Y:S02]  /*355e0*/  SYNCS.PHASECHK.TRANS64.TRYWAIT P0, [R14+URZ+0x10], R15 ;  /* 0x0000100f0e0075a7 */ /* 0x000e24000800017f */
[----:B0-----:R-:W-:Y:S05]  /*355f0*/  @!P0 BRA `(.L_x_766) ;  /* 0x0000000c00748947 */ /* 0x001fea0003800000 */
.L_x_783:
[----:B------:R-:W1:Y:S01]  /*35600*/  S2R R18, SR_TID.X ;  /* 0x0000000000127919 */ /* 0x000e620000002100 */
[----:B------:R-:W-:-:S04]  /*35610*/  UPRMT UR8, UR24, 0x9910, URZ ;  /* 0x0000991018087896 */ /* 0x000fc8000800003f */
[----:B------:R-:W-:Y:S01]  /*35620*/  UISETP.NE.AND UP0, UPT, UR8, 0x2, UPT ;  /* 0x000000020800788c */ /* 0x000fe2000bf05270 */
[----:B-1----:R-:W-:-:S13]  /*35630*/  LOP3.LUT P0, RZ, R18, 0x7f, RZ, 0xc0, !PT ;  /* 0x0000007f12ff7812 */ /* 0x002fda000780c0ff */
[----:B0-----:R-:W0:Y:S02]  /*35640*/  @!P0 LDC R15, c[0x0][0x500] ;  /* 0x00014000ff0f8b82 */ /* 0x001e240000000800 */
[----:B0-----:R0:W-:Y:S01]  /*35650*/  @!P0 SYNCS.ARRIVE.TRANS64 RZ, [R14+URZ], R15 ;  /* 0x0000000f0eff89a7 */ /* 0x0011e2000800003f */
[----:B------:R-:W-:-:S13]  /*35660*/  PLOP3.LUT P0, PT, PT, PT, UP0, 0x80, 0x0 ;  /* 0x000000000000781c */ /* 0x000fda0003f0f008 */
[----:B0-----:R-:W-:Y:S05]  /*35670*/  @P0 BRA `(.L_x_767) ;  /* 0x0000000000040947 */ /* 0x001fea0003800000 */
[----:B------:R-:W-:Y:S01]  /*35680*/  BPT.TRAP 0x1 ;  /* 0x000000040000795c */ /* 0x000fe20000300000 */
.L_x_767:
[----:B------:R-:W-:Y:S01]  /*35690*/  R2UR UR9, R14 ;  /* 0x000000000e0972ca */ /* 0x000fe200000e0000 */
[C---:B------:R-:W-:Y:S01]  /*356a0*/  IMAD R14, R12.reuse, 0xc000, R13 ;  /* 0x0000c0000c0e7824 */ /* 0x040fe200078e020d */
[----:B------:R-:W-:Y:S01]  /*356b0*/  R2UR UR13, R13 ;  /* 0x000000000d0d72ca */ /* 0x000fe200000e0000 */
[----:B------:R-:W-:Y:S01]  /*356c0*/  IMAD R13, R12, 0x7800, R16 ;  /* 0x000078000c0d7824 */ /* 0x000fe200078e0210 */
[----:B------:R-:W-:Y:S01]  /*356d0*/  R2UR UR18, R2 ;  /* 0x00000000021272ca */ /* 0x000fe200000e0000 */
[----:B------:R-:W-:Y:S01]  /*356e0*/  VIADD R5, R5, 0xffffffff ;  /* 0xffffffff05057836 */ /* 0x000fe20000000000 */
[----:B------:R-:W-:Y:S01]  /*356f0*/  R2UR UR8, R14 ;  /* 0x000000000e0872ca */ /* 0x000fe200000e0000 */
[----:B------:R-:W-:Y:S01]  /*35700*/  UIADD3 UR14, UP0, UR22, 0xf0, URZ ;  /* 0x000000f0160e7890 */ /* 0x000fe2000ff1e03f */
[----:B------:R-:W-:Y:S01]  /*35710*/  R2UR UR11, R13 ;  /* 0x000000000d0b72ca */ /* 0x000fe200000e0000 */
[----:B------:R-:W-:Y:S01]  /*35720*/  UIADD3 UR26, UP1, UR22, 0x1f0, URZ ;  /* 0x000001f0161a7890 */ /* 0x000fe2000ff3e03f */
[----:B------:R-:W-:Y:S01]  /*35730*/  R2UR UR10, R4 ;  /* 0x00000000040a72ca */ /* 0x000fe200000e0000 */
[----:B------:R-:W-:Y:S01]  /*35740*/  UIADD3.X UR15, URZ, UR23, URZ, UP0, !UPT ;  /* 0x000000173f0f7290 */ /* 0x000fe200087fe43f */
[----:B------:R-:W-:Y:S01]  /*35750*/  R2UR UR12, R10 ;  /* 0x000000000a0c72ca */ /* 0x000fe200000e0000 */
[----:B------:R-:W-:Y:S01]  /*35760*/  VIADD R12, R12, 0x1 ;  /* 0x000000010c0c7836 */ /* 0x000fe20000000000 */
[----:B------:R-:W-:Y:S01]  /*35770*/  R2UR UR19, R3 ;  /* 0x00000000031372ca */ /* 0x000fe200000e0000 */
[----:B------:R-:W-:Y:S01]  /*35780*/  UIADD3.X UR27, URZ, UR23, URZ, UP1, !UPT ;  /* 0x000000173f1b7290 */ /* 0x000fe20008ffe43f */
[----:B------:R-:W-:Y:S01]  /*35790*/  ISETP.GT.AND P1, PT, R5, 0x1, PT ;  /* 0x000000010500780c */ /* 0x000fe20003f24270 */
[----:B------:R-:W-:Y:S01]  /*357a0*/  UMOV UR16, 0x0 ;  /* 0x0000000000107882 */ /* 0x000fe20000000000 */
[----:B------:R-:W-:Y:S01]  /*357b0*/  UMOV UR17, 0x10000000 ;  /* 0x1000000000117882 */ /* 0x000fe20000000000 */
[----:B------:R-:W-:Y:S01]  /*357c0*/  UIADD3 UR8, UR8, 0x100, URZ ;  /* 0x0000010008087890 */ /* 0x000fe2000fffe03f */
[----:B------:R-:W-:Y:S01]  /*357d0*/  ISETP.NE.AND P0, PT, R12, 0x2, PT ;  /* 0x000000020c00780c */ /* 0x000fe20003f05270 */
[----:B------:R-:W-:Y:S01]  /*357e0*/  UIADD3 UR13, UR13, UR11, URZ ;  /* 0x0000000b0d0d7290 */ /* 0x000fe2000fffe03f */
[----:B------:R-:W-:Y:S01]  /*357f0*/  VIADD R4, R4, 0x80 ;  /* 0x0000008004047836 */ /* 0x000fe20000000000 */
[----:B------:R-:W-:Y:S01]  /*35800*/  UMOV UR25, 0x30000 ;  /* 0x0003000000197882 */ /* 0x000fe20000000000 */
[----:B------:R-:W-:Y:S01]  /*35810*/  UMOV UR11, UR18 ;  /* 0x00000012000b7c82 */ /* 0x000fe20008000000 */
[----:B------:R-:W-:-:S02]  /*35820*/  SEL R14, RZ, 0x1, P0 ;  /* 0x00000001ff0e7807 */ /* 0x000fc40000000000 */
[----:B------:R-:W-:Y:S01]  /*35830*/  SEL R12, R12, RZ, P0 ;  /* 0x000000ff0c0c7207 */ /* 0x000fe20000000000 */
[----:B------:R0:W-:Y:S01]  /*35840*/  UTMALDG.3D [UR8], [UR14], desc[UR16] ;  /* 0x000010080e0075b4 */ /* 0x0001e20008011000 */
[----:B------:R-:W-:Y:S01]  /*35850*/  LOP3.LUT R9, R9, R14, RZ, 0x3c, !PT ;  /* 0x0000000e09097212 */ /* 0x000fe200078e3cff */
[----:B0-----:R-:W-:Y:S01]  /*35860*/  UMOV UR11, UR19 ;  /* 0x00000013000b7c82 */ /* 0x001fe20008000000 */
[----:B------:R-:W-:Y:S02]  /*35870*/  UMOV UR8, UR13 ;  /* 0x0000000d00087c82 */ /* 0x000fe40008000000 */
[----:B------:R0:W-:Y:S02]  /*35880*/  UTMALDG.3D.MULTICAST [UR8], [UR26], UR25, desc[UR16] ;  /* 0x000010081a0073b4 */ /* 0x0001e40008011819 */
[----:B0-----:R-:W-:Y:S05]  /*35890*/  @P1 BRA `(.L_x_768) ;  /* 0xfffffffc003c1947 */ /* 0x001fea000383ffff */
.L_x_765:
[----:B------:R-:W-:Y:S05]  /*358a0*/  BSYNC B1 ;  /* 0x0000000000017941 */ /* 0x000fea0003800000 */
.L_x_764:
[----:B------:R-:W2:Y:S01]  /*358b0*/  LDL.LU R15, [R1+0x288] ;  /* 0x00028800010f7983 */ /* 0x000ea20000300800 */
[----:B------:R-:W-:Y:S01]  /*358c0*/  LOP3.LUT P2, RZ, R11, 0xff, RZ, 0xc0, !PT ;  /* 0x000000ff0bff7812 */ /* 0x000fe2000784c0ff */
[----:B------:R-:W-:Y:S01]  /*358d0*/  IMAD.IADD R6, R7, 0x1, R6 ;  /* 0x0000000107067824 */ /* 0x000fe200078e0206 */
[----:B------:R-:W-:Y:S01]  /*358e0*/  ULDC.64 UR8, c[0x0][0x650] ;  /* 0x0001940000087ab9 */ /* 0x000fe20000000a00 */
[----:B------:R-:W3:Y:S01]  /*358f0*/  LDL.LU R14, [R1+0x28c] ;  /* 0x00028c00010e7983 */ /* 0x000ee20000300800 */
[----:B------:R-:W-:Y:S01]  /*35900*/  BSSY B1, `(.L_x_769) ;  /* 0x0000076000017945 */ /* 0x000fe20003800000 */
[----:B------:R-:W-:Y:S01]  /*35910*/  IMAD.MOV.U32 R10, RZ, RZ, -0x1 ;  /* 0xffffffffff0a7424 */ /* 0x000fe200078e00ff */
[----:B------:R-:W-:Y:S02]  /*35920*/  SHF.R.U32.HI R2, RZ, 0x1, R6 ;  /* 0x00000001ff027819 */ /* 0x000fe40000011606 */
[----:B------:R-:W-:Y:S02]  /*35930*/  ISETP.GT.U32.AND P0, PT, R6, 0x1, PT ;  /* 0x000000010600780c */ /* 0x000fe40003f04070 */
[----:B------:R-:W-:-:S02]  /*35940*/  LOP3.LUT R2, R2, 0x1, RZ, 0xc0, !PT ;  /* 0x0000000102027812 */ /* 0x000fc400078ec0ff */
[C---:B------:R-:W-:Y:S01]  /*35950*/  ISETP.LT.U32.AND P0, PT, R7.reuse, 0x2, P0 ;  /* 0x000000020700780c */ /* 0x040fe20000701070 */
[----:B------:R-:W0:Y:S01]  /*35960*/  @P2 S2R R3, SR_CgaCtaId ;  /* 0x0000000000032919 */ /* 0x000e220000008800 */
[----:B------:R-:W-:Y:S02]  /*35970*/  ISETP.NE.U32.AND P1, PT, R2, 0x1, PT ;  /* 0x000000010200780c */ /* 0x000fe40003f25070 */
[----:B------:R-:W-:Y:S02]  /*35980*/  @P2 MOV R2, 0x400 ;  /* 0x0000040000022802 */ /* 0x000fe40000000f00 */
[----:B------:R-:W-:Y:S02]  /*35990*/  ISETP.GT.U32.AND P1, PT, R7, 0x1, !P1 ;  /* 0x000000010700780c */ /* 0x000fe40004f24070 */
[----:B------:R-:W-:Y:S02]  /*359a0*/  LOP3.LUT R6, R6, 0x1, RZ, 0xc0, !PT ;  /* 0x0000000106067812 */ /* 0x000fe400078ec0ff */
[----:B------:R-:W-:-:S02]  /*359b0*/  PRMT R4, RZ, 0x7610, R4 ;  /* 0x00007610ff047816 */ /* 0x000fc40000000004 */
[----:B------:R-:W-:Y:S02]  /*359c0*/  PRMT R11, RZ, 0x7610, R11 ;  /* 0x00007610ff0b7816 */ /* 0x000fe4000000000b */
[----:B0-----:R-:W-:Y:S02]  /*359d0*/  @P2 LEA R2, R3, R2, 0x18 ;  /* 0x0000000203022211 */ /* 0x001fe400078ec0ff */
[----:B------:R-:W-:Y:S02]  /*359e0*/  SEL R3, RZ, 0x1, !P0 ;  /* 0x00000001ff037807 */ /* 0x000fe40004000000 */
[----:B------:R0:W-:Y:S02]  /*359f0*/  @P2 SYNCS.ARRIVE.TRANS64.A1T0 RZ, [R2+URZ+0x38], RZ ;  /* 0x000038ff02ff29a7 */ /* 0x0001e4000810003f */
[----:B0-----:R-:W-:-:S04]  /*35a00*/  SEL R2, RZ, 0x1, !P1 ;  /* 0x00000001ff027807 */ /* 0x001fc80004800000 */
[----:B------:R-:W-:Y:S01]  /*35a10*/  LOP3.LUT R0, R2, R0, R3, 0x96, !PT ;  /* 0x0000000002007212 */ /* 0x000fe200078e9603 */
[----:B------:R-:W-:Y:S02]  /*35a20*/  IMAD.MOV.U32 R2, RZ, RZ, -0x1 ;  /* 0xffffffffff027424 */ /* 0x000fe400078e00ff */
[----:B------:R-:W-:Y:S01]  /*35a30*/  IMAD.MOV.U32 R3, RZ, RZ, -0x1 ;  /* 0xffffffffff037424 */ /* 0x000fe200078e00ff */
[----:B---3--:R-:W-:-:S04]  /*35a40*/  IADD3 R14, P0, R14, UR20, RZ ;  /* 0x000000140e0e7c10 */ /* 0x008fc8000ff1e0ff */
[----:B--2---:R-:W-:Y:S01]  /*35a50*/  IADD3.X R15, R15, UR7, RZ, P0, !PT ;  /* 0x000000070f0f7c10 */ /* 0x004fe200087fe4ff */
[----:B------:R0:W-:Y:S01]  /*35a60*/  STL [R1+0x28c], R14 ;  /* 0x00028c0e01007387 */ /* 0x0001e20000100800 */
[----:B------:R-:W-:-:S03]  /*35a70*/  ISETP.GE.U32.AND P0, PT, R14, UR8, PT ;  /* 0x000000080e007c0c */ /* 0x000fc6000bf06070 */
[----:B------:R0:W-:Y:S01]  /*35a80*/  STL [R1+0x288], R15 ;  /* 0x0002880f01007387 */ /* 0x0001e20000100800 */
[----:B------:R-:W-:-:S13]  /*35a90*/  ISETP.GE.U32.AND.EX P0, PT, R15, UR9, PT, P0 ;  /* 0x000000090f007c0c */ /* 0x000fda000bf06100 */
[----:B0-----:R-:W-:Y:S05]  /*35aa0*/  @P0 BRA `(.L_x_770) ;  /* 0x00000004006c0947 */ /* 0x001fea0003800000 */
[----:B------:R-:W0:Y:S01]  /*35ab0*/  S2UR UR8, SR_CTAID.X ;  /* 0x00000000000879c3 */ /* 0x000e220000002500 */
[----:B------:R-:W-:Y:S01]  /*35ac0*/  ULDC.64 UR10, c[0x0][0x628] ;  /* 0x00018a00000a7ab9 */ /* 0x000fe20000000a00 */
[----:B------:R-:W-:Y:S01]  /*35ad0*/  ULDC UR9, c[0x0][0x150] ;  /* 0x0000540000097ab9 */ /* 0x000fe20000000800 */
[----:B------:R-:W-:Y:S01]  /*35ae0*/  ISETP.NE.U32.AND P0, PT, RZ, UR10, PT ;  /* 0x0000000aff007c0c */ /* 0x000fe2000bf05070 */
[----:B------:R-:W-:Y:S01]  /*35af0*/  ULDC UR12, c[0x0][0x630] ;  /* 0x00018c00000c7ab9 */ /* 0x000fe20000000800 */
[----:B------:R-:W-:Y:S01]  /*35b00*/  ULDC UR14, c[0x0][0x154] ;  /* 0x00005500000e7ab9 */ /* 0x000fe20000000800 */
[----:B------:R-:W-:Y:S01]  /*35b10*/  IMAD.MOV.U32 R3, RZ, RZ, R15 ;  /* 0x000000ffff037224 */ /* 0x000fe200078e000f */
[----:B------:R-:W-:Y:S01]  /*35b20*/  ISETP.NE.AND.EX P0, PT, RZ, UR11, PT, P0 ;  /* 0x0000000bff007c0c */ /* 0x000fe2000bf05300 */
[----:B------:R-:W1:Y:S01]  /*35b30*/  S2UR UR13, SR_CTAID.Y ;  /* 0x00000000000d79c3 */ /* 0x000e620000002600 */
[----:B0-----:R-:W-:-:S05]  /*35b40*/  I2FP.F32.U32 R2, UR8 ;  /* 0x0000000800027c45 */ /* 0x001fca0008201000 */
[----:B------:R-:W-:Y:S01]  /*35b50*/  FMUL R9, R2, UR9 ;  /* 0x0000000902097c20 */ /* 0x000fe20008400000 */
[----:B------:R-:W-:Y:S01]  /*35b60*/  IMAD.MOV.U32 R2, RZ, RZ, R14 ;  /* 0x000000ffff027224 */ /* 0x000fe200078e000e */
[----:B-1----:R-:W-:-:S04]  /*35b70*/  I2FP.F32.U32 R12, UR13 ;  /* 0x0000000d000c7c45 */ /* 0x002fc80008201000 */
[----:B------:R-:W0:Y:S01]  /*35b80*/  F2I.U32.TRUNC.NTZ R9, R9 ;  /* 0x0000000900097305 */ /* 0x000e22000020f000 */
[----:B------:R-:W-:Y:S05]  /*35b90*/  @!P0 BRA `(.L_x_771) ;  /* 0x0000000000288947 */ /* 0x000fea0003800000 */
[----:B------:R-:W-:Y:S02]  /*35ba0*/  ULDC UR9, c[0x0][0x634] ;  /* 0x00018d0000097ab9 */ /* 0x000fe40000000800 */
[----:B------:R-:W-:-:S05]  /*35bb0*/  IADD3 R3, P0, R14, UR9, RZ ;  /* 0x000000090e037c10 */ /* 0x000fca000ff1e0ff */
[----:B------:R-:W-:-:S04]  /*35bc0*/  IMAD.X R10, RZ, RZ, R15, P0 ;  /* 0x000000ffff0a7224 */ /* 0x000fc800000e060f */
[----:B------:R-:W-:-:S04]  /*35bd0*/  IMAD.WIDE.U32 R4, R10, UR10, RZ ;  /* 0x0000000a0a047c25 */ /* 0x000fc8000f8e00ff */
[----:B------:R-:W-:-:S04]  /*35be0*/  IMAD.WIDE.U32 R4, P0, R3, UR11, R4 ;  /* 0x0000000b03047c25 */ /* 0x000fc8000f800004 */
[----:B------:R-:W-:-:S04]  /*35bf0*/  IMAD.WIDE.U32 R2, R3, UR10, RZ ;  /* 0x0000000a03027c25 */ /* 0x000fc8000f8e00ff */
[----:B------:R-:W-:Y:S01]  /*35c00*/  IMAD.MOV.U32 R2, RZ, RZ, R5 ;  /* 0x000000ffff027224 */ /* 0x000fe200078e0005 */
[----:B------:R-:W-:Y:S01]  /*35c10*/  IADD3 RZ, P1, R3, R4, RZ ;  /* 0x0000000403ff7210 */ /* 0x000fe20007f3e0ff */
[----:B------:R-:W-:-:S04]  /*35c20*/  IMAD.X R3, RZ, RZ, RZ, P0 ;  /* 0x000000ffff037224 */ /* 0x000fc800000e06ff */
[----:B------:R-:W-:-:S08]  /*35c30*/  IMAD.WIDE.U32.X R2, R10, UR11, R2, P1 ;  /* 0x0000000b0a027c25 */ /* 0x000fd000088e0402 */
.L_x_771:
[--C-:B------:R-:W-:Y:S01]  /*35c40*/  SHF.R.U64 R10, R2, UR12, R3.reuse ;  /* 0x0000000c020a7c19 */ /* 0x100fe20008001203 */
[----:B------:R-:W-:Y:S01]  /*35c50*/  ULDC.64 UR10, c[0x0][0x620] ;  /* 0x00018800000a7ab9 */ /* 0x000fe20000000a00 */
[----:B------:R-:W-:Y:S01]  /*35c60*/  SHF.R.U32.HI R2, RZ, UR12, R3 ;  /* 0x0000000cff027c19 */ /* 0x000fe20008011603 */
[----:B------:R-:W-:Y:S01]  /*35c70*/  IMAD.MOV.U32 R3, RZ, RZ, R15 ;  /* 0x000000ffff037224 */ /* 0x000fe200078e000f */
[----:B------:R-:W-:Y:S01]  /*35c80*/  IADD3 R5, P0, RZ, -R10, RZ ;  /* 0x8000000aff057210 */ /* 0x000fe20007f1e0ff */
[----:B------:R-:W-:Y:S01]  /*35c90*/  FMUL R4, R12, UR14 ;  /* 0x0000000e0c047c20 */ /* 0x000fe20008400000 */
[----:B------:R-:W-:Y:S01]  /*35ca0*/  ULDC.64 UR14, c[0x0][0x640] ;  /* 0x00019000000e7ab9 */ /* 0x000fe20000000a00 */
[----:B0-----:R-:W-:Y:S02]  /*35cb0*/  R2UR UR9, R9 ;  /* 0x00000000090972ca */ /* 0x001fe400000e0000 */
[----:B------:R-:W-:Y:S01]  /*35cc0*/  IMAD.X R2, RZ, RZ, ~R2, P0 ;  /* 0x000000ffff027224 */ /* 0x000fe200000e0e02 */
[----:B------:R-:W-:Y:S01]  /*35cd0*/  ISETP.NE.U32.AND P0, PT, RZ, UR14, PT ;  /* 0x0000000eff007c0c */ /* 0x000fe2000bf05070 */
[----:B------:R-:W0:Y:S02]  /*35ce0*/  F2I.U32.TRUNC.NTZ R4, R4 ;  /* 0x0000000400047305 */ /* 0x000e24000020f000 */
[----:B------:R-:W-:Y:S01]  /*35cf0*/  IMAD R2, R2, UR10, RZ ;  /* 0x0000000a02027c24 */ /* 0x000fe2000f8e02ff */
[----:B------:R-:W-:-:S03]  /*35d00*/  ISETP.NE.AND.EX P0, PT, RZ, UR15, PT, P0 ;  /* 0x0000000fff007c0c */ /* 0x000fc6000bf05300 */
[----:B------:R-:W-:Y:S02]  /*35d10*/  IMAD R13, R5, UR11, R2 ;  /* 0x0000000b050d7c24 */ /* 0x000fe4000f8e0202 */
[----:B------:R-:W-:-:S04]  /*35d20*/  IMAD.MOV.U32 R2, RZ, RZ, R14 ;  /* 0x000000ffff027224 */ /* 0x000fc800078e000e */
[----:B------:R-:W-:Y:S01]  /*35d30*/  IMAD.WIDE.U32 R2, R5, UR10, R2 ;  /* 0x0000000a05027c25 */ /* 0x000fe2000f8e0002 */
[----:B------:R-:W-:Y:S01]  /*35d40*/  ULDC UR10, c[0x0][0x618] ;  /* 0x00018600000a7ab9 */ /* 0x000fe20000000800 */
[----:B0-----:R-:W-:Y:S02]  /*35d50*/  R2UR UR11, R4 ;  /* 0x00000000040b72ca */ /* 0x001fe400000e0000 */
[----:B------:R-:W-:-:S05]  /*35d60*/  IMAD.IADD R3, R3, 0x1, R13 ;  /* 0x0000000103037824 */ /* 0x000fca00078e020d */
[--C-:B------:R-:W-:Y:S02]  /*35d70*/  SHF.R.U64 R9, R2, UR10, R3.reuse ;  /* 0x0000000a02097c19 */ /* 0x100fe40008001203 */
[----:B------:R-:W-:Y:S01]  /*35d80*/  SHF.R.U32.HI R2, RZ, UR10, R3 ;  /* 0x0000000aff027c19 */ /* 0x000fe20008011603 */
[----:B------:R-:W-:-:S03]  /*35d90*/  ULDC UR10, c[0x0][0x608] ;  /* 0x00018200000a7ab9 */ /* 0x000fc60000000800 */
[--C-:B------:R-:W-:Y:S02]  /*35da0*/  SHF.R.U64 R12, R9, UR10, R2.reuse ;  /* 0x0000000a090c7c19 */ /* 0x100fe40008001202 */
[----:B------:R-:W-:Y:S01]  /*35db0*/  SHF.R.U32.HI R3, RZ, UR10, R2 ;  /* 0x0000000aff037c19 */ /* 0x000fe20008011602 */
[----:B------:R-:W-:-:S03]  /*35dc0*/  ULDC UR10, c[0x0][0x658] ;  /* 0x00019600000a7ab9 */ /* 0x000fc60000000800 */
[--C-:B------:R-:W-:Y:S02]  /*35dd0*/  SHF.R.U64 R13, R12, UR10, R3.reuse ;  /* 0x0000000a0c0d7c19 */ /* 0x100fe40008001203 */
[----:B------:R-:W-:-:S03]  /*35de0*/  SHF.R.U32.HI R3, RZ, UR10, R3 ;  /* 0x0000000aff037c19 */ /* 0x000fc60008011603 */
[----:B------:R-:W-:Y:S01]  /*35df0*/  IMAD.MOV.U32 R2, RZ, RZ, R13 ;  /* 0x000000ffff027224 */ /* 0x000fe200078e000d */
[----:B------:R-:W-:Y:S06]  /*35e00*/  @!P0 BRA `(.L_x_772) ;  /* 0x0000000000288947 */ /* 0x000fec0003800000 */
        /* <DEDUP_REMOVED lines=10> */
.L_x_772:
[----:B------:R-:W2:Y:S01]  /*35eb0*/  LDL R4, [R1+0x2a0] ;  /* 0x0002a00001047983 */ /* 0x000ea20000100800 */
[----:B------:R-:W-:Y:S01]  /*35ec0*/  UIADD3 UR11, -UR11, URZ, URZ ;  /* 0x0000003f0b0b7290 */ /* 0x000fe2000fffe13f */
[----:B--2---:R-:W-:-:S13]  /*35ed0*/  R2UR UR10, R4 ;  /* 0x00000000040a72ca */ /* 0x004fda00000e0000 */
[----:B------:R-:W-:-:S03]  /*35ee0*/  UISETP.NE.AND UP0, UPT, UR10, URZ, UPT ;  /* 0x0000003f0a00728c */ /* 0x000fc6000bf05270 */
[----:B------:R-:W-:Y:S02]  /*35ef0*/  ULDC UR10, c[0x0][0x648] ;  /* 0x00019200000a7ab9 */ /* 0x000fe40000000800 */
[----:B------:R-:W-:Y:S01]  /*35f00*/  SHF.R.U64 R3, R2, UR10, R3 ;  /* 0x0000000a02037c19 */ /* 0x000fe20008001203 */
[----:B------:R-:W-:Y:S01]  /*35f10*/  ULDC UR10, c[0x0][0x638] ;  /* 0x00018e00000a7ab9 */ /* 0x000fe20000000800 */
[----:B------:R-:W-:Y:S02]  /*35f20*/  LOP3.LUT R2, R12, UR6, RZ, 0xc0, !PT ;  /* 0x000000060c027c12 */ /* 0x000fe4000f8ec0ff */
[----:B------:R-:W-:Y:S01]  /*35f30*/  PLOP3.LUT P0, PT, PT, PT, UP0, 0x40, 0x0 ;  /* 0x000000000000781c */ /* 0x000fe20003f0e808 */
[----:B------:R-:W-:Y:S01]  /*35f40*/  IMAD.MOV R4, RZ, RZ, -R3 ;  /* 0x000000ffff047224 */ /* 0x000fe200078e0a03 */
[----:B------:R-:W-:Y:S01]  /*35f50*/  PLOP3.LUT P1, PT, PT, PT, UP0, 0x40, 0x0 ;  /* 0x000000000000781c */ /* 0x000fe20003f2e808 */
[----:B------:R-:W-:Y:S02]  /*35f60*/  IMAD R2, R3, UR5, R2 ;  /* 0x0000000503027c24 */ /* 0x000fe4000f8e0202 */
[----:B------:R-:W-:Y:S01]  /*35f70*/  IMAD R13, R4, UR10, R13 ;  /* 0x0000000a040d7c24 */ /* 0x000fe2000f8e020d */
[----:B------:R-:W-:Y:S01]  /*35f80*/  UIADD3 UR10, -UR9, URZ, URZ ;  /* 0x0000003f090a7290 */ /* 0x000fe2000fffe13f */
[----:B------:R-:W-:-:S02]  /*35f90*/  LOP3.LUT R4, R9, UR4, RZ, 0xc0, !PT ;  /* 0x0000000409047c12 */ /* 0x000fc4000f8ec0ff */
[----:B------:R-:W-:Y:S02]  /*35fa0*/  ULDC UR9, c[0x0][0x144] ;  /* 0x0000510000097ab9 */ /* 0x000fe40000000800 */
[----:B------:R-:W-:-:S03]  /*35fb0*/  UIMAD UR8, UR9, UR10, UR8 ;  /* 0x0000000a090872a4 */ /* 0x000fc6000f8e0208 */
[----:B------:R-:W-:Y:S02]  /*35fc0*/  ULDC UR9, c[0x0][0x148] ;  /* 0x0000520000097ab9 */ /* 0x000fe40000000800 */
[----:B------:R-:W-:-:S03]  /*35fd0*/  @UP0 UIMAD UR8, UR9, UR11, UR13 ;  /* 0x0000000b090802a4 */ /* 0x000fc6000f8e020d */
[----:B------:R-:W-:Y:S02]  /*35fe0*/  ULDC UR9, c[0x0][0x600] ;  /* 0x0001800000097ab9 */ /* 0x000fe40000000800 */
[----:B------:R-:W-:Y:S02]  /*35ff0*/  IMAD R13, R13, UR9, R4 ;  /* 0x000000090d0d7c24 */ /* 0x000fe4000f8e0204 */
[----:B------:R-:W-:Y:S01]  /*36000*/  IMAD.U32 R3, RZ, RZ, UR8 ;  /* 0x00000008ff037e24 */ /* 0x000fe2000f8e00ff */
[----:B------:R-:W-:Y:S01]  /*36010*/  ULDC UR8, c[0x0][0x610] ;  /* 0x0001840000087ab9 */ /* 0x000fe20000000800 */
[----:B------:R-:W-:Y:S02]  /*36020*/  IMAD.MOV.U32 R4, RZ, RZ, 0x1 ;  /* 0x00000001ff047424 */ /* 0x000fe400078e00ff */
[----:B------:R-:W-:-:S05]  /*36030*/  IMAD R2, R2, UR8, R3 ;  /* 0x0000000802027c24 */ /* 0x000fca000f8e0203 */
[----:B------:R-:W-:Y:S02]  /*36040*/  SEL R3, R13, R2, P0 ;  /* 0x000000020d037207 */ /* 0x000fe40000000000 */
[----:B------:R-:W-:-:S07]  /*36050*/  SEL R2, R2, R13, P1 ;  /* 0x0000000d02027207 */ /* 0x000fce0000800000 */
.L_x_770:
[----:B------:R-:W-:Y:S05]  /*36060*/  BSYNC B1 ;  /* 0x0000000000017941 */ /* 0x000fea0003800000 */
.L_x_769:
[----:B------:R-:W-:-:S13]  /*36070*/  LOP3.LUT P0, RZ, R4, 0xff, RZ, 0xc0, !PT ;  /* 0x000000ff04ff7812 */ /* 0x000fda000780c0ff */
[----:B------:R-:W-:Y:S05]  /*36080*/  @P0 BRA `(.L_x_773) ;  /* 0xfffffff400080947 */ /* 0x000fea000383ffff */
[----:B------:R-:W-:Y:S05]  /*36090*/  BSYNC B0 ;  /* 0x0000000000007941 */ /* 0x000fea0003800000 */
.L_x_762:
[----:B------:R-:W-:-:S03]  /*360a0*/  UMOV UR8, 0xffffffff ;  /* 0xffffffff00087882 */ /* 0x000fc60000000000 */
[----:B------:R-:W-:Y:S05]  /*360b0*/  BRA.DIV UR8, `(.L_x_774) ;  /* 0x0000000208d87947 */ /* 0x000fea000b800000 */
[----:B------:R-:W-:-:S13]  /*360c0*/  ELECT P6, URZ, PT ;  /* 0x00000000003f782f */ /* 0x000fda00038c0000 */
.L_x_786:
[----:B------:R-:W-:Y:S04]  /*360d0*/  BSSY B0, `(.L_x_775) ;  /* 0x000001c000007945 */ /* 0x000fe80003800000 */
[----:B------:R-:W-:Y:S05]  /*360e0*/  @!P6 BRA `(.L_x_776) ;  /* 0x000000000068e947 */ /* 0x000fea0003800000 */
[----:B------:R-:W2:Y:S02]  /*360f0*/  LDL R2, [R1+0x27c] ;  /* 0x00027c0001027983 */ /* 0x000ea40000100800 */
[----:B--2---:R-:W-:-:S13]  /*36100*/  R2UR UR8, R2 ;  /* 0x00000000020872ca */ /* 0x004fda00000e0000 */
[----:B------:R-:W-:-:S04]  /*36110*/  ULOP3.LUT UR8, UR8, 0x2, URZ, 0xfc, !UPT ;  /* 0x0000000208087892 */ /* 0x000fc8000f8efc3f */
[----:B------:R-:W-:-:S06]  /*36120*/  UISETP.NE.AND UP0, UPT, UR8, 0x3, UPT ;  /* 0x000000030800788c */ /* 0x000fcc000bf05270 */
[----:B------:R-:W-:-:S13]  /*36130*/  PLOP3.LUT P0, PT, PT, PT, UP0, 0x80, 0x0 ;  /* 0x000000000000781c */ /* 0x000fda0003f0f008 */
[----:B------:R-:W-:Y:S05]  /*36140*/  @!P0 BRA `(.L_x_777) ;  /* 0x0000000000048947 */ /* 0x000fea0003800000 */
[----:B------:R-:W-:Y:S01]  /*36150*/  BPT.TRAP 0x1 ;  /* 0x000000040000795c */ /* 0x000fe20000300000 */
.L_x_777:
[----:B------:R-:W0:Y:S01]  /*36160*/  S2R R3, SR_CgaCtaId ;  /* 0x0000000000037919 */ /* 0x000e220000008800 */
[----:B------:R-:W-:-:S04]  /*36170*/  MOV R2, 0x400 ;  /* 0x0000040000027802 */ /* 0x000fc80000000f00 */
[----:B0-----:R-:W-:Y:S02]  /*36180*/  LEA R3, R3, R2, 0x18 ;  /* 0x0000000203037211 */ /* 0x001fe400078ec0ff */
[----:B------:R-:W-:-:S03]  /*36190*/  SHF.L.U32 R2, R0, 0x1f, RZ ;  /* 0x0000001f00027819 */ /* 0x000fc600000006ff */
[----:B------:R-:W-:-:S04]  /*361a0*/  VIADD R3, R3, 0x10 ;  /* 0x0000001003037836 */ /* 0x000fc80000000000 */
[----:B------:R-:W-:-:S04]  /*361b0*/  IMAD R5, R6, 0x8, R3 ;  /* 0x0000000806057824 */ /* 0x000fc800078e0203 */
[----:B------:R-:W0:Y:S02]  /*361c0*/  SYNCS.PHASECHK.TRANS64.TRYWAIT P0, [R5+URZ], R2 ;  /* 0x00000002050075a7 */ /* 0x000e24000800017f */
[----:B0-----:R-:W-:Y:S05]  /*361d0*/  @!P0 BRA `(.L_x_778) ;  /* 0x0000000000b08947 */ /* 0x001fea0003800000 */
.L_x_787:
[----:B------:R-:W-:-:S05]  /*361e0*/  VIADD R6, R6, 0x1 ;  /* 0x0000000106067836 */ /* 0x000fca0000000000 */
[----:B------:R-:W-:-:S04]  /*361f0*/  ISETP.NE.AND P0, PT, R6, 0x2, PT ;  /* 0x000000020600780c */ /* 0x000fc80003f05270 */
[----:B0-----:R-:W-:Y:S02]  /*36200*/  SEL R5, RZ, 0x1, P0 ;  /* 0x00000001ff057807 */ /* 0x001fe40000000000 */
[----:B------:R-:W-:Y:S02]  /*36210*/  SEL R6, R6, RZ, P0 ;  /* 0x000000ff06067207 */ /* 0x000fe40000000000 */
[----:B------:R-:W-:-:S03]  /*36220*/  LOP3.LUT R0, R0, R5, RZ, 0x3c, !PT ;  /* 0x0000000500007212 */ /* 0x000fc600078e3cff */
[----:B------:R-:W-:Y:S01]  /*36230*/  IMAD R3, R6, 0x8, R3 ;  /* 0x0000000806037824 */ /* 0x000fe200078e0203 */
[----:B------:R-:W-:-:S07]  /*36240*/  SHF.L.U32 R0, R0, 0x1f, RZ ;  /* 0x0000001f00007819 */ /* 0x000fce00000006ff */
.L_x_779:
[----:B0-----:R0:W1:Y:S02]  /*36250*/  SYNCS.PHASECHK.TRANS64.TRYWAIT P0, [R3+URZ], R0 ;  /* 0x00000000030075a7 */ /* 0x001064000800017f */
[----:B-1----:R-:W-:Y:S05]  /*36260*/  @!P0 NANOSLEEP.SYNCS 0x989680 ;  /* 0x009896800000895d */ /* 0x002fea0003900000 */
[----:B------:R-:W1:Y:S02]  /*36270*/  @!P0 SYNCS.PHASECHK.TRANS64 P0, [R3+URZ], R0 ;  /* 0x00000000030085a7 */ /* 0x000e64000800007f */
[----:B-1----:R-:W-:Y:S05]  /*36280*/  @!P0 BRA `(.L_x_779) ;  /* 0xfffffffc00f08947 */ /* 0x002fea000383ffff */
.L_x_776:
[----:B------:R-:W-:Y:S05]  /*36290*/  BSYNC B0 ;  /* 0x0000000000007941 */ /* 0x000fea0003800000 */
.L_x_775:
[----:B------:R-:W-:Y:S05]  /*362a0*/  EXIT ;  /* 0x000000000000794d */ /* 0x000fea0003800000 */
.L_x_21:
[----:B--2---:R2:W4:Y:S02]  /*362b0*/  SYNCS.PHASECHK.TRANS64.TRYWAIT P1, [R3+URZ], R0 ;  /* 0x00000000030075a7 */ /* 0x004524000802017f */
[----:B----4-:R-:W-:Y:S05]  /*362c0*/  @!P1 NANOSLEEP.SYNCS 0x989680 ;  /* 0x009896800000995d */ /* 0x010fea0003900000 */
[----:B------:R-:W4:Y:S02]  /*362d0*/  @!P1 SYNCS.PHASECHK.TRANS64 P1, [R3+URZ], R0 ;  /* 0x00000000030095a7 */ /* 0x000f24000802007f */
[----:B----4-:R-:W-:Y:S05]  /*362e0*/  @!P1 BRA `(.L_x_21) ;  /* 0xfffffffc00f09947 */ /* 0x010fea000383ffff */
[----:B------:R-:W-:Y:S05]  /*362f0*/  BRA `(.L_x_20) ;  /* 0xfffffcb400b47947 */ /* 0x000fea000383ffff */
.L_x_26:
[----:B-1----:R1:W2:Y:S02]  /*36300*/  SYNCS.PHASECHK.TRANS64.TRYWAIT P1, [R5+URZ], R6 ;  /* 0x00000006050075a7 */ /* 0x0022a4000802017f */
[----:B--2---:R-:W-:Y:S05]  /*36310*/  @!P1 NANOSLEEP.SYNCS 0x989680 ;  /* 0x009896800000995d */ /* 0x004fea0003900000 */
[----:B------:R-:W2:Y:S02]  /*36320*/  @!P1 SYNCS.PHASECHK.TRANS64 P1, [R5+URZ], R6 ;  /* 0x00000006050095a7 */ /* 0x000ea4000802007f */
[----:B--2---:R-:W-:Y:S05]  /*36330*/  @!P1 BRA `(.L_x_26) ;  /* 0xfffffffc00f09947 */ /* 0x004fea000383ffff */
[----:B------:R-:W-:Y:S05]  /*36340*/  BRA `(.L_x_25) ;  /* 0xfffffd5400d07947 */ /* 0x000fea000383ffff */
.L_x_763:
[----:B------:R-:W-:Y:S01]  /*36350*/  BSSY B1, `(.L_x_780) ;  /* 0x0000006000017945 */ /* 0x000fe20003800000 */
[----:B------:R-:W-:-:S07]  /*36360*/  IMAD.MOV.U32 R15, RZ, RZ, -0x1 ;  /* 0xffffffffff0f7424 */ /* 0x000fce00078e00ff */
[----:B------:R-:W-:Y:S05]  /*36370*/  WARPSYNC.COLLECTIVE R15, `(.L_x_781) ;  /* 0x000000000f0c7348 */ /* 0x000fea0003c00000 */
[----:B------:R-:W-:Y:S02]  /*36380*/  ELECT P6, UR62, PT ;  /* 0x00000000003e782f */ /* 0x000fe400038c0000 */
[----:B------:R-:W-:Y:S01]  /*36390*/  MOV R14, UR62 ;  /* 0x0000003e000e7c02 */ /* 0x000fe20008000f00 */
[----:B------:R-:W-:Y:S10]  /*363a0*/  ENDCOLLECTIVE ;  /* 0x000000000000791b */ /* 0x000ff40003800000 */
.L_x_781:
[----:B------:R-:W-:Y:S05]  /*363b0*/  BSYNC B1 ;  /* 0x0000000000017941 */ /* 0x000fea0003800000 */
.L_x_780:
[----:B------:R-:W-:Y:S05]  /*363c0*/  BRA `(.L_x_782) ;  /* 0xfffffff000447947 */ /* 0x000fea000383ffff */
.L_x_766:
[----:B0-----:R0:W1:Y:S02]  /*363d0*/  SYNCS.PHASECHK.TRANS64.TRYWAIT P0, [R14+URZ+0x10], R15 ;  /* 0x0000100f0e0075a7 */ /* 0x001064000800017f */
[----:B-1----:R-:W-:Y:S05]  /*363e0*/  @!P0 NANOSLEEP.SYNCS 0x989680 ;  /* 0x009896800000895d */ /* 0x002fea0003900000 */
[----:B------:R-:W1:Y:S02]  /*363f0*/  @!P0 SYNCS.PHASECHK.TRANS64 P0, [R14+URZ+0x10], R15 ;  /* 0x0000100f0e0085a7 */ /* 0x000e64000800007f */
[----:B-1----:R-:W-:Y:S05]  /*36400*/  @!P0 BRA `(.L_x_766) ;  /* 0xfffffffc00f08947 */ /* 0x002fea000383ffff */
[----:B------:R-:W-:Y:S05]  /*36410*/  BRA `(.L_x_783) ;  /* 0xfffffff000787947 */ /* 0x000fea000383ffff */
.L_x_774:
[----:B------:R-:W-:Y:S01]  /*36420*/  BSSY B0, `(.L_x_784) ;  /* 0x0000006000007945 */ /* 0x000fe20003800000 */
[----:B------:R-:W-:-:S07]  /*36430*/  IMAD.MOV.U32 R15, RZ, RZ, -0x1 ;  /* 0xffffffffff0f7424 */ /* 0x000fce00078e00ff */
[----:B------:R-:W-:Y:S05]  /*36440*/  WARPSYNC.COLLECTIVE R15, `(.L_x_785) ;  /* 0x000000000f0c7348 */ /* 0x000fea0003c00000 */
[----:B------:R-:W-:Y:S02]  /*36450*/  ELECT P6, UR62, PT ;  /* 0x00000000003e782f */ /* 0x000fe400038c0000 */
[----:B------:R-:W-:Y:S01]  /*36460*/  MOV R14, UR62 ;  /* 0x0000003e000e7c02 */ /* 0x000fe20008000f00 */
[----:B------:R-:W-:Y:S10]  /*36470*/  ENDCOLLECTIVE ;  /* 0x000000000000791b */ /* 0x000ff40003800000 */
.L_x_785:
[----:B------:R-:W-:Y:S05]  /*36480*/  BSYNC B0 ;  /* 0x0000000000007941 */ /* 0x000fea0003800000 */
.L_x_784:
[----:B------:R-:W-:Y:S05]  /*36490*/  BRA `(.L_x_786) ;  /* 0xfffffffc000c7947 */ /* 0x000fea000383ffff */
.L_x_778:
[----:B0-----:R0:W1:Y:S02]  /*364a0*/  SYNCS.PHASECHK.TRANS64.TRYWAIT P0, [R5+URZ], R2 ;  /* 0x00000002050075a7 */ /* 0x001064000800017f */
[----:B-1----:R-:W-:Y:S05]  /*364b0*/  @!P0 NANOSLEEP.SYNCS 0x989680 ;  /* 0x009896800000895d */ /* 0x002fea0003900000 */
[----:B------:R-:W1:Y:S02]  /*364c0*/  @!P0 SYNCS.PHASECHK.TRANS64 P0, [R5+URZ], R2 ;  /* 0x00000002050085a7 */ /* 0x000e64000800007f */
[----:B-1----:R-:W-:Y:S05]  /*364d0*/  @!P0 BRA `(.L_x_778) ;  /* 0xfffffffc00f08947 */ /* 0x002fea000383ffff */
[----:B------:R-:W-:Y:S05]  /*364e0*/  BRA `(.L_x_787) ;  /* 0xfffffffc003c7947 */ /* 0x000fea000383ffff */
.L_x_788:
[----:B------:R-:W-:-:S00]  /*364f0*/  BRA `(.L_x_788) ;  /* 0xfffffffc00fc7947 */ /* 0x000fc0000383ffff */
[----:B------:R-:W-:-:S00]  /*36500*/  NOP ;  /* 0x0000000000007918 */ /* 0x000fc00000000000 */
[----:B------:R-:W-:-:S00]  /*36510*/  NOP ;  /* 0x0000000000007918 */ /* 0x000fc00000000000 */
[----:B------:R-:W-:-:S00]  /*36520*/  NOP ;  /* 0x0000000000007918 */ /* 0x000fc00000000000 */
[----:B------:R-:W-:-:S00]  /*36530*/  NOP ;  /* 0x0000000000007918 */ /* 0x000fc00000000000 */
[----:B------:R-:W-:-:S00]  /*36540*/  NOP ;  /* 0x0000000000007918 */ /* 0x000fc00000000000 */
[----:B------:R-:W-:-:S00]  /*36550*/  NOP ;  /* 0x0000000000007918 */ /* 0x000fc00000000000 */
[----:B------:R-:W-:-:S00]  /*36560*/  NOP ;  /* 0x0000000000007918 */ /* 0x000fc00000000000 */
[----:B------:R-:W-:-:S00]  /*36570*/  NOP ;  /* 0x0000000000007918 */ /* 0x000fc00000000000 */
.L_x_789:


//--------------------- .nv.global.init           --------------------------
	.section	.nv.global.init,"aw",@progbits
.nv.global.init:
	.type		$str$22,@object
	.size		$str$22,($str$23 - $str$22)
$str$22:
        /*0000*/ 	.byte	0x6b, 0x5f, 0x74, 0x69, 0x6c, 0x65, 0x5f, 0x63, 0x6f, 0x75, 0x6e, 0x74, 0x20, 0x3e, 0x3d, 0x20
        /*0010*/ 	.byte	0x31, 0x00
	.type		$str$23,@object
	.size		$str$23,(__unnamed_1 - $str$23)
$str$23:
        /*0012*/ 	.byte	0x2f, 0x74, 0x6d, 0x70, 0x2f, 0x63, 0x75, 0x74, 0x6c, 0x61, 0x73, 0x73, 0x5f, 0x73, 0x77, 0x65
        /*0022*/ 	.byte	0x65, 0x70, 0x5f, 0x73, 0x72, 0x63, 0x2f, 0x69, 0x6e, 0x63, 0x6c, 0x75, 0x64, 0x65, 0x2f, 0x63
        /*0032*/ 	.byte	0x75, 0x74, 0x6c, 0x61, 0x73, 0x73, 0x2f, 0x67, 0x65, 0x6d, 0x6d, 0x2f, 0x63, 0x6f, 0x6c, 0x6c
        /*0042*/ 	.byte	0x65, 0x63, 0x74, 0x69, 0x76, 0x65, 0x2f, 0x73, 0x6d, 0x39, 0x30, 0x5f, 0x6d, 0x6d, 0x61, 0x5f
        /*0052*/ 	.byte	0x74, 0x6d, 0x61, 0x5f, 0x67, 0x6d, 0x6d, 0x61, 0x5f, 0x73, 0x73, 0x5f, 0x77, 0x61, 0x72, 0x70
        /*0062*/ 	.byte	0x73, 0x70, 0x65, 0x63, 0x69, 0x61, 0x6c, 0x69, 0x7a, 0x65, 0x64, 0x2e, 0x68, 0x70, 0x70, 0x00
	.type		__unnamed_1,@object
	.size		__unnamed_1,(.L_0 - __unnamed_1)
__unnamed_1:
        /* <DEDUP_REMOVED lines=173> */
        /*0b42*/ 	.byte	0x75, 0x74, 0x65, 0x3a, 0x3a, 0x69, 0x64, 0x65, 0x6e, 0x74, 0x69, 0x74, 0x79, 0x5d, 0x00
.L_0:


//--------------------- .nv.shared._ZN7cutlass13device_kernelINS_4gemm6kernel13GemmUniversalIN4cute5tupleIJiiiiEEENS1_10collective13CollectiveMmaINS1_34MainloopSm90TmaGmmaWarpSpecializedILi2ENS5_IJNS4_1CILi2EEENSA_ILi1EEESC_EEENS1_35KernelTmaWarpSpecializedCooperativeEEENS5_IJNSA_ILi384EEENSA_ILi240EEENSA_ILi128EEEEEEaNS5_IJlSC_lEEEaSK_NS4_8TiledMMAINS4_8MMA_AtomIJNS4_4SM904GMMA26MMA_64x16x32_S32S8S8_SS_TNEEEENS4_6LayoutISD_NS5_IJSC_NSA_ILi0EEESS_EEEEENS5_IJNS4_10UnderscoreESV_SV_EEEEENS4_13SM90_TMA_LOADENS4_14ComposedLayoutINS4_7SwizzleILi3ELi4ELi3EEENS4_18smem_ptr_flag_bitsILi8EEENSR_INS5_IJNSA_ILi8EEESI_EEENS5_IJSI_SC_EEEEEEEvNS4_8identityENS4_23SM90_TMA_LOAD_MULTICASTES18_vS19_EENS_8epilogue10collective6detail29Sm90TmaWarpSpecializedAdapterINS1D_15DefaultEpilogueIaSK_SK_NS1C_6thread17LinearCombinationIaLi1EiiLNS1H_9ScaleType4KindE0ELNS_15FloatRoundStyleE2EaEENS1_15EpilogueDefaultEEEEEvvEEEEvNT_6ParamsE --------------------------
	.section	.nv.shared._ZN7cutlass13device_kernelINS_4gemm6kernel13GemmUniversalIN4cute5tupleIJiiiiEEENS1_10collective13CollectiveMmaINS1_34MainloopSm90TmaGmmaWarpSpecializedILi2ENS5_IJNS4_1CILi2EEENSA_ILi1EEESC_EEENS1_35KernelTmaWarpSpecializedCooperativeEEENS5_IJNSA_ILi384EEENSA_ILi240EEENSA_ILi128EEEEEEaNS5_IJlSC_lEEEaSK_NS4_8TiledMMAINS4_8MMA_AtomIJNS4_4SM904GMMA26MMA_64x16x32_S32S8S8_SS_TNEEEENS4_6LayoutISD_NS5_IJSC_NSA_ILi0EEESS_EEEEENS5_IJNS4_10UnderscoreESV_SV_EEEEENS4_13SM90_TMA_LOADENS4_14ComposedLayoutINS4_7SwizzleILi3ELi4ELi3EEENS4_18smem_ptr_flag_bitsILi8EEENSR_INS5_IJNSA_ILi8EEESI_EEENS5_IJSI_SC_EEEEEEEvNS4_8identityENS4_23SM90_TMA_LOAD_MULTICASTES18_vS19_EENS_8epilogue10collective6detail29Sm90TmaWarpSpecializedAdapterINS1D_15DefaultEpilogueIaSK_SK_NS1C_6thread17LinearCombinationIaLi1EiiLNS1H_9ScaleType4KindE0ELNS_15FloatRoundStyleE2EaEENS1_15EpilogueDefaultEEEEEvvEEEEvNT_6ParamsE,"aw",@nobits
	.sectionflags	@""
	.align	16
	.zero		1024


//--------------------- .nv.shared.reserved.0     --------------------------
	.section	.nv.shared.reserved.0,"aw",@nobits
	.weak		__nv_reservedSMEM_offset_0_alias
	.size		__nv_reservedSMEM_offset_0_alias, 0, 0
	.other		__nv_reservedSMEM_offset_0_alias,@"STO_CUDA_RESERVED_SHARED STV_DEFAULT"
__nv_reservedSMEM_offset_0_alias:
	.zero		0


//--------------------- .nv.global                --------------------------
	.section	.nv.global,"aw",@nobits
.nv.global:
	.type		_ZN40_INTERNAL_78f1f4ef_4_k_cu_99a59dfa_144544cute1_E,@object
	.size		_ZN40_INTERNAL_78f1f4ef_4_k_cu_99a59dfa_144544cute1_E,(_ZN40_INTERNAL_78f1f4ef_4_k_cu_99a59dfa_144544cuda3std3__45__cpo6cbeginE - _ZN40_INTERNAL_78f1f4ef_4_k_cu_99a59dfa_144544cute1_E)
_ZN40_INTERNAL_78f1f4ef_4_k_cu_99a59dfa_144544cute1_E:
	.zero		1
	.type		_ZN40_INTERNAL_78f1f4ef_4_k_cu_99a59dfa_144544cuda3std3__45__cpo6cbeginE,@object
	.size		_ZN40_INTERNAL_78f1f4ef_4_k_cu_99a59dfa_144544cuda3std3__45__cpo6cbeginE,(_ZN40_INTERNAL_78f1f4ef_4_k_cu_99a59dfa_144544cuda3std3__48in_placeE - _ZN40_INTERNAL_78f1f4ef_4_k_cu_99a59dfa_144544cuda3std3__45__cpo6cbeginE)
_ZN40_INTERNAL_78f1f4ef_4_k_cu_99a59dfa_144544cuda3std3__45__cpo6cbeginE:
	.zero		1
	.type		_ZN40_INTERNAL_78f1f4ef_4_k_cu_99a59dfa_144544cuda3std3__48in_placeE,@object
	.size		_ZN40_INTERNAL_78f1f4ef_4_k_cu_99a59dfa_144544cuda3std3__48in_placeE,(_ZN40_INTERNAL_78f1f4ef_4_k_cu_99a59dfa_144544cuda3std6ranges3__45__cpo9iter_moveE - _ZN40_INTERNAL_78f1f4ef_4_k_cu_99a59dfa_144544cuda3std3__48in_placeE)
_ZN40_INTERNAL_78f1f4ef_4_k_cu_99a59dfa_144544cuda3std3__48in_placeE:
	.zero		1
	.type		_ZN40_INTERNAL_78f1f4ef_4_k_cu_99a59dfa_144544cuda3std6ranges3__45__cpo9iter_moveE,@object
	.size		_ZN40_INTERNAL_78f1f4ef_4_k_cu_99a59dfa_144544cuda3std6ranges3__45__cpo9iter_moveE,(_ZN40_INTERNAL_78f1f4ef_4_k_cu_99a59dfa_144544cuda3std3__45__cpo5beginE - _ZN40_INTERNAL_78f1f4ef_4_k_cu_99a59dfa_144544cuda3std6ranges3__45__cpo9iter_moveE)
_ZN40_INTERNAL_78f1f4ef_4_k_cu_99a59dfa_144544cuda3std6ranges3__45__cpo9iter_moveE:
	.zero		1
	.type		_ZN40_INTERNAL_78f1f4ef_4_k_cu_99a59dfa_144544cuda3std3__45__cpo5beginE,@object
	.size		_ZN40_INTERNAL_78f1f4ef_4_k_cu_99a59dfa_144544cuda3std3__45__cpo5beginE,(_ZN40_INTERNAL_78f1f4ef_4_k_cu_99a59dfa_144544cuda3std3__442_GLOBAL__N__78f1f4ef_4_k_cu_99a59dfa_144546ignoreE - _ZN40_INTERNAL_78f1f4ef_4_k_cu_99a59dfa_144544cuda3std3__45__cpo5beginE)
_ZN40_INTERNAL_78f1f4ef_4_k_cu_99a59dfa_144544cuda3std3__45__cpo5beginE:
	.zero		1
	.type		_ZN40_INTERNAL_78f1f4ef_4_k_cu_99a59dfa_144544cuda3std3__442_GLOBAL__N__78f1f4ef_4_k_cu_99a59dfa_144546ignoreE,@object
	.size		_ZN40_INTERNAL_78f1f4ef_4_k_cu_99a59dfa_144544cuda3std3__442_GLOBAL__N__78f1f4ef_4_k_cu_99a59dfa_144546ignoreE,(_ZN40_INTERNAL_78f1f4ef_4_k_cu_99a59dfa_144544cute7productE - _ZN40_INTERNAL_78f1f4ef_4_k_cu_99a59dfa_144544cuda3std3__442_GLOBAL__N__78f1f4ef_4_k_cu_99a59dfa_144546ignoreE)
_ZN40_INTERNAL_78f1f4ef_4_k_cu_99a59dfa_144544cuda3std3__442_GLOBAL__N__78f1f4ef_4_k_cu_99a59dfa_144546ignoreE:
	.zero		1
	.type		_ZN40_INTERNAL_78f1f4ef_4_k_cu_99a59dfa_144544cute7productE,@object
	.size		_ZN40_INTERNAL_78f1f4ef_4_k_cu_99a59dfa_144544cute7productE,(_ZN40_INTERNAL_78f1f4ef_4_k_cu_99a59dfa_144544cuda3std3__45__cpo3endE - _ZN40_INTERNAL_78f1f4ef_4_k_cu_99a59dfa_144544cute7productE)
_ZN40_INTERNAL_78f1f4ef_4_k_cu_99a59dfa_144544cute7productE:
	.zero		1
	.type		_ZN40_INTERNAL_78f1f4ef_4_k_cu_99a59dfa_144544cuda3std3__45__cpo3endE,@object
	.size		_ZN40_INTERNAL_78f1f4ef_4_k_cu_99a59dfa_144544cuda3std3__45__cpo3endE,(_ZN40_INTERNAL_78f1f4ef_4_k_cu_99a59dfa_144544cuda3std3__419piecewise_constructE - _ZN40_INTERNAL_78f1f4ef_4_k_cu_99a59dfa_144544cuda3std3__45__cpo3endE)
_ZN40_INTERNAL_78f1f4ef_4_k_cu_99a59dfa_144544cuda3std3__45__cpo3endE:
	.zero		1
	.type		_ZN40_INTERNAL_78f1f4ef_4_k_cu_99a59dfa_144544cuda3std3__419piecewise_constructE,@object
	.size		_ZN40_INTERNAL_78f1f4ef_4_k_cu_99a59dfa_144544cuda3std3__419piecewise_constructE,(_ZN40_INTERNAL_78f1f4ef_4_k_cu_99a59dfa_144544cuda3std3__45__cpo4cendE - _ZN40_INTERNAL_78f1f4ef_4_k_cu_99a59dfa_144544cuda3std3__419piecewise_constructE)
_ZN40_INTERNAL_78f1f4ef_4_k_cu_99a59dfa_144544cuda3std3__419piecewise_constructE:
	.zero		1
	.type		_ZN40_INTERNAL_78f1f4ef_4_k_cu_99a59dfa_144544cuda3std3__45__cpo4cendE,@object
	.size		_ZN40_INTERNAL_78f1f4ef_4_k_cu_99a59dfa_144544cuda3std3__45__cpo4cendE,(_ZN40_INTERNAL_78f1f4ef_4_k_cu_99a59dfa_144544cuda3std6ranges3__45__cpo4swapE - _ZN40_INTERNAL_78f1f4ef_4_k_cu_99a59dfa_144544cuda3std3__45__cpo4cendE)
_ZN40_INTERNAL_78f1f4ef_4_k_cu_99a59dfa_144544cuda3std3__45__cpo4cendE:
	.zero		1
	.type		_ZN40_INTERNAL_78f1f4ef_4_k_cu_99a59dfa_144544cuda3std6ranges3__45__cpo4swapE,@object
	.size		_ZN40_INTERNAL_78f1f4ef_4_k_cu_99a59dfa_144544cuda3std6ranges3__45__cpo4swapE,(.L_8 - _ZN40_INTERNAL_78f1f4ef_4_k_cu_99a59dfa_144544cuda3std6ranges3__45__cpo4swapE)
_ZN40_INTERNAL_78f1f4ef_4_k_cu_99a59dfa_144544cuda3std6ranges3__45__cpo4swapE:
	.zero		1
.L_8:


//--------------------- .nv.constant0._ZN7cutlass13device_kernelINS_4gemm6kernel13GemmUniversalIN4cute5tupleIJiiiiEEENS1_10collective13CollectiveMmaINS1_34MainloopSm90TmaGmmaWarpSpecializedILi2ENS5_IJNS4_1CILi2EEENSA_ILi1EEESC_EEENS1_35KernelTmaWarpSpecializedCooperativeEEENS5_IJNSA_ILi384EEENSA_ILi240EEENSA_ILi128EEEEEEaNS5_IJlSC_lEEEaSK_NS4_8TiledMMAINS4_8MMA_AtomIJNS4_4SM904GMMA26MMA_64x16x32_S32S8S8_SS_TNEEEENS4_6LayoutISD_NS5_IJSC_NSA_ILi0EEESS_EEEEENS5_IJNS4_10UnderscoreESV_SV_EEEEENS4_13SM90_TMA_LOADENS4_14ComposedLayoutINS4_7SwizzleILi3ELi4ELi3EEENS4_18smem_ptr_flag_bitsILi8EEENSR_INS5_IJNSA_ILi8EEESI_EEENS5_IJSI_SC_EEEEEEEvNS4_8identityENS4_23SM90_TMA_LOAD_MULTICASTES18_vS19_EENS_8epilogue10collective6detail29Sm90TmaWarpSpecializedAdapterINS1D_15DefaultEpilogueIaSK_SK_NS1C_6thread17LinearCombinationIaLi1EiiLNS1H_9ScaleType4KindE0ELNS_15FloatRoundStyleE2EaEENS1_15EpilogueDefaultEEEEEvvEEEEvNT_6ParamsE --------------------------
	.section	.nv.constant0._ZN7cutlass13device_kernelINS_4gemm6kernel13GemmUniversalIN4cute5tupleIJiiiiEEENS1_10collective13CollectiveMmaINS1_34MainloopSm90TmaGmmaWarpSpecializedILi2ENS5_IJNS4_1CILi2EEENSA_ILi1EEESC_EEENS1_35KernelTmaWarpSpecializedCooperativeEEENS5_IJNSA_ILi384EEENSA_ILi240EEENSA_ILi128EEEEEEaNS5_IJlSC_lEEEaSK_NS4_8TiledMMAINS4_8MMA_AtomIJNS4_4SM904GMMA26MMA_64x16x32_S32S8S8_SS_TNEEEENS4_6LayoutISD_NS5_IJSC_NSA_ILi0EEESS_EEEEENS5_IJNS4_10UnderscoreESV_SV_EEEEENS4_13SM90_TMA_LOADENS4_14ComposedLayoutINS4_7SwizzleILi3ELi4ELi3EEENS4_18smem_ptr_flag_bitsILi8EEENSR_INS5_IJNSA_ILi8EEESI_EEENS5_IJSI_SC_EEEEEEEvNS4_8identityENS4_23SM90_TMA_LOAD_MULTICASTES18_vS19_EENS_8epilogue10collective6detail29Sm90TmaWarpSpecializedAdapterINS1D_15DefaultEpilogueIaSK_SK_NS1C_6thread17LinearCombinationIaLi1EiiLNS1H_9ScaleType4KindE0ELNS_15FloatRoundStyleE2EaEENS1_15EpilogueDefaultEEEEEvvEEEEvNT_6ParamsE,"a",@progbits
	.sectionflags	@""
	.align	4
.nv.constant0._ZN7cutlass13device_kernelINS_4gemm6kernel13GemmUniversalIN4cute5tupleIJiiiiEEENS1_10collective13CollectiveMmaINS1_34MainloopSm90TmaGmmaWarpSpecializedILi2ENS5_IJNS4_1CILi2EEENSA_ILi1EEESC_EEENS1_35KernelTmaWarpSpecializedCooperativeEEENS5_IJNSA_ILi384EEENSA_ILi240EEENSA_ILi128EEEEEEaNS5_IJlSC_lEEEaSK_NS4_8TiledMMAINS4_8MMA_AtomIJNS4_4SM904GMMA26MMA_64x16x32_S32S8S8_SS_TNEEEENS4_6LayoutISD_NS5_IJSC_NSA_ILi0EEESS_EEEEENS5_IJNS4_10UnderscoreESV_SV_EEEEENS4_13SM90_TMA_LOADENS4_14ComposedLayoutINS4_7SwizzleILi3ELi4ELi3EEENS4_18smem_ptr_flag_bitsILi8EEENSR_INS5_IJNSA_ILi8EEESI_EEENS5_IJSI_SC_EEEEEEEvNS4_8identityENS4_23SM90_TMA_LOAD_MULTICASTES18_vS19_EENS_8epilogue10collective6detail29Sm90TmaWarpSpecializedAdapterINS1D_15DefaultEpilogueIaSK_SK_NS1C_6thread17LinearCombinationIaLi1EiiLNS1H_9ScaleType4KindE0ELNS_15FloatRoundStyleE2EaEENS1_15EpilogueDefaultEEEEEvvEEEEvNT_6ParamsE:
	.zero		1664


//--------------------- SYMBOLS --------------------------

	.type		.nv.reservedSmem.offset0,@object
	.size		.nv.reservedSmem.offset0,0x4
	.type		__assertfail,@function
